	.target	sm_90a

	.elftype	@"ET_EXEC"


//--------------------- .note.nv.tkinfo           --------------------------
	.section	.note.nv.tkinfo,"",@"SHT_NOTE"
	.sectionflags	@"SHF_NOTE_NV_TKINFO"
	.tkinfo
        /*0018*/ 	.word	0x00000002
        /*0030*/ 	.string	""
        /*0030*/ 	.string	"ptxas"
        /*0030*/ 	.string	"Cuda compilation tools, release 13.0, V13.0.88"
        /*0030*/ 	.string	"Build cuda_13.0.r13.0/compiler.36424714_0"
        /*0030*/ 	.string	"-v  -suppress-debug-info  -lineinfo  -arch sm_90a "



//--------------------- .note.nv.cuinfo           --------------------------
	.section	.note.nv.cuinfo,"",@"SHT_NOTE"
	.sectionflags	@"SHF_NOTE_NV_CUINFO"
        /*0018*/ 	.short	0x0002
        /*001a*/ 	.short	0x005a
        /*001c*/ 	.short	0x0082
	.zero		2


//--------------------- .nv.info                  --------------------------
	.section	.nv.info,"",@"SHT_CUDA_INFO"
	.align	4


	//----- nvinfo : EIATTR_REGCOUNT
	.align		4
        /*0000*/ 	.byte	0x04, 0x2f
        /*0002*/ 	.short	(.L_1 - .L_0)
	.align		4
.L_0:
        /*0004*/ 	.word	index@(matmul_kernel)
        /*0008*/ 	.word	0x00000020


	//----- nvinfo : EIATTR_FRAME_SIZE
	.align		4
.L_1:
        /*000c*/ 	.byte	0x04, 0x11
        /*000e*/ 	.short	(.L_3 - .L_2)
	.align		4
.L_2:
        /*0010*/ 	.word	index@(matmul_kernel)
        /*0014*/ 	.word	0x00000e38


	//----- nvinfo : EIATTR_MIN_STACK_SIZE
	.align		4
.L_3:
        /*0018*/ 	.byte	0x04, 0x12
        /*001a*/ 	.short	(.L_5 - .L_4)
	.align		4
.L_4:
        /*001c*/ 	.word	index@(matmul_kernel)
        /*0020*/ 	.word	0x00000e38
.L_5:


//--------------------- .nv.compat                --------------------------
	.section	.nv.compat,"",@"SHT_CUDA_COMPAT_INFO"
	.align	4
        /*0000*/ 	.byte	0x02, 0x09, 0x01, 0x00, 0x02, 0x02, 0x02, 0x00, 0x02, 0x05, 0x05, 0x00, 0x03, 0x07, 0x01, 0x01
        /*0010*/ 	.byte	0x02, 0x03, 0x00, 0x00, 0x02, 0x06, 0x01, 0x00, 0x04, 0x0b, 0x08, 0x00, 0x00, 0x00, 0x00, 0x00
        /*0020*/ 	.byte	0x00, 0x00, 0x00, 0x00


//--------------------- .nv.info.matmul_kernel    --------------------------
	.section	.nv.info.matmul_kernel,"",@"SHT_CUDA_INFO"
	.sectionflags	@""
	.align	4


	//----- nvinfo : EIATTR_CUDA_API_VERSION
	.align		4
        /*0000*/ 	.byte	0x04, 0x37
        /*0002*/ 	.short	(.L_7 - .L_6)
.L_6:
        /*0004*/ 	.word	0x00000082


	//----- nvinfo : EIATTR_KPARAM_INFO
	.align		4
.L_7:
        /*0008*/ 	.byte	0x04, 0x17
        /*000a*/ 	.short	(.L_9 - .L_8)
.L_8:
        /*000c*/ 	.word	0x00000000
        /*0010*/ 	.short	0x000d
        /*0012*/ 	.short	0x0048
        /*0014*/ 	.byte	0x00, 0xf4, 0x21, 0x00


	//----- nvinfo : EIATTR_KPARAM_INFO
	.align		4
.L_9:
        /*0018*/ 	.byte	0x04, 0x17
        /*001a*/ 	.short	(.L_11 - .L_10)
.L_10:
        /*001c*/ 	.word	0x00000000
        /*0020*/ 	.short	0x000c
        /*0022*/ 	.short	0x0040
        /*0024*/ 	.byte	0x00, 0xf4, 0x21, 0x00


	//----- nvinfo : EIATTR_KPARAM_INFO
	.align		4
.L_11:
        /*0028*/ 	.byte	0x04, 0x17
        /*002a*/ 	.short	(.L_13 - .L_12)
.L_12:
        /*002c*/ 	.word	0x00000000
        /*0030*/ 	.short	0x000b
        /*0032*/ 	.short	0x0038
        /*0034*/ 	.byte	0x00, 0xf0, 0x11, 0x00


	//----- nvinfo : EIATTR_KPARAM_INFO
	.align		4
.L_13:
        /*0038*/ 	.byte	0x04, 0x17
        /*003a*/ 	.short	(.L_15 - .L_14)
.L_14:
        /*003c*/ 	.word	0x00000000
        /*0040*/ 	.short	0x000a
        /*0042*/ 	.short	0x0034
        /*0044*/ 	.byte	0x00, 0xf0, 0x11, 0x00


	//----- nvinfo : EIATTR_KPARAM_INFO
	.align		4
.L_15:
        /*0048*/ 	.byte	0x04, 0x17
        /*004a*/ 	.short	(.L_17 - .L_16)
.L_16:
        /*004c*/ 	.word	0x00000000
        /*0050*/ 	.short	0x0009
        /*0052*/ 	.short	0x0030
        /*0054*/ 	.byte	0x00, 0xf0, 0x11, 0x00


	//----- nvinfo : EIATTR_KPARAM_INFO
	.align		4
.L_17:
        /*0058*/ 	.byte	0x04, 0x17
        /*005a*/ 	.short	(.L_19 - .L_18)
.L_18:
        /*005c*/ 	.word	0x00000000
        /*0060*/ 	.short	0x0008
        /*0062*/ 	.short	0x002c
        /*0064*/ 	.byte	0x00, 0xf0, 0x11, 0x00


	//----- nvinfo : EIATTR_KPARAM_INFO
	.align		4
.L_19:
        /*0068*/ 	.byte	0x04, 0x17
        /*006a*/ 	.short	(.L_21 - .L_20)
.L_20:
        /*006c*/ 	.word	0x00000000
        /*0070*/ 	.short	0x0007
        /*0072*/ 	.short	0x0028
        /*0074*/ 	.byte	0x00, 0xf0, 0x11, 0x00


	//----- nvinfo : EIATTR_KPARAM_INFO
	.align		4
.L_21:
        /*0078*/ 	.byte	0x04, 0x17
        /*007a*/ 	.short	(.L_23 - .L_22)
.L_22:
        /*007c*/ 	.word	0x00000000
        /*0080*/ 	.short	0x0006
        /*0082*/ 	.short	0x0024
        /*0084*/ 	.byte	0x00, 0xf0, 0x11, 0x00


	//----- nvinfo : EIATTR_KPARAM_INFO
	.align		4
.L_23:
        /*0088*/ 	.byte	0x04, 0x17
        /*008a*/ 	.short	(.L_25 - .L_24)
.L_24:
        /*008c*/ 	.word	0x00000000
        /*0090*/ 	.short	0x0005
        /*0092*/ 	.short	0x0020
        /*0094*/ 	.byte	0x00, 0xf0, 0x11, 0x00


	//----- nvinfo : EIATTR_KPARAM_INFO
	.align		4
.L_25:
        /*0098*/ 	.byte	0x04, 0x17
        /*009a*/ 	.short	(.L_27 - .L_26)
.L_26:
        /*009c*/ 	.word	0x00000000
        /*00a0*/ 	.short	0x0004
        /*00a2*/ 	.short	0x001c
        /*00a4*/ 	.byte	0x00, 0xf0, 0x11, 0x00


	//----- nvinfo : EIATTR_KPARAM_INFO
	.align		4
.L_27:
        /*00a8*/ 	.byte	0x04, 0x17
        /*00aa*/ 	.short	(.L_29 - .L_28)
.L_28:
        /*00ac*/ 	.word	0x00000000
        /*00b0*/ 	.short	0x0003
        /*00b2*/ 	.short	0x0018
        /*00b4*/ 	.byte	0x00, 0xf0, 0x11, 0x00


	//----- nvinfo : EIATTR_KPARAM_INFO
	.align		4
.L_29:
        /*00b8*/ 	.byte	0x04, 0x17
        /*00ba*/ 	.short	(.L_31 - .L_30)
.L_30:
        /*00bc*/ 	.word	0x00000000
        /*00c0*/ 	.short	0x0002
        /*00c2*/ 	.short	0x0010
        /*00c4*/ 	.byte	0x00, 0xf4, 0x21, 0x00


	//----- nvinfo : EIATTR_KPARAM_INFO
	.align		4
.L_31:
        /*00c8*/ 	.byte	0x04, 0x17
        /*00ca*/ 	.short	(.L_33 - .L_32)
.L_32:
        /*00cc*/ 	.word	0x00000000
        /*00d0*/ 	.short	0x0001
        /*00d2*/ 	.short	0x0008
        /*00d4*/ 	.byte	0x00, 0xf4, 0x21, 0x00


	//----- nvinfo : EIATTR_KPARAM_INFO
	.align		4
.L_33:
        /*00d8*/ 	.byte	0x04, 0x17
        /*00da*/ 	.short	(.L_35 - .L_34)
.L_34:
        /*00dc*/ 	.word	0x00000000
        /*00e0*/ 	.short	0x0000
        /*00e2*/ 	.short	0x0000
        /*00e4*/ 	.byte	0x00, 0xf4, 0x21, 0x00


	//----- nvinfo : EIATTR_SPARSE_MMA_MASK
	.align		4
.L_35:
        /*00e8*/ 	.byte	0x03, 0x50
        /*00ea*/ 	.short	0x0000


	//----- nvinfo : EIATTR_MAXREG_COUNT
	.align		4
        /*00ec*/ 	.byte	0x03, 0x1b
        /*00ee*/ 	.short	0x00ff


	//----- nvinfo : EIATTR_NUM_BARRIERS
	.align		4
        /*00f0*/ 	.byte	0x02, 0x4c
        /*00f2*/ 	.byte	0x01
	.zero		1


	//----- nvinfo : EIATTR_ANNOTATIONS
	.align		4
        /*00f4*/ 	.byte	0x04, 0x55
        /*00f6*/ 	.short	(.L_37 - .L_36)


	//   ....[0]....
.L_36:
        /*00f8*/ 	.word	0x00000001
        /*00fc*/ 	.byte	0x10, 0x05, 0x00, 0x00, 0x01, 0x00, 0x00, 0x00, 0x60, 0x05, 0x00, 0x00, 0x01, 0x00, 0x00, 0x00
        /* <DEDUP_REMOVED lines=1497> */
        /*5e9c*/ 	.byte	0x70, 0x82, 0x01, 0x00


	//----- nvinfo : EIATTR_MERCURY_ISA_VERSION
	.align		4
.L_37:
        /*5ea0*/ 	.byte	0x03, 0x5f
        /*5ea2*/ 	.short	0x0101


	//----- nvinfo : EIATTR_EXIT_INSTR_OFFSETS
	.align		4
        /*5ea4*/ 	.byte	0x04, 0x1c
        /*5ea6*/ 	.short	(.L_39 - .L_38)


	//   ....[0]....
.L_38:
        /*5ea8*/ 	.word	0x00019730


	//   ....[1]....
        /*5eac*/ 	.word	0x00019750


	//----- nvinfo : EIATTR_REQNTID
	.align		4
.L_39:
        /*5eb0*/ 	.byte	0x04, 0x10
        /*5eb2*/ 	.short	(.L_41 - .L_40)
.L_40:
        /*5eb4*/ 	.word	0x00000040
        /*5eb8*/ 	.word	0x00000001
        /*5ebc*/ 	.word	0x00000001


	//----- nvinfo : EIATTR_CBANK_PARAM_SIZE
	.align		4
.L_41:
        /*5ec0*/ 	.byte	0x03, 0x19
        /*5ec2*/ 	.short	0x0050


	//----- nvinfo : EIATTR_PARAM_CBANK
	.align		4
        /*5ec4*/ 	.byte	0x04, 0x0a
        /*5ec6*/ 	.short	(.L_43 - .L_42)
	.align		4
.L_42:
        /*5ec8*/ 	.word	index@(.nv.constant0.matmul_kernel)
        /*5ecc*/ 	.short	0x0210
        /*5ece*/ 	.short	0x0050


	//----- nvinfo : EIATTR_SW_WAR
	.align		4
.L_43:
        /*5ed0*/ 	.byte	0x04, 0x36
        /*5ed2*/ 	.short	(.L_45 - .L_44)
.L_44:
        /*5ed4*/ 	.word	0x00000008
.L_45:


//--------------------- .nv.callgraph             --------------------------
	.section	.nv.callgraph,"",@"SHT_CUDA_CALLGRAPH"
	.align	4
	.sectionentsize	8
	.align		4
        /*0000*/ 	.word	0x00000000
	.align		4
        /*0004*/ 	.word	0xffffffff
	.align		4
        /*0008*/ 	.word	0x00000000
	.align		4
        /*000c*/ 	.word	0xfffffffe
	.align		4
        /*0010*/ 	.word	0x00000000
	.align		4
        /*0014*/ 	.word	0xfffffffd
	.align		4
        /*0018*/ 	.word	0x00000000
	.align		4
        /*001c*/ 	.word	0xfffffffc


//--------------------- .text.matmul_kernel       --------------------------
	.section	.text.matmul_kernel,"ax",@progbits
	.align	128
        .global         matmul_kernel
        .type           matmul_kernel,@function
        .size           matmul_kernel,(.L_x_4 - matmul_kernel)
        .other          matmul_kernel,@"STO_CUDA_ENTRY STV_DEFAULT"
matmul_kernel:
.text.matmul_kernel:
[----:B------:R-:W0:Y:S08]  /*0000*/  LDC R1, c[0x0][0x28] ;  /* 0x00000a00ff017b82 */ /* 0x000e300000000800 */
[----:B------:R-:W1:Y:S01]  /*0010*/  LDC.64 R4, c[0x0][0x228] ;  /* 0x00008a00ff047b82 */ /* 0x000e620000000a00 */
[----:B------:R-:W2:Y:S01]  /*0020*/  S2R R14, SR_TID.X ;  /* 0x00000000000e7919 */ /* 0x000ea20000002100 */
[----:B0-----:R-:W-:Y:S01]  /*0030*/  VIADD R1, R1, 0xfffff1c8 ;  /* 0xfffff1c801017836 */ /* 0x001fe20000000000 */
[----:B------:R-:W-:Y:S01]  /*0040*/  UMOV UR4, 0x400 ;  /* 0x0000040000047882 */ /* 0x000fe20000000000 */
[----:B------:R-:W-:-:S04]  /*0050*/  ULDC.64 UR6, c[0x0][0x208] ;  /* 0x0000820000067ab9 */ /* 0x000fc80000000a00 */
[----:B------:R-:W0:Y:S01]  /*0060*/  S2UR UR5, SR_CgaCtaId ;  /* 0x00000000000579c3 */ /* 0x000e220000008800 */
[----:B-1----:R-:W-:-:S05]  /*0070*/  VIADD R0, R5, 0x1f ;  /* 0x0000001f05007836 */ /* 0x002fca0000000000 */
[----:B------:R-:W-:Y:S01]  /*0080*/  SHF.R.S32.HI R3, RZ, 0x1f, R0 ;  /* 0x0000001fff037819 */ /* 0x000fe20000011400 */
[----:B0-----:R-:W-:-:S03]  /*0090*/  ULEA UR4, UR5, UR4, 0x18 ;  /* 0x0000000405047291 */ /* 0x001fc6000f8ec03f */
[----:B------:R-:W-:Y:S02]  /*00a0*/  LEA.HI R3, R3, R0, RZ, 0x5 ;  /* 0x0000000003037211 */ /* 0x000fe400078f28ff */
[----:B--2---:R-:W-:Y:S02]  /*00b0*/  LOP3.LUT R17, R14, 0x3f, RZ, 0xc0, !PT ;  /* 0x0000003f0e117812 */ /* 0x004fe400078ec0ff */
[----:B------:R-:W-:Y:S02]  /*00c0*/  SHF.R.S32.HI R0, RZ, 0x5, R3 ;  /* 0x00000005ff007819 */ /* 0x000fe40000011403 */
[----:B------:R-:W0:Y:S03]  /*00d0*/  S2R R3, SR_CTAID.X ;  /* 0x0000000000037919 */ /* 0x000e260000002500 */
[----:B------:R-:W-:-:S05]  /*00e0*/  IMAD.SHL.U32 R0, R0, 0x8, RZ ;  /* 0x0000000800007824 */ /* 0x000fca00078e00ff */
[-C--:B------:R-:W-:Y:S02]  /*00f0*/  IABS R9, R0.reuse ;  /* 0x0000000000097213 */ /* 0x080fe40000000000 */
[----:B------:R-:W-:Y:S02]  /*0100*/  IABS R12, R0 ;  /* 0x00000000000c7213 */ /* 0x000fe40000000000 */
[----:B------:R-:W1:Y:S08]  /*0110*/  I2F.RP R2, R9 ;  /* 0x0000000900027306 */ /* 0x000e700000209400 */
[----:B-1----:R-:W1:Y:S01]  /*0120*/  MUFU.RCP R2, R2 ;  /* 0x0000000200027308 */ /* 0x002e620000001000 */
[----:B0-----:R-:W-:Y:S01]  /*0130*/  IABS R10, R3 ;  /* 0x00000003000a7213 */ /* 0x001fe20000000000 */
[----:B-1----:R-:W-:-:S02]  /*0140*/  VIADD R6, R2, 0xffffffe ;  /* 0x0ffffffe02067836 */ /* 0x002fc40000000000 */
[----:B------:R-:W-:-:S04]  /*0150*/  IMAD.MOV R2, RZ, RZ, -R12 ;  /* 0x000000ffff027224 */ /* 0x000fc800078e0a0c */
[----:B------:R0:W1:Y:S02]  /*0160*/  F2I.FTZ.U32.TRUNC.NTZ R7, R6 ;  /* 0x0000000600077305 */ /* 0x000064000021f000 */
[----:B0-----:R-:W-:Y:S02]  /*0170*/  IMAD.MOV.U32 R6, RZ, RZ, RZ ;  /* 0x000000ffff067224 */ /* 0x001fe400078e00ff */
[----:B-1----:R-:W-:-:S04]  /*0180*/  IMAD.MOV R8, RZ, RZ, -R7 ;  /* 0x000000ffff087224 */ /* 0x002fc800078e0a07 */
[----:B------:R-:W-:Y:S02]  /*0190*/  IMAD R11, R8, R9, RZ ;  /* 0x00000009080b7224 */ /* 0x000fe400078e02ff */
[----:B------:R-:W-:Y:S02]  /*01a0*/  IMAD.MOV.U32 R8, RZ, RZ, R10 ;  /* 0x000000ffff087224 */ /* 0x000fe400078e000a */
[----:B------:R-:W-:-:S06]  /*01b0*/  IMAD.HI.U32 R7, R7, R11, R6 ;  /* 0x0000000b07077227 */ /* 0x000fcc00078e0006 */
[----:B------:R-:W-:-:S04]  /*01c0*/  IMAD.HI.U32 R7, R7, R8, RZ ;  /* 0x0000000807077227 */ /* 0x000fc800078e00ff */
[----:B------:R-:W-:-:S05]  /*01d0*/  IMAD R2, R7, R2, R8 ;  /* 0x0000000207027224 */ /* 0x000fca00078e0208 */
[----:B------:R-:W-:-:S13]  /*01e0*/  ISETP.GT.U32.AND P1, PT, R9, R2, PT ;  /* 0x000000020900720c */ /* 0x000fda0003f24070 */
[----:B------:R-:W-:Y:S02]  /*01f0*/  @!P1 IMAD.IADD R2, R2, 0x1, -R9 ;  /* 0x0000000102029824 */ /* 0x000fe400078e0a09 */
[----:B------:R-:W-:Y:S01]  /*0200*/  @!P1 VIADD R7, R7, 0x1 ;  /* 0x0000000107079836 */ /* 0x000fe20000000000 */
[----:B------:R-:W-:Y:S02]  /*0210*/  ISETP.NE.AND P1, PT, R0, RZ, PT ;  /* 0x000000ff0000720c */ /* 0x000fe40003f25270 */
[----:B------:R-:W-:Y:S02]  /*0220*/  ISETP.GE.U32.AND P0, PT, R2, R9, PT ;  /* 0x000000090200720c */ /* 0x000fe40003f06070 */
[----:B------:R-:W-:-:S04]  /*0230*/  LOP3.LUT R2, R3, R0, RZ, 0x3c, !PT ;  /* 0x0000000003027212 */ /* 0x000fc800078e3cff */
[----:B------:R-:W-:Y:S01]  /*0240*/  ISETP.GE.AND P2, PT, R2, RZ, PT ;  /* 0x000000ff0200720c */ /* 0x000fe20003f46270 */
[----:B------:R-:W-:-:S06]  /*0250*/  VIADD R2, R4, 0x7f ;  /* 0x0000007f04027836 */ /* 0x000fcc0000000000 */
[----:B------:R-:W-:-:S04]  /*0260*/  @P0 VIADD R7, R7, 0x1 ;  /* 0x0000000107070836 */ /* 0x000fc80000000000 */
[----:B------:R-:W-:Y:S01]  /*0270*/  IMAD.MOV.U32 R6, RZ, RZ, R7 ;  /* 0x000000ffff067224 */ /* 0x000fe200078e0007 */
[----:B------:R-:W-:-:S03]  /*0280*/  SHF.R.S32.HI R7, RZ, 0x1f, R2 ;  /* 0x0000001fff077819 */ /* 0x000fc60000011402 */
[----:B------:R-:W-:Y:S01]  /*0290*/  @!P2 IMAD.MOV R6, RZ, RZ, -R6 ;  /* 0x000000ffff06a224 */ /* 0x000fe200078e0a06 */
[----:B------:R-:W-:Y:S02]  /*02a0*/  @!P1 LOP3.LUT R6, RZ, R0, RZ, 0x33, !PT ;  /* 0x00000000ff069212 */ /* 0x000fe400078e33ff */
[----:B------:R-:W-:-:S03]  /*02b0*/  LEA.HI R7, R7, R2, RZ, 0x7 ;  /* 0x0000000207077211 */ /* 0x000fc600078f38ff */
[----:B------:R-:W-:Y:S02]  /*02c0*/  IMAD.SHL.U32 R2, R6, 0x8, RZ ;  /* 0x0000000806027824 */ /* 0x000fe400078e00ff */
[----:B------:R-:W-:-:S03]  /*02d0*/  IMAD.MOV R6, RZ, RZ, -R6 ;  /* 0x000000ffff067224 */ /* 0x000fc600078e0a06 */
[----:B------:R-:W-:Y:S01]  /*02e0*/  LEA.HI.SX32 R7, R7, -R2, 0x19 ;  /* 0x8000000207077211 */ /* 0x000fe200078fcaff */
[----:B------:R-:W-:Y:S02]  /*02f0*/  IMAD R15, R0, R6, R3 ;  /* 0x00000006000f7224 */ /* 0x000fe400078e0203 */
[----:B------:R-:W-:Y:S01]  /*0300*/  IMAD.MOV.U32 R6, RZ, RZ, RZ ;  /* 0x000000ffff067224 */ /* 0x000fe200078e00ff */
[----:B------:R-:W-:Y:S02]  /*0310*/  VIMNMX R8, R7, 0x8, PT ;  /* 0x0000000807087848 */ /* 0x000fe40003fe0100 */
[----:B------:R-:W-:Y:S02]  /*0320*/  IABS R13, R15 ;  /* 0x0000000f000d7213 */ /* 0x000fe40000000000 */
[----:B------:R-:W-:-:S04]  /*0330*/  IABS R11, R8 ;  /* 0x00000008000b7213 */ /* 0x000fc80000000000 */
[----:B------:R-:W0:Y:S08]  /*0340*/  I2F.RP R9, R11 ;  /* 0x0000000b00097306 */ /* 0x000e300000209400 */
[----:B0-----:R-:W0:Y:S02]  /*0350*/  MUFU.RCP R9, R9 ;  /* 0x0000000900097308 */ /* 0x001e240000001000 */
[----:B0-----:R-:W-:-:S06]  /*0360*/  VIADD R7, R9, 0xffffffe ;  /* 0x0ffffffe09077836 */ /* 0x001fcc0000000000 */
[----:B------:R-:W0:Y:S02]  /*0370*/  F2I.FTZ.U32.TRUNC.NTZ R7, R7 ;  /* 0x0000000700077305 */ /* 0x000e24000021f000 */
[----:B0-----:R-:W-:-:S04]  /*0380*/  IMAD.MOV R10, RZ, RZ, -R7 ;  /* 0x000000ffff0a7224 */ /* 0x001fc800078e0a07 */
[----:B------:R-:W-:-:S04]  /*0390*/  IMAD.MOV.U32 R0, RZ, RZ, R10 ;  /* 0x000000ffff007224 */ /* 0x000fc800078e000a */
[----:B------:R-:W-:Y:S01]  /*03a0*/  IMAD R3, R0, R11, RZ ;  /* 0x0000000b00037224 */ /* 0x000fe200078e02ff */
[----:B------:R-:W-:-:S03]  /*03b0*/  IABS R0, R8 ;  /* 0x0000000800007213 */ /* 0x000fc60000000000 */
[----:B------:R-:W-:Y:S02]  /*03c0*/  IMAD.HI.U32 R6, R7, R3, R6 ;  /* 0x0000000307067227 */ /* 0x000fe400078e0006 */
[----:B------:R-:W0:Y:S02]  /*03d0*/  LDC R7, c[0x0][0x230] ;  /* 0x00008c00ff077b82 */ /* 0x000e240000000800 */
[----:B------:R-:W-:Y:S02]  /*03e0*/  IMAD.MOV R0, RZ, RZ, -R0 ;  /* 0x000000ffff007224 */ /* 0x000fe400078e0a00 */
[----:B------:R-:W-:-:S04]  /*03f0*/  IMAD.HI.U32 R6, R6, R13, RZ ;  /* 0x0000000d06067227 */ /* 0x000fc800078e00ff */
[----:B------:R-:W-:-:S05]  /*0400*/  IMAD R0, R6, R0, R13 ;  /* 0x0000000006007224 */ /* 0x000fca00078e020d */
[----:B------:R-:W-:Y:S01]  /*0410*/  ISETP.GT.U32.AND P1, PT, R11, R0, PT ;  /* 0x000000000b00720c */ /* 0x000fe20003f24070 */
[----:B0-----:R-:W-:-:S12]  /*0420*/  VIADD R18, R7, 0x3f ;  /* 0x0000003f07127836 */ /* 0x001fd80000000000 */
[----:B------:R-:W-:Y:S02]  /*0430*/  @!P1 IMAD.IADD R0, R0, 0x1, -R11 ;  /* 0x0000000100009824 */ /* 0x000fe400078e0a0b */
[----:B------:R-:W-:Y:S01]  /*0440*/  @!P1 VIADD R6, R6, 0x1 ;  /* 0x0000000106069836 */ /* 0x000fe20000000000 */
[----:B------:R-:W-:Y:S02]  /*0450*/  ISETP.NE.AND P1, PT, R8, RZ, PT ;  /* 0x000000ff0800720c */ /* 0x000fe40003f25270 */
[----:B------:R-:W-:Y:S02]  /*0460*/  ISETP.GE.U32.AND P0, PT, R0, R11, PT ;  /* 0x0000000b0000720c */ /* 0x000fe40003f06070 */
[----:B------:R-:W-:-:S04]  /*0470*/  LOP3.LUT R0, R15, R8, RZ, 0x3c, !PT ;  /* 0x000000080f007212 */ /* 0x000fc800078e3cff */
[----:B------:R-:W-:-:S07]  /*0480*/  ISETP.GE.AND P2, PT, R0, RZ, PT ;  /* 0x000000ff0000720c */ /* 0x000fce0003f46270 */
[----:B------:R-:W-:Y:S01]  /*0490*/  @P0 VIADD R6, R6, 0x1 ;  /* 0x0000000106060836 */ /* 0x000fe20000000000 */
[----:B------:R-:W-:-:S05]  /*04a0*/  ISETP.GT.AND P0, PT, R18, 0x3f, PT ;  /* 0x0000003f1200780c */ /* 0x000fca0003f04270 */
[----:B------:R-:W-:Y:S01]  /*04b0*/  @!P2 IMAD.MOV R6, RZ, RZ, -R6 ;  /* 0x000000ffff06a224 */ /* 0x000fe200078e0a06 */
[----:B------:R-:W-:-:S05]  /*04c0*/  @!P1 LOP3.LUT R6, RZ, R8, RZ, 0x33, !PT ;  /* 0x00000008ff069212 */ /* 0x000fca00078e33ff */
[----:B------:R-:W-:Y:S02]  /*04d0*/  IMAD.MOV R3, RZ, RZ, -R6 ;  /* 0x000000ffff037224 */ /* 0x000fe400078e0a06 */
[----:B------:R-:W-:Y:S02]  /*04e0*/  IMAD.SHL.U32 R16, R6, 0x20, RZ ;  /* 0x0000002006107824 */ /* 0x000fe400078e00ff */
[----:B------:R-:W-:Y:S02]  /*04f0*/  IMAD R3, R8, R3, R15 ;  /* 0x0000000308037224 */ /* 0x000fe400078e020f */
[----:B------:R-:W-:Y:S01]  /*0500*/  VIADD R6, R16, 0x2 ;  /* 0x0000000210067836 */ /* 0x000fe20000000000 */
[----:B------:R-:W-:Y:S01]  /*0510*/  STL [R1+0x2e0], R16 ;  /* 0x0002e01001007387 */ /* 0x000fe20000100800 */
[----:B------:R-:W-:Y:S02]  /*0520*/  IMAD.IADD R0, R2, 0x1, R3 ;  /* 0x0000000102007824 */ /* 0x000fe400078e0203 */
[----:B------:R-:W-:-:S02]  /*0530*/  VIADD R2, R16, 0x1 ;  /* 0x0000000110027836 */ /* 0x000fc40000000000 */
[----:B------:R-:W-:Y:S02]  /*0540*/  VIADD R3, R16, 0x3 ;  /* 0x0000000310037836 */ /* 0x000fe40000000000 */
[----:B------:R-:W-:Y:S01]  /*0550*/  IMAD R27, R0, 0x80, R17 ;  /* 0x00000080001b7824 */ /* 0x000fe200078e0211 */
[----:B------:R0:W-:Y:S01]  /*0560*/  STL [R1+0x48], R2 ;  /* 0x0000480201007387 */ /* 0x0001e20000100800 */
[C---:B------:R-:W-:Y:S02]  /*0570*/  VIADD R29, R16.reuse, 0xe ;  /* 0x0000000e101d7836 */ /* 0x040fe40000000000 */
[----:B------:R-:W-:Y:S01]  /*0580*/  VIADD R0, R27, 0x40 ;  /* 0x000000401b007836 */ /* 0x000fe20000000000 */
[----:B------:R1:W-:Y:S01]  /*0590*/  STL [R1+0x44], R6 ;  /* 0x0000440601007387 */ /* 0x0003e20000100800 */
[C---:B------:R-:W-:Y:S02]  /*05a0*/  VIADD R7, R16.reuse, 0x10 ;  /* 0x0000001010077836 */ /* 0x040fe40000000000 */
[C---:B------:R-:W-:Y:S01]  /*05b0*/  VIADD R13, R16.reuse, 0x12 ;  /* 0x00000012100d7836 */ /* 0x040fe20000000000 */
[----:B------:R2:W-:Y:S01]  /*05c0*/  STL [R1+0x40], R3 ;  /* 0x0000400301007387 */ /* 0x0005e20000100800 */
[----:B------:R-:W-:-:S02]  /*05d0*/  VIADD R12, R16, 0x13 ;  /* 0x00000013100c7836 */ /* 0x000fc40000000000 */
[C---:B0-----:R-:W-:Y:S02]  /*05e0*/  VIADD R2, R16.reuse, 0x4 ;  /* 0x0000000410027836 */ /* 0x041fe40000000000 */
[C---:B------:R-:W-:Y:S02]  /*05f0*/  VIADD R11, R16.reuse, 0x14 ;  /* 0x00000014100b7836 */ /* 0x040fe40000000000 */
[C---:B-1----:R-:W-:Y:S01]  /*0600*/  VIADD R6, R16.reuse, 0x5 ;  /* 0x0000000510067836 */ /* 0x042fe20000000000 */
[----:B------:R0:W-:Y:S01]  /*0610*/  STL [R1+0x3c], R2 ;  /* 0x00003c0201007387 */ /* 0x0001e20000100800 */
[C---:B------:R-:W-:Y:S02]  /*0620*/  VIADD R8, R16.reuse, 0x15 ;  /* 0x0000001510087836 */ /* 0x040fe40000000000 */
[C---:B--2---:R-:W-:Y:S01]  /*0630*/  VIADD R3, R16.reuse, 0x6 ;  /* 0x0000000610037836 */ /* 0x044fe20000000000 */
[----:B------:R1:W-:Y:S01]  /*0640*/  STL [R1+0x38], R6 ;  /* 0x0000380601007387 */ /* 0x0003e20000100800 */
[----:B------:R-:W-:-:S02]  /*0650*/  VIADD R18, R16, 0x16 ;  /* 0x0000001610127836 */ /* 0x000fc40000000000 */
[C---:B------:R-:W-:Y:S01]  /*0660*/  VIADD R20, R16.reuse, 0x17 ;  /* 0x0000001710147836 */ /* 0x040fe20000000000 */
[----:B------:R2:W-:Y:S01]  /*0670*/  STL [R1+0x34], R3 ;  /* 0x0000340301007387 */ /* 0x0005e20000100800 */
[C---:B------:R-:W-:Y:S02]  /*0680*/  VIADD R21, R16.reuse, 0x18 ;  /* 0x0000001810157836 */ /* 0x040fe40000000000 */
[C---:B0-----:R-:W-:Y:S02]  /*0690*/  VIADD R2, R16.reuse, 0x7 ;  /* 0x0000000710027836 */ /* 0x041fe40000000000 */
[C---:B------:R-:W-:Y:S02]  /*06a0*/  VIADD R24, R16.reuse, 0x19 ;  /* 0x0000001910187836 */ /* 0x040fe40000000000 */
[C---:B-1----:R-:W-:Y:S01]  /*06b0*/  VIADD R6, R16.reuse, 0x8 ;  /* 0x0000000810067836 */ /* 0x042fe20000000000 */
[----:B------:R0:W-:Y:S01]  /*06c0*/  STL [R1+0x30], R2 ;  /* 0x0000300201007387 */ /* 0x0001e20000100800 */
[----:B------:R-:W-:-:S02]  /*06d0*/  VIADD R25, R16, 0x1a ;  /* 0x0000001a10197836 */ /* 0x000fc40000000000 */
[C---:B--2---:R-:W-:Y:S01]  /*06e0*/  VIADD R3, R16.reuse, 0x9 ;  /* 0x0000000910037836 */ /* 0x044fe20000000000 */
[----:B------:R1:W-:Y:S01]  /*06f0*/  STL [R1+0x2c], R6 ;  /* 0x00002c0601007387 */ /* 0x0003e20000100800 */
[C---:B------:R-:W-:Y:S02]  /*0700*/  VIADD R23, R16.reuse, 0x1b ;  /* 0x0000001b10177836 */ /* 0x040fe40000000000 */
[C---:B------:R-:W-:Y:S01]  /*0710*/  VIADD R9, R16.reuse, 0x1c ;  /* 0x0000001c10097836 */ /* 0x040fe20000000000 */
[----:B------:R2:W-:Y:S01]  /*0720*/  STL [R1+0x28], R3 ;  /* 0x0000280301007387 */ /* 0x0005e20000100800 */
[C---:B------:R-:W-:Y:S02]  /*0730*/  VIADD R22, R16.reuse, 0x1d ;  /* 0x0000001d10167836 */ /* 0x040fe40000000000 */
[C---:B0-----:R-:W-:Y:S02]  /*0740*/  VIADD R2, R16.reuse, 0xa ;  /* 0x0000000a10027836 */ /* 0x041fe40000000000 */
[----:B------:R-:W-:-:S02]  /*0750*/  VIADD R26, R16, 0x1e ;  /* 0x0000001e101a7836 */ /* 0x000fc40000000000 */
[C---:B-1----:R-:W-:Y:S01]  /*0760*/  VIADD R6, R16.reuse, 0xb ;  /* 0x0000000b10067836 */ /* 0x042fe20000000000 */
[----:B------:R0:W-:Y:S01]  /*0770*/  STL [R1+0x24], R2 ;  /* 0x0000240201007387 */ /* 0x0001e20000100800 */
[C---:B------:R-:W-:Y:S02]  /*0780*/  VIADD R10, R16.reuse, 0x1f ;  /* 0x0000001f100a7836 */ /* 0x040fe40000000000 */
[C---:B--2---:R-:W-:Y:S01]  /*0790*/  VIADD R3, R16.reuse, 0xc ;  /* 0x0000000c10037836 */ /* 0x044fe20000000000 */
[----:B------:R1:W-:Y:S04]  /*07a0*/  STL [R1+0x20], R6 ;  /* 0x0000200601007387 */ /* 0x0003e80000100800 */
[----:B------:R2:W-:Y:S01]  /*07b0*/  STL [R1+0x1c], R3 ;  /* 0x00001c0301007387 */ /* 0x0005e20000100800 */
[----:B0-----:R-:W-:-:S02]  /*07c0*/  VIADD R2, R16, 0xd ;  /* 0x0000000d10027836 */ /* 0x001fc40000000000 */
[----:B-1----:R-:W-:-:S03]  /*07d0*/  VIADD R6, R16, 0x11 ;  /* 0x0000001110067836 */ /* 0x002fc60000000000 */
[----:B------:R0:W-:Y:S01]  /*07e0*/  STL [R1], R2 ;  /* 0x0000000201007387 */ /* 0x0001e20000100800 */
[----:B--2---:R-:W-:-:S03]  /*07f0*/  VIADD R3, R16, 0xf ;  /* 0x0000000f10037836 */ /* 0x004fc60000000000 */
[----:B------:R0:W-:Y:S04]  /*0800*/  STL [R1+0x888], R27 ;  /* 0x0008881b01007387 */ /* 0x0001e80000100800 */
[----:B------:R0:W-:Y:S01]  /*0810*/  STL [R1+0x88c], R0 ;  /* 0x00088c0001007387 */ /* 0x0001e20000100800 */
[----:B------:R-:W-:Y:S05]  /*0820*/  @P0 BRA `(.L_x_0) ;  /* 0x00000004000c0947 */ /* 0x000fea0003800000 */
[----:B0-----:R-:W-:Y:S01]  /*0830*/  IMAD.SHL.U32 R0, R14, 0x8, RZ ;  /* 0x000000080e007824 */ /* 0x001fe200078e00ff */
[----:B------:R0:W-:Y:S04]  /*0840*/  STL [R1+0x40], RZ ;  /* 0x000040ff01007387 */ /* 0x0001e80000100800 */
[----:B------:R0:W-:Y:S04]  /*0850*/  STL [R1+0x8c4], R0 ;  /* 0x0008c40001007387 */ /* 0x0001e80000100800 */
[----:B------:R0:W-:Y:S04]  /*0860*/  STL [R1+0x44], RZ ;  /* 0x000044ff01007387 */ /* 0x0001e80000100800 */
        /* <DEDUP_REMOVED lines=61> */
[----:B------:R0:W-:Y:S01]  /*0c40*/  STL [R1+0x19c], RZ ;  /* 0x00019cff01007387 */ /* 0x0001e20000100800 */
[----:B------:R-:W-:Y:S05]  /*0c50*/  BRA `(.L_x_1) ;  /* 0x0000015400507947 */ /* 0x000fea0003800000 */
.L_x_0:
[----:B0-----:R-:W-:Y:S01]  /*0c60*/  IABS R2, R5 ;  /* 0x0000000500027213 */ /* 0x001fe20000000000 */
[----:B------:R0:W-:Y:S01]  /*0c70*/  STL [R1+0x904], R5 ;  /* 0x0009040501007387 */ /* 0x0001e20000100800 */
[----:B------:R-:W-:Y:S01]  /*0c80*/  IABS R19, R4 ;  /* 0x0000000400137213 */ /* 0x000fe20000000000 */
[----:B------:R-:W-:Y:S01]  /*0c90*/  IMAD.MOV.U32 R14, RZ, RZ, RZ ;  /* 0x000000ffff0e7224 */ /* 0x000fe200078e00ff */
[----:B------:R-:W-:Y:S01]  /*0ca0*/  ISETP.GE.AND P6, PT, R26, RZ, PT ;  /* 0x000000ff1a00720c */ /* 0x000fe20003fc6270 */
[----:B------:R-:W-:Y:S01]  /*0cb0*/  ULDC UR10, c[0x0][0x23c] ;  /* 0x00008f00000a7ab9 */ /* 0x000fe20000000800 */
[----:B------:R-:W1:Y:S01]  /*0cc0*/  I2F.RP R0, R19 ;  /* 0x0000001300007306 */ /* 0x000e620000209400 */
[----:B------:R-:W-:Y:S01]  /*0cd0*/  ISETP.GE.AND P0, PT, R10, RZ, PT ;  /* 0x000000ff0a00720c */ /* 0x000fe20003f06270 */
[----:B------:R-:W-:Y:S01]  /*0ce0*/  ULDC.64 UR34, c[0x0][0x218] ;  /* 0x0000860000227ab9 */ /* 0x000fe20000000a00 */
[----:B------:R-:W-:Y:S01]  /*0cf0*/  IABS R28, R22 ;  /* 0x00000016001c7213 */ /* 0x000fe20000000000 */
[----:B------:R-:W-:Y:S01]  /*0d00*/  ULDC UR9, c[0x0][0x234] ;  /* 0x00008d0000097ab9 */ /* 0x000fe20000000800 */
[----:B0-----:R-:W2:Y:S01]  /*0d10*/  LDL R5, [R1+0x88c] ;  /* 0x00088c0001057983 */ /* 0x001ea20000100800 */
[----:B------:R-:W-:Y:S01]  /*0d20*/  ULDC UR14, c[0x0][0x240] ;  /* 0x00009000000e7ab9 */ /* 0x000fe20000000800 */
[----:B------:R-:W-:Y:S01]  /*0d30*/  ULDC.64 UR12, c[0x0][0x210] ;  /* 0x00008400000c7ab9 */ /* 0x000fe20000000a00 */
[----:B------:R-:W0:Y:S01]  /*0d40*/  I2F.RP R17, R2 ;  /* 0x0000000200117306 */ /* 0x000e220000209400 */
[----:B------:R-:W-:-:S07]  /*0d50*/  ULDC UR15, c[0x0][0x238] ;  /* 0x00008e00000f7ab9 */ /* 0x000fce0000000800 */
[----:B-1----:R-:W1:Y:S08]  /*0d60*/  MUFU.RCP R0, R0 ;  /* 0x0000000000007308 */ /* 0x002e700000001000 */
[----:B0-----:R-:W0:Y:S01]  /*0d70*/  MUFU.RCP R17, R17 ;  /* 0x0000001100117308 */ /* 0x001e220000001000 */
[----:B-1----:R-:W-:-:S07]  /*0d80*/  VIADD R0, R0, 0xffffffe ;  /* 0x0ffffffe00007836 */ /* 0x002fce0000000000 */
[----:B------:R1:W3:Y:S01]  /*0d90*/  F2I.FTZ.U32.TRUNC.NTZ R15, R0 ;  /* 0x00000000000f7305 */ /* 0x0002e2000021f000 */
[----:B0-----:R-:W-:Y:S01]  /*0da0*/  VIADD R17, R17, 0xffffffe ;  /* 0x0ffffffe11117836 */ /* 0x001fe20000000000 */
[----:B-1----:R-:W-:-:S06]  /*0db0*/  IABS R0, R27 ;  /* 0x0000001b00007213 */ /* 0x002fcc0000000000 */
[----:B------:R-:W0:Y:S01]  /*0dc0*/  F2I.FTZ.U32.TRUNC.NTZ R17, R17 ;  /* 0x0000001100117305 */ /* 0x000e22000021f000 */
[----:B---3--:R-:W-:-:S04]  /*0dd0*/  IMAD.MOV R16, RZ, RZ, -R15 ;  /* 0x000000ffff107224 */ /* 0x008fc800078e0a0f */
[----:B------:R-:W-:-:S04]  /*0de0*/  IMAD R16, R16, R19, RZ ;  /* 0x0000001310107224 */ /* 0x000fc800078e02ff */
[----:B------:R-:W-:-:S04]  /*0df0*/  IMAD.HI.U32 R15, R15, R16, R14 ;  /* 0x000000100f0f7227 */ /* 0x000fc800078e000e */
[----:B------:R-:W-:-:S04]  /*0e00*/  IMAD.MOV.U32 R14, RZ, RZ, R0 ;  /* 0x000000ffff0e7224 */ /* 0x000fc800078e0000 */
[----:B------:R-:W-:-:S04]  /*0e10*/  IMAD.HI.U32 R27, R15, R14, RZ ;  /* 0x0000000e0f1b7227 */ /* 0x000fc800078e00ff */
[----:B------:R-:W-:-:S04]  /*0e20*/  IMAD.MOV R27, RZ, RZ, -R27 ;  /* 0x000000ffff1b7224 */ /* 0x000fc800078e0a1b */
[----:B------:R-:W-:Y:S01]  /*0e30*/  IMAD R14, R19, R27, R14 ;  /* 0x0000001b130e7224 */ /* 0x000fe200078e020e */
[----:B--2---:R-:W-:-:S05]  /*0e40*/  IABS R16, R5 ;  /* 0x0000000500107213 */ /* 0x004fca0000000000 */
[----:B------:R-:W-:-:S04]  /*0e50*/  IMAD.MOV.U32 R0, RZ, RZ, R16 ;  /* 0x000000ffff007224 */ /* 0x000fc800078e0010 */
[----:B------:R-:W-:-:S04]  /*0e60*/  IMAD.HI.U32 R16, R15, R0, RZ ;  /* 0x000000000f107227 */ /* 0x000fc800078e00ff */
[----:B0-----:R-:W-:Y:S02]  /*0e70*/  IMAD.MOV R15, RZ, RZ, -R17 ;  /* 0x000000ffff0f7224 */ /* 0x001fe400078e0a11 */
[----:B------:R-:W-:Y:S02]  /*0e80*/  IMAD.MOV R16, RZ, RZ, -R16 ;  /* 0x000000ffff107224 */ /* 0x000fe400078e0a10 */
[----:B------:R-:W-:Y:S02]  /*0e90*/  IMAD.MOV.U32 R27, RZ, RZ, R15 ;  /* 0x000000ffff1b7224 */ /* 0x000fe400078e000f */
[----:B------:R-:W-:Y:S02]  /*0ea0*/  IMAD R15, R19, R16, R0 ;  /* 0x00000010130f7224 */ /* 0x000fe400078e0200 */
[----:B------:R-:W-:Y:S02]  /*0eb0*/  IMAD R0, R27, R2, RZ ;  /* 0x000000021b007224 */ /* 0x000fe400078e02ff */
[----:B------:R-:W-:-:S04]  /*0ec0*/  IMAD.MOV.U32 R16, RZ, RZ, RZ ;  /* 0x000000ffff107224 */ /* 0x000fc800078e00ff */
[----:B------:R-:W-:Y:S01]  /*0ed0*/  IMAD.HI.U32 R0, R17, R0, R16 ;  /* 0x0000000011007227 */ /* 0x000fe200078e0010 */
[----:B------:R-:W-:Y:S02]  /*0ee0*/  IABS R17, R26 ;  /* 0x0000001a00117213 */ /* 0x000fe40000000000 */
[----:B------:R-:W2:Y:S01]  /*0ef0*/  LDL R26, [R1+0x888] ;  /* 0x00088800011a7983 */ /* 0x000ea20000100800 */
[C---:B------:R-:W-:Y:S02]  /*0f00*/  ISETP.GT.U32.AND P2, PT, R19.reuse, R15, PT ;  /* 0x0000000f1300720c */ /* 0x040fe40003f44070 */
[----:B------:R-:W-:Y:S02]  /*0f10*/  ISETP.GT.U32.AND P1, PT, R19, R14, PT ;  /* 0x0000000e1300720c */ /* 0x000fe40003f24070 */
[----:B------:R-:W-:Y:S01]  /*0f20*/  IABS R27, R10 ;  /* 0x0000000a001b7213 */ /* 0x000fe20000000000 */
[----:B------:R-:W-:-:S08]  /*0f30*/  IMAD.MOV.U32 R10, RZ, RZ, R17 ;  /* 0x000000ffff0a7224 */ /* 0x000fd000078e0011 */
[--C-:B------:R-:W-:Y:S02]  /*0f40*/  @!P2 IMAD.IADD R15, R15, 0x1, -R19.reuse ;  /* 0x000000010f0fa824 */ /* 0x100fe400078e0a13 */
[----:B------:R-:W-:Y:S02]  /*0f50*/  @!P1 IMAD.IADD R14, R14, 0x1, -R19 ;  /* 0x000000010e0e9824 */ /* 0x000fe400078e0a13 */
[----:B------:R-:W-:Y:S01]  /*0f60*/  IMAD.MOV.U32 R16, RZ, RZ, R27 ;  /* 0x000000ffff107224 */ /* 0x000fe200078e001b */
[----:B------:R-:W-:Y:S01]  /*0f70*/  ISETP.GT.U32.AND P1, PT, R19, R15, PT ;  /* 0x0000000f1300720c */ /* 0x000fe20003f24070 */
[----:B------:R-:W-:-:S04]  /*0f80*/  IMAD.HI.U32 R27, R0, R10, RZ ;  /* 0x0000000a001b7227 */ /* 0x000fc800078e00ff */
[----:B------:R-:W-:Y:S01]  /*0f90*/  IMAD.MOV R27, RZ, RZ, -R27 ;  /* 0x000000ffff1b7224 */ /* 0x000fe200078e0a1b */
[----:B------:R-:W-:-:S03]  /*0fa0*/  ISETP.GT.U32.AND P3, PT, R19, R14, PT ;  /* 0x0000000e1300720c */ /* 0x000fc60003f64070 */
[----:B------:R-:W-:Y:S02]  /*0fb0*/  IMAD R10, R2, R27, R10 ;  /* 0x0000001b020a7224 */ /* 0x000fe400078e020a */
[----:B------:R-:W-:-:S04]  /*0fc0*/  IMAD.HI.U32 R17, R0, R16, RZ ;  /* 0x0000001000117227 */ /* 0x000fc800078e00ff */
[----:B------:R-:W-:Y:S01]  /*0fd0*/  @!P1 IMAD.IADD R15, R15, 0x1, -R19 ;  /* 0x000000010f0f9824 */ /* 0x000fe200078e0a13 */
[----:B------:R-:W-:Y:S02]  /*0fe0*/  ISETP.GT.U32.AND P1, PT, R2, R10, PT ;  /* 0x0000000a0200720c */ /* 0x000fe40003f24070 */
[----:B------:R-:W-:Y:S01]  /*0ff0*/  ISETP.GE.AND P5, PT, R5, RZ, PT ;  /* 0x000000ff0500720c */ /* 0x000fe20003fa6270 */
[----:B------:R-:W-:Y:S01]  /*1000*/  IMAD.MOV R17, RZ, RZ, -R17 ;  /* 0x000000ffff117224 */ /* 0x000fe200078e0a11 */
[----:B------:R-:W-:Y:S01]  /*1010*/  ISETP.GE.AND P2, PT, R22, RZ, PT ;  /* 0x000000ff1600720c */ /* 0x000fe20003f46270 */
[----:B------:R-:W-:Y:S02]  /*1020*/  @!P3 IMAD.IADD R14, R14, 0x1, -R19 ;  /* 0x000000010e0eb824 */ /* 0x000fe400078e0a13 */
[----:B------:R-:W-:Y:S02]  /*1030*/  IMAD R16, R2, R17, R16 ;  /* 0x0000001102107224 */ /* 0x000fe400078e0210 */
[----:B------:R-:W-:-:S02]  /*1040*/  IMAD.MOV.U32 R22, RZ, RZ, R15 ;  /* 0x000000ffff167224 */ /* 0x000fc400078e000f */
[----:B------:R-:W-:Y:S01]  /*1050*/  IMAD.HI.U32 R17, R0, R28, RZ ;  /* 0x0000001c00117227 */ /* 0x000fe200078e00ff */
[----:B------:R-:W-:-:S03]  /*1060*/  ISETP.GT.U32.AND P3, PT, R2, R16, PT ;  /* 0x000000100200720c */ /* 0x000fc60003f64070 */
[----:B------:R-:W-:Y:S02]  /*1070*/  @!P1 IMAD.IADD R10, R10, 0x1, -R2 ;  /* 0x000000010a0a9824 */ /* 0x000fe400078e0a02 */
[----:B------:R-:W-:Y:S02]  /*1080*/  @!P5 IMAD.MOV R22, RZ, RZ, -R22 ;  /* 0x000000ffff16d224 */ /* 0x000fe400078e0a16 */
[----:B------:R-:W-:Y:S01]  /*1090*/  IMAD.MOV R17, RZ, RZ, -R17 ;  /* 0x000000ffff117224 */ /* 0x000fe200078e0a11 */
[----:B------:R-:W-:-:S03]  /*10a0*/  ISETP.GT.U32.AND P1, PT, R2, R10, PT ;  /* 0x0000000a0200720c */ /* 0x000fc60003f24070 */
[----:B------:R-:W-:Y:S01]  /*10b0*/  IMAD R28, R2, R17, R28 ;  /* 0x00000011021c7224 */ /* 0x000fe200078e021c */
[----:B------:R-:W-:Y:S01]  /*10c0*/  IABS R17, R23 ;  /* 0x0000001700117213 */ /* 0x000fe20000000000 */
[----:B------:R-:W-:Y:S01]  /*10d0*/  @!P3 IMAD.IADD R16, R16, 0x1, -R2 ;  /* 0x000000011010b824 */ /* 0x000fe200078e0a02 */
[----:B------:R-:W-:Y:S02]  /*10e0*/  IABS R19, R9 ;  /* 0x0000000900137213 */ /* 0x000fe40000000000 */
[----:B------:R-:W-:-:S03]  /*10f0*/  ISETP.GT.U32.AND P3, PT, R2, R28, PT ;  /* 0x0000001c0200720c */ /* 0x000fc60003f64070 */
[----:B------:R-:W-:Y:S02]  /*1100*/  IMAD.MOV.U32 R15, RZ, RZ, R19 ;  /* 0x000000ffff0f7224 */ /* 0x000fe400078e0013 */
[----:B------:R-:W-:Y:S01]  /*1110*/  @!P1 IMAD.IADD R10, R10, 0x1, -R2 ;  /* 0x000000010a0a9824 */ /* 0x000fe200078e0a02 */
[----:B------:R-:W-:Y:S01]  /*1120*/  ISETP.GT.U32.AND P5, PT, R2, R16, PT ;  /* 0x000000100200720c */ /* 0x000fe20003fa4070 */
[----:B------:R-:W-:-:S04]  /*1130*/  IMAD.HI.U32 R19, R0, R15, RZ ;  /* 0x0000000f00137227 */ /* 0x000fc800078e00ff */
[----:B------:R-:W-:Y:S02]  /*1140*/  IMAD.MOV R19, RZ, RZ, -R19 ;  /* 0x000000ffff137224 */ /* 0x000fe400078e0a13 */
[----:B------:R-:W-:Y:S02]  /*1150*/  @!P3 IMAD.IADD R28, R28, 0x1, -R2 ;  /* 0x000000011c1cb824 */ /* 0x000fe400078e0a02 */
[----:B------:R-:W-:-:S03]  /*1160*/  IMAD R15, R2, R19, R15 ;  /* 0x00000013020f7224 */ /* 0x000fc600078e020f */
[----:B------:R-:W-:Y:S01]  /*1170*/  ISETP.GT.U32.AND P3, PT, R2, R28, PT ;  /* 0x0000001c0200720c */ /* 0x000fe20003f64070 */
[----:B------:R-:W-:Y:S01]  /*1180*/  @!P5 IMAD.IADD R16, R16, 0x1, -R2 ;  /* 0x000000011010d824 */ /* 0x000fe200078e0a02 */
[----:B------:R-:W-:-:S03]  /*1190*/  ISETP.GT.U32.AND P1, PT, R2, R15, PT ;  /* 0x0000000f0200720c */ /* 0x000fc60003f24070 */
[----:B------:R-:W-:-:S04]  /*11a0*/  IMAD.MOV.U32 R27, RZ, RZ, R16 ;  /* 0x000000ffff1b7224 */ /* 0x000fc800078e0010 */
[----:B------:R-:W-:-:S04]  /*11b0*/  @!P0 IMAD.MOV R27, RZ, RZ, -R27 ;  /* 0x000000ffff1b8224 */ /* 0x000fc800078e0a1b */
[--C-:B------:R-:W-:Y:S02]  /*11c0*/  @!P3 IMAD.IADD R28, R28, 0x1, -R2.reuse ;  /* 0x000000011c1cb824 */ /* 0x100fe400078e0a02 */
[----:B------:R-:W-:-:S05]  /*11d0*/  @!P1 IMAD.IADD R15, R15, 0x1, -R2 ;  /* 0x000000010f0f9824 */ /* 0x000fca00078e0a02 */
[----:B------:R-:W-:Y:S02]  /*11e0*/  ISETP.GT.U32.AND P1, PT, R2, R15, PT ;  /* 0x0000000f0200720c */ /* 0x000fe40003f24070 */
[----:B------:R-:W-:-:S11]  /*11f0*/  ISETP.GE.AND P5, PT, R23, RZ, PT ;  /* 0x000000ff1700720c */ /* 0x000fd60003fa6270 */
[----:B------:R-:W-:Y:S01]  /*1200*/  @!P1 IMAD.IADD R15, R15, 0x1, -R2 ;  /* 0x000000010f0f9824 */ /* 0x000fe200078e0a02 */
[----:B------:R-:W-:Y:S02]  /*1210*/  ISETP.GE.AND P0, PT, R25, RZ, PT ;  /* 0x000000ff1900720c */ /* 0x000fe40003f06270 */
[----:B--2---:R-:W-:-:S13]  /*1220*/  ISETP.GE.AND P4, PT, R26, RZ, PT ;  /* 0x000000ff1a00720c */ /* 0x004fda0003f86270 */
[----:B------:R-:W-:Y:S01]  /*1230*/  @!P4 IMAD.MOV R14, RZ, RZ, -R14 ;  /* 0x000000ffff0ec224 */ /* 0x000fe200078e0a0e */
[----:B------:R-:W-:Y:S02]  /*1240*/  ISETP.NE.AND P4, PT, R4, RZ, PT ;  /* 0x000000ff0400720c */ /* 0x000fe40003f85270 */
[----:B------:R-:W-:-:S04]  /*1250*/  LOP3.LUT R4, RZ, R4, RZ, 0x33, !PT ;  /* 0x00000004ff047212 */ /* 0x000fc800078e33ff */
[C---:B------:R-:W-:Y:S02]  /*1260*/  SEL R5, R4.reuse, R14, !P4 ;  /* 0x0000000e04057207 */ /* 0x040fe40006000000 */
[----:B------:R-:W-:-:S03]  /*1270*/  SEL R4, R4, R22, !P4 ;  /* 0x0000001604047207 */ /* 0x000fc60006000000 */
[----:B------:R-:W-:Y:S04]  /*1280*/  STL [R1+0x50], R5 ;  /* 0x0000500501007387 */ /* 0x000fe80000100800 */
[----:B------:R0:W-:Y:S02]  /*1290*/  STL [R1+0x4c], R4 ;  /* 0x00004c0401007387 */ /* 0x0001e40000100800 */
[----:B0-----:R-:W-:-:S04]  /*12a0*/  IMAD.HI.U32 R4, R0, R17, RZ ;  /* 0x0000001100047227 */ /* 0x001fc800078e00ff */
[----:B------:R-:W-:Y:S02]  /*12b0*/  IMAD.MOV R14, RZ, RZ, -R4 ;  /* 0x000000ffff0e7224 */ /* 0x000fe400078e0a04 */
[----:B------:R-:W-:Y:S02]  /*12c0*/  IMAD.MOV.U32 R5, RZ, RZ, R10 ;  /* 0x000000ffff057224 */ /* 0x000fe400078e000a */
[----:B------:R-:W-:Y:S02]  /*12d0*/  IMAD R14, R2, R14, R17 ;  /* 0x0000000e020e7224 */ /* 0x000fe400078e0211 */
[----:B------:R-:W-:-:S03]  /*12e0*/  @!P6 IMAD.MOV R5, RZ, RZ, -R5 ;  /* 0x000000ffff05e224 */ /* 0x000fc600078e0a05 */
[----:B------:R-:W-:Y:S02]  /*12f0*/  ISETP.GT.U32.AND P6, PT, R2, R14, PT ;  /* 0x0000000e0200720c */ /* 0x000fe40003fc4070 */
[----:B------:R-:W-:Y:S02]  /*1300*/  IABS R26, R25 ;  /* 0x00000019001a7213 */ /* 0x000fe40000000000 */
[----:B------:R-:W-:-:S03]  /*1310*/  IABS R17, R24 ;  /* 0x0000001800117213 */ /* 0x000fc60000000000 */
[----:B------:R-:W-:-:S06]  /*1320*/  IMAD.HI.U32 R4, R0, R26, RZ ;  /* 0x0000001a00047227 */ /* 0x000fcc00078e00ff */
[----:B------:R-:W-:Y:S02]  /*1330*/  @!P6 IMAD.IADD R14, R14, 0x1, -R2 ;  /* 0x000000010e0ee824 */ /* 0x000fe400078e0a02 */
[----:B------:R-:W-:Y:S02]  /*1340*/  IMAD.MOV R4, RZ, RZ, -R4 ;  /* 0x000000ffff047224 */ /* 0x000fe400078e0a04 */
[----:B------:R-:W-:Y:S01]  /*1350*/  IMAD.HI.U32 R22, R0, R17, RZ ;  /* 0x0000001100167227 */ /* 0x000fe200078e00ff */
[C---:B------:R-:W-:Y:S01]  /*1360*/  ISETP.GT.U32.AND P6, PT, R2.reuse, R14, PT ;  /* 0x0000000e0200720c */ /* 0x040fe20003fc4070 */
[----:B------:R-:W-:Y:S01]  /*1370*/  STL [R1+0x14], R27 ;  /* 0x0000141b01007387 */ /* 0x000fe20000100800 */
[----:B------:R-:W-:Y:S01]  /*1380*/  ISETP.GE.AND P4, PT, R9, RZ, PT ;  /* 0x000000ff0900720c */ /* 0x000fe20003f86270 */
[----:B------:R-:W-:Y:S02]  /*1390*/  IMAD R9, R2, R4, R26 ;  /* 0x0000000402097224 */ /* 0x000fe400078e021a */
[----:B------:R0:W-:Y:S01]  /*13a0*/  STL [R1+0x18], R5 ;  /* 0x0000180501007387 */ /* 0x0001e20000100800 */
[----:B------:R-:W-:-:S04]  /*13b0*/  IMAD.MOV R22, RZ, RZ, -R22 ;  /* 0x000000ffff167224 */ /* 0x000fc800078e0a16 */
[----:B------:R-:W-:Y:S02]  /*13c0*/  IMAD R17, R2, R22, R17 ;  /* 0x0000001602117224 */ /* 0x000fe400078e0211 */
[----:B0-----:R-:W-:-:S04]  /*13d0*/  IMAD.MOV.U32 R5, RZ, RZ, R28 ;  /* 0x000000ffff057224 */ /* 0x001fc800078e001c */
[----:B------:R-:W-:Y:S01]  /*13e0*/  @!P2 IMAD.MOV R5, RZ, RZ, -R5 ;  /* 0x000000ffff05a224 */ /* 0x000fe200078e0a05 */
[----:B------:R-:W-:Y:S01]  /*13f0*/  ISETP.GT.U32.AND P2, PT, R2, R9, PT ;  /* 0x000000090200720c */ /* 0x000fe20003f44070 */
[--C-:B------:R-:W-:Y:S01]  /*1400*/  @!P6 IMAD.IADD R14, R14, 0x1, -R2.reuse ;  /* 0x000000010e0ee824 */ /* 0x100fe200078e0a02 */
[----:B------:R-:W-:Y:S02]  /*1410*/  ISETP.GT.U32.AND P6, PT, R2, R17, PT ;  /* 0x000000110200720c */ /* 0x000fe40003fc4070 */
[----:B------:R0:W-:Y:S09]  /*1420*/  STL [R1+0x10], R5 ;  /* 0x0000100501007387 */ /* 0x0001f20000100800 */
[----:B------:R-:W-:-:S02]  /*1430*/  @!P2 IMAD.IADD R9, R9, 0x1, -R2 ;  /* 0x000000010909a824 */ /* 0x000fc400078e0a02 */
[----:B0-----:R-:W-:Y:S02]  /*1440*/  IMAD.MOV.U32 R5, RZ, RZ, R15 ;  /* 0x000000ffff057224 */ /* 0x001fe400078e000f */
[----:B------:R-:W-:Y:S01]  /*1450*/  @!P6 IMAD.IADD R17, R17, 0x1, -R2 ;  /* 0x000000011111e824 */ /* 0x000fe200078e0a02 */
[----:B------:R-:W-:Y:S01]  /*1460*/  ISETP.GT.U32.AND P6, PT, R2, R9, PT ;  /* 0x000000090200720c */ /* 0x000fe20003fc4070 */
[----:B------:R-:W-:-:S05]  /*1470*/  @!P4 IMAD.MOV R5, RZ, RZ, -R5 ;  /* 0x000000ffff05c224 */ /* 0x000fca00078e0a05 */
[----:B------:R0:W-:Y:S02]  /*1480*/  STL [R1+0xc], R5 ;  /* 0x00000c0501007387 */ /* 0x0001e40000100800 */
[----:B0-----:R-:W-:-:S05]  /*1490*/  IMAD.MOV.U32 R5, RZ, RZ, R14 ;  /* 0x000000ffff057224 */ /* 0x001fca00078e000e */
[----:B------:R-:W-:Y:S02]  /*14a0*/  @!P6 IMAD.IADD R9, R9, 0x1, -R2 ;  /* 0x000000010909e824 */ /* 0x000fe400078e0a02 */
[----:B------:R-:W-:-:S05]  /*14b0*/  @!P5 IMAD.MOV R5, RZ, RZ, -R5 ;  /* 0x000000ffff05d224 */ /* 0x000fca00078e0a05 */
[----:B------:R0:W-:Y:S04]  /*14c0*/  STL [R1+0x8], R5 ;  /* 0x0000080501007387 */ /* 0x0001e80000100800 */
[----:B------:R-:W2:Y:S01]  /*14d0*/  LDL.LU R27, [R1] ;  /* 0x00000000011b7983 */ /* 0x000ea20000300800 */
[----:B0-----:R-:W-:-:S04]  /*14e0*/  IMAD.MOV.U32 R5, RZ, RZ, R9 ;  /* 0x000000ffff057224 */ /* 0x001fc800078e0009 */
[----:B------:R-:W-:-:S05]  /*14f0*/  @!P0 IMAD.MOV R5, RZ, RZ, -R5 ;  /* 0x000000ffff058224 */ /* 0x000fca00078e0a05 */
[----:B------:R0:W-:Y:S04]  /*1500*/  STL [R1+0x4], R5 ;  /* 0x0000040501007387 */ /* 0x0001e80000100800 */
[----:B0-----:R-:W3:Y:S01]  /*1510*/  LDL.LU R5, [R1+0x1c] ;  /* 0x00001c0001057983 */ /* 0x001ee20000300800 */
[----:B------:R-:W-:Y:S02]  /*1520*/  IABS R19, R21 ;  /* 0x0000001500137213 */ /* 0x000fe40000000000 */
[----:B------:R-:W-:Y:S01]  /*1530*/  IABS R16, R20 ;  /* 0x0000001400107213 */ /* 0x000fe20000000000 */
[----:B------:R-:W4:Y:S02]  /*1540*/  LDL.LU R26, [R1+0x20] ;  /* 0x00002000011a7983 */ /* 0x000f240000300800 */
[----:B------:R-:W-:Y:S01]  /*1550*/  IMAD.HI.U32 R10, R0, R19, RZ ;  /* 0x00000013000a7227 */ /* 0x000fe200078e00ff */
[----:B------:R-:W-:Y:S01]  /*1560*/  IABS R4, R18 ;  /* 0x0000001200047213 */ /* 0x000fe20000000000 */
[----:B------:R-:W5:Y:S02]  /*1570*/  LDL.LU R25, [R1+0x24] ;  /* 0x0000240001197983 */ /* 0x000f640000300800 */
[----:B------:R-:W-:-:S04]  /*1580*/  IMAD.MOV R10, RZ, RZ, -R10 ;  /* 0x000000ffff0a7224 */ /* 0x000fc800078e0a0a */
[----:B------:R-:W-:-:S05]  /*1590*/  IMAD R10, R2, R10, R19 ;  /* 0x0000000a020a7224 */ /* 0x000fca00078e0213 */
[----:B------:R-:W-:Y:S01]  /*15a0*/  ISETP.GT.U32.AND P2, PT, R2, R10, PT ;  /* 0x0000000a0200720c */ /* 0x000fe20003f44070 */
[----:B------:R-:W-:Y:S01]  /*15b0*/  IMAD.HI.U32 R23, R0, R16, RZ ;  /* 0x0000001000177227 */ /* 0x000fe200078e00ff */
[----:B------:R-:W-:-:S03]  /*15c0*/  ISETP.GE.AND P1, PT, R21, RZ, PT ;  /* 0x000000ff1500720c */ /* 0x000fc60003f26270 */
[----:B------:R-:W-:Y:S01]  /*15d0*/  IMAD.MOV R23, RZ, RZ, -R23 ;  /* 0x000000ffff177224 */ /* 0x000fe200078e0a17 */
[----:B------:R-:W-:-:S03]  /*15e0*/  ISETP.GE.AND P3, PT, R24, RZ, PT ;  /* 0x000000ff1800720c */ /* 0x000fc60003f66270 */
[----:B------:R-:W-:Y:S01]  /*15f0*/  IMAD R21, R2, R23, R16 ;  /* 0x0000001702157224 */ /* 0x000fe200078e0210 */
[----:B------:R-:W-:Y:S01]  /*1600*/  IABS R23, R12 ;  /* 0x0000000c00177213 */ /* 0x000fe20000000000 */
[----:B------:R-:W-:Y:S01]  /*1610*/  IMAD.HI.U32 R24, R0, R4, RZ ;  /* 0x0000000400187227 */ /* 0x000fe200078e00ff */
[----:B------:R-:W-:-:S03]  /*1620*/  IABS R19, R8 ;  /* 0x0000000800137213 */ /* 0x000fc60000000000 */
[----:B------:R-:W-:Y:S02]  /*1630*/  @!P2 IMAD.IADD R10, R10, 0x1, -R2 ;  /* 0x000000010a0aa824 */ /* 0x000fe400078e0a02 */
[----:B------:R-:W-:Y:S02]  /*1640*/  IMAD.MOV.U32 R15, RZ, RZ, R23 ;  /* 0x000000ffff0f7224 */ /* 0x000fe400078e0017 */
[----:B------:R-:W-:Y:S01]  /*1650*/  IMAD.MOV R24, RZ, RZ, -R24 ;  /* 0x000000ffff187224 */ /* 0x000fe200078e0a18 */
[----:B------:R-:W-:Y:S01]  /*1660*/  ISETP.GT.U32.AND P2, PT, R2, R10, PT ;  /* 0x0000000a0200720c */ /* 0x000fe20003f44070 */
[----:B------:R-:W-:Y:S01]  /*1670*/  IMAD.HI.U32 R23, R0, R19, RZ ;  /* 0x0000001300177227 */ /* 0x000fe200078e00ff */
[----:B------:R-:W-:-:S03]  /*1680*/  ISETP.GT.U32.AND P5, PT, R2, R21, PT ;  /* 0x000000150200720c */ /* 0x000fc60003fa4070 */
[C---:B------:R-:W-:Y:S02]  /*1690*/  IMAD R4, R2.reuse, R24, R4 ;  /* 0x0000001802047224 */ /* 0x040fe400078e0204 */
[----:B------:R-:W-:Y:S01]  /*16a0*/  IMAD.MOV R23, RZ, RZ, -R23 ;  /* 0x000000ffff177224 */ /* 0x000fe200078e0a17 */
[----:B------:R-:W-:Y:S02]  /*16b0*/  IABS R22, R11 ;  /* 0x0000000b00167213 */ /* 0x000fe40000000000 */
[C---:B------:R-:W-:Y:S01]  /*16c0*/  ISETP.GT.U32.AND P4, PT, R2.reuse, R17, PT ;  /* 0x000000110200720c */ /* 0x040fe20003f84070 */
[C---:B------:R-:W-:Y:S01]  /*16d0*/  IMAD R19, R2.reuse, R23, R19 ;  /* 0x0000001702137224 */ /* 0x040fe200078e0213 */
[----:B------:R-:W-:Y:S01]  /*16e0*/  ISETP.GT.U32.AND P6, PT, R2, R4, PT ;  /* 0x000000040200720c */ /* 0x000fe20003fc4070 */
[----:B------:R-:W-:Y:S02]  /*16f0*/  @!P2 IMAD.IADD R10, R10, 0x1, -R2 ;  /* 0x000000010a0aa824 */ /* 0x000fe400078e0a02 */
[----:B------:R-:W-:Y:S01]  /*1700*/  IMAD.HI.U32 R14, R0, R22, RZ ;  /* 0x00000016000e7227 */ /* 0x000fe200078e00ff */
[----:B------:R-:W-:-:S02]  /*1710*/  ISETP.GT.U32.AND P2, PT, R2, R19, PT ;  /* 0x000000130200720c */ /* 0x000fc40003f44070 */
[----:B------:R-:W-:Y:S01]  /*1720*/  IABS R16, R13 ;  /* 0x0000000d00107213 */ /* 0x000fe20000000000 */
[----:B------:R-:W-:Y:S02]  /*1730*/  @!P5 IMAD.IADD R21, R21, 0x1, -R2 ;  /* 0x000000011515d824 */ /* 0x000fe400078e0a02 */
[----:B------:R-:W-:Y:S02]  /*1740*/  IMAD.MOV R14, RZ, RZ, -R14 ;  /* 0x000000ffff0e7224 */ /* 0x000fe400078e0a0e */
[----:B------:R-:W-:Y:S01]  /*1750*/  @!P4 IMAD.IADD R17, R17, 0x1, -R2 ;  /* 0x000000011111c824 */ /* 0x000fe200078e0a02 */
[C---:B------:R-:W-:Y:S01]  /*1760*/  ISETP.GT.U32.AND P0, PT, R2.reuse, R21, PT ;  /* 0x000000150200720c */ /* 0x040fe20003f04070 */
[----:B------:R-:W-:Y:S01]  /*1770*/  IMAD R14, R2, R14, R22 ;  /* 0x0000000e020e7224 */ /* 0x000fe200078e0216 */
[----:B------:R-:W-:Y:S01]  /*1780*/  ISETP.GE.AND P4, PT, R20, RZ, PT ;  /* 0x000000ff1400720c */ /* 0x000fe20003f86270 */
[----:B------:R-:W-:-:S04]  /*1790*/  IMAD.HI.U32 R22, R0, R16, RZ ;  /* 0x0000001000167227 */ /* 0x000fc800078e00ff */
[----:B------:R-:W-:Y:S02]  /*17a0*/  @!P6 IMAD.IADD R4, R4, 0x1, -R2 ;  /* 0x000000010404e824 */ /* 0x000fe400078e0a02 */
[----:B------:R-:W-:-:S04]  /*17b0*/  IMAD.HI.U32 R20, R0, R15, RZ ;  /* 0x0000000f00147227 */ /* 0x000fc800078e00ff */
[----:B------:R-:W-:Y:S02]  /*17c0*/  IMAD.MOV R22, RZ, RZ, -R22 ;  /* 0x000000ffff167224 */ /* 0x000fe400078e0a16 */
[----:B------:R-:W-:Y:S01]  /*17d0*/  @!P2 IMAD.IADD R19, R19, 0x1, -R2 ;  /* 0x000000011313a824 */ /* 0x000fe200078e0a02 */
[C---:B------:R-:W-:Y:S01]  /*17e0*/  ISETP.GT.U32.AND P2, PT, R2.reuse, R4, PT ;  /* 0x000000040200720c */ /* 0x040fe20003f44070 */
[----:B------:R-:W-:Y:S02]  /*17f0*/  IMAD.MOV R20, RZ, RZ, -R20 ;  /* 0x000000ffff147224 */ /* 0x000fe400078e0a14 */
[----:B------:R-:W-:Y:S02]  /*1800*/  IMAD.MOV.U32 R9, RZ, RZ, R17 ;  /* 0x000000ffff097224 */ /* 0x000fe400078e0011 */
[C---:B------:R-:W-:Y:S02]  /*1810*/  IMAD R16, R2.reuse, R22, R16 ;  /* 0x0000001602107224 */ /* 0x040fe400078e0210 */
[C---:B------:R-:W-:Y:S01]  /*1820*/  IMAD R15, R2.reuse, R20, R15 ;  /* 0x00000014020f7224 */ /* 0x040fe200078e020f */
[----:B------:R-:W-:Y:S01]  /*1830*/  IABS R20, R7 ;  /* 0x0000000700147213 */ /* 0x000fe20000000000 */
[----:B------:R-:W-:Y:S01]  /*1840*/  @!P3 IMAD.MOV R9, RZ, RZ, -R9 ;  /* 0x000000ffff09b224 */ /* 0x000fe200078e0a09 */
[----:B------:R-:W-:Y:S01]  /*1850*/  ISETP.GT.U32.AND P3, PT, R2, R19, PT ;  /* 0x000000130200720c */ /* 0x000fe20003f64070 */
[----:B------:R-:W-:Y:S01]  /*1860*/  @!P0 IMAD.IADD R21, R21, 0x1, -R2 ;  /* 0x0000000115158824 */ /* 0x000fe200078e0a02 */
[----:B------:R-:W-:-:S02]  /*1870*/  ISETP.GE.AND P5, PT, R18, RZ, PT ;  /* 0x000000ff1200720c */ /* 0x000fc40003fa6270 */
[----:B------:R-:W-:Y:S02]  /*1880*/  ISETP.GT.U32.AND P0, PT, R2, R16, PT ;  /* 0x000000100200720c */ /* 0x000fe40003f04070 */
[----:B------:R-:W-:Y:S01]  /*1890*/  IABS R18, R6 ;  /* 0x0000000600127213 */ /* 0x000fe20000000000 */
[----:B------:R-:W-:Y:S02]  /*18a0*/  IMAD.MOV.U32 R22, RZ, RZ, R20 ;  /* 0x000000ffff167224 */ /* 0x000fe400078e0014 */
[----:B------:R-:W-:Y:S01]  /*18b0*/  @!P2 IMAD.IADD R4, R4, 0x1, -R2 ;  /* 0x000000010404a824 */ /* 0x000fe200078e0a02 */
[----:B------:R-:W-:Y:S01]  /*18c0*/  ISETP.GE.AND P2, PT, R8, RZ, PT ;  /* 0x000000ff0800720c */ /* 0x000fe20003f46270 */
[----:B------:R-:W-:Y:S01]  /*18d0*/  IMAD.HI.U32 R17, R0, R18, RZ ;  /* 0x0000001200117227 */ /* 0x000fe200078e00ff */
[----:B------:R-:W-:-:S03]  /*18e0*/  ISETP.GT.U32.AND P6, PT, R2, R14, PT ;  /* 0x0000000e0200720c */ /* 0x000fc60003fc4070 */
[----:B------:R-:W-:-:S04]  /*18f0*/  IMAD.HI.U32 R8, R0, R22, RZ ;  /* 0x0000001600087227 */ /* 0x000fc800078e00ff */
[----:B------:R-:W-:Y:S01]  /*1900*/  @!P1 IMAD.MOV R10, RZ, RZ, -R10 ;  /* 0x000000ffff0a9224 */ /* 0x000fe200078e0a0a */
[----:B------:R-:W-:Y:S01]  /*1910*/  ISETP.GT.U32.AND P1, PT, R2, R15, PT ;  /* 0x0000000f0200720c */ /* 0x000fe20003f24070 */
[----:B------:R-:W-:Y:S02]  /*1920*/  IMAD.MOV R17, RZ, RZ, -R17 ;  /* 0x000000ffff117224 */ /* 0x000fe400078e0a11 */
[----:B------:R-:W-:Y:S02]  /*1930*/  @!P3 IMAD.IADD R19, R19, 0x1, -R2 ;  /* 0x000000011313b824 */ /* 0x000fe400078e0a02 */
[----:B------:R-:W-:Y:S02]  /*1940*/  IMAD.MOV R8, RZ, RZ, -R8 ;  /* 0x000000ffff087224 */ /* 0x000fe400078e0a08 */
[----:B------:R-:W-:Y:S01]  /*1950*/  @!P0 IMAD.IADD R16, R16, 0x1, -R2 ;  /* 0x0000000110108824 */ /* 0x000fe200078e0a02 */
[----:B------:R-:W-:Y:S01]  /*1960*/  ISETP.GE.AND P0, PT, R13, RZ, PT ;  /* 0x000000ff0d00720c */ /* 0x000fe20003f06270 */
[----:B------:R-:W-:-:S02]  /*1970*/  IMAD R17, R2, R17, R18 ;  /* 0x0000001102117224 */ /* 0x000fc400078e0212 */
[----:B------:R-:W-:Y:S02]  /*1980*/  IMAD R18, R2, R8, R22 ;  /* 0x0000000802127224 */ /* 0x000fe400078e0216 */
[----:B------:R-:W-:-:S04]  /*1990*/  IMAD.MOV.U32 R13, RZ, RZ, R19 ;  /* 0x000000ffff0d7224 */ /* 0x000fc800078e0013 */
[----:B------:R-:W-:Y:S01]  /*19a0*/  @!P2 IMAD.MOV R13, RZ, RZ, -R13 ;  /* 0x000000ffff0da224 */ /* 0x000fe200078e0a0d */
[----:B------:R-:W-:Y:S01]  /*19b0*/  ISETP.GT.U32.AND P2, PT, R2, R18, PT ;  /* 0x000000120200720c */ /* 0x000fe20003f44070 */
[--C-:B------:R-:W-:Y:S01]  /*19c0*/  @!P6 IMAD.IADD R14, R14, 0x1, -R2.reuse ;  /* 0x000000010e0ee824 */ /* 0x100fe200078e0a02 */
[----:B------:R-:W-:Y:S01]  /*19d0*/  ISETP.GE.AND P3, PT, R11, RZ, PT ;  /* 0x000000ff0b00720c */ /* 0x000fe20003f66270 */
[----:B------:R-:W-:Y:S01]  /*19e0*/  @!P1 IMAD.IADD R15, R15, 0x1, -R2 ;  /* 0x000000010f0f9824 */ /* 0x000fe200078e0a02 */
[----:B------:R-:W-:Y:S01]  /*19f0*/  ISETP.GE.AND P1, PT, R12, RZ, PT ;  /* 0x000000ff0c00720c */ /* 0x000fe20003f26270 */
[----:B------:R-:W-:Y:S02]  /*1a00*/  IMAD.MOV.U32 R11, RZ, RZ, R21 ;  /* 0x000000ffff0b7224 */ /* 0x000fe400078e0015 */
[----:B------:R-:W-:Y:S01]  /*1a10*/  IMAD.MOV.U32 R12, RZ, RZ, R4 ;  /* 0x000000ffff0c7224 */ /* 0x000fe200078e0004 */
[C---:B------:R-:W-:Y:S01]  /*1a20*/  ISETP.GT.U32.AND P6, PT, R2.reuse, R14, PT ;  /* 0x0000000e0200720c */ /* 0x040fe20003fc4070 */
[----:B------:R-:W-:Y:S01]  /*1a30*/  @!P4 IMAD.MOV R11, RZ, RZ, -R11 ;  /* 0x000000ffff0bc224 */ /* 0x000fe200078e0a0b */
[C---:B------:R-:W-:Y:S01]  /*1a40*/  ISETP.GT.U32.AND P4, PT, R2.reuse, R15, PT ;  /* 0x0000000f0200720c */ /* 0x040fe20003f84070 */
[----:B------:R-:W-:Y:S01]  /*1a50*/  @!P5 IMAD.MOV R12, RZ, RZ, -R12 ;  /* 0x000000ffff0cd224 */ /* 0x000fe200078e0a0c */
[----:B------:R-:W-:Y:S01]  /*1a60*/  ISETP.GT.U32.AND P5, PT, R2, R16, PT ;  /* 0x000000100200720c */ /* 0x000fe20003fa4070 */
[----:B------:R-:W-:-:S05]  /*1a70*/  @!P2 IMAD.IADD R18, R18, 0x1, -R2 ;  /* 0x000000011212a824 */ /* 0x000fca00078e0a02 */
[----:B------:R-:W-:-:S03]  /*1a80*/  ISETP.GT.U32.AND P2, PT, R2, R18, PT ;  /* 0x000000120200720c */ /* 0x000fc60003f44070 */
[--C-:B------:R-:W-:Y:S02]  /*1a90*/  @!P6 IMAD.IADD R14, R14, 0x1, -R2.reuse ;  /* 0x000000010e0ee824 */ /* 0x100fe400078e0a02 */
[--C-:B------:R-:W-:Y:S02]  /*1aa0*/  @!P4 IMAD.IADD R15, R15, 0x1, -R2.reuse ;  /* 0x000000010f0fc824 */ /* 0x100fe400078e0a02 */
[----:B------:R-:W-:Y:S01]  /*1ab0*/  @!P5 IMAD.IADD R16, R16, 0x1, -R2 ;  /* 0x000000011010d824 */ /* 0x000fe200078e0a02 */
[----:B------:R-:W-:Y:S01]  /*1ac0*/  STL [R1+0x8f4], R9 ;  /* 0x0008f40901007387 */ /* 0x000fe20000100800 */
[----:B------:R-:W-:Y:S02]  /*1ad0*/  @!P3 IMAD.MOV R14, RZ, RZ, -R14 ;  /* 0x000000ffff0eb224 */ /* 0x000fe400078e0a0e */
[----:B------:R-:W-:Y:S01]  /*1ae0*/  @!P1 IMAD.MOV R15, RZ, RZ, -R15 ;  /* 0x000000ffff0f9224 */ /* 0x000fe200078e0a0f */
[----:B------:R-:W-:Y:S01]  /*1af0*/  STL [R1+0x8f8], R10 ;  /* 0x0008f80a01007387 */ /* 0x000fe20000100800 */
[----:B------:R-:W-:-:S03]  /*1b00*/  @!P0 IMAD.MOV R16, RZ, RZ, -R16 ;  /* 0x000000ffff108224 */ /* 0x000fc600078e0a10 */
[----:B------:R-:W-:Y:S01]  /*1b10*/  STL [R1+0x8fc], R11 ;  /* 0x0008fc0b01007387 */ /* 0x000fe20000100800 */
[----:B------:R-:W-:-:S03]  /*1b20*/  @!P2 IMAD.IADD R18, R18, 0x1, -R2 ;  /* 0x000000011212a824 */ /* 0x000fc600078e0a02 */
[----:B------:R-:W-:Y:S04]  /*1b30*/  STL [R1+0x900], R12 ;  /* 0x0009000c01007387 */ /* 0x000fe80000100800 */
[----:B------:R-:W-:Y:S04]  /*1b40*/  STL [R1+0x908], R13 ;  /* 0x0009080d01007387 */ /* 0x000fe80000100800 */
[----:B------:R-:W-:Y:S04]  /*1b50*/  STL [R1+0x90c], R14 ;  /* 0x00090c0e01007387 */ /* 0x000fe80000100800 */
[----:B------:R-:W-:Y:S04]  /*1b60*/  STL [R1+0x910], R15 ;  /* 0x0009100f01007387 */ /* 0x000fe80000100800 */
[----:B------:R0:W-:Y:S01]  /*1b70*/  STL [R1+0x914], R16 ;  /* 0x0009141001007387 */ /* 0x0001e20000100800 */
[----:B---3--:R-:W-:-:S02]  /*1b80*/  ISETP.GE.AND P2, PT, R5, RZ, PT ;  /* 0x000000ff0500720c */ /* 0x008fc40003f46270 */
[----:B------:R-:W-:Y:S02]  /*1b90*/  IABS R24, R5 ;  /* 0x0000000500187213 */ /* 0x000fe40000000000 */
[----:B------:R-:W3:Y:S04]  /*1ba0*/  LDL.LU R5, [R1+0x28] ;  /* 0x0000280001057983 */ /* 0x000ee80000300800 */
[----:B0-----:R-:W4:Y:S04]  /*1bb0*/  LDL.LU R16, [R1+0x2c] ;  /* 0x00002c0001107983 */ /* 0x001f280000300800 */
[----:B------:R-:W4:Y:S04]  /*1bc0*/  LDL.LU R15, [R1+0x30] ;  /* 0x00003000010f7983 */ /* 0x000f280000300800 */
[----:B------:R-:W4:Y:S04]  /*1bd0*/  LDL.LU R14, [R1+0x34] ;  /* 0x00003400010e7983 */ /* 0x000f280000300800 */
[----:B------:R-:W4:Y:S04]  /*1be0*/  LDL.LU R13, [R1+0x38] ;  /* 0x00003800010d7983 */ /* 0x000f280000300800 */
[----:B------:R-:W4:Y:S01]  /*1bf0*/  LDL.LU R12, [R1+0x3c] ;  /* 0x00003c00010c7983 */ /* 0x000f220000300800 */
[----:B------:R-:W-:-:S03]  /*1c00*/  ISETP.GT.U32.AND P6, PT, R2, R17, PT ;  /* 0x000000110200720c */ /* 0x000fc60003fc4070 */
[----:B------:R-:W4:Y:S01]  /*1c10*/  LDL.LU R10, [R1+0x40] ;  /* 0x00004000010a7983 */ /* 0x000f220000300800 */
[----:B------:R-:W-:Y:S02]  /*1c20*/  IABS R20, R3 ;  /* 0x0000000300147213 */ /* 0x000fe40000000000 */
[----:B------:R-:W-:Y:S01]  /*1c30*/  IABS R8, R29 ;  /* 0x0000001d00087213 */ /* 0x000fe20000000000 */
[----:B------:R-:W4:Y:S06]  /*1c40*/  LDL.LU R9, [R1+0x44] ;  /* 0x0000440001097983 */ /* 0x000f2c0000300800 */
[----:B------:R-:W-:Y:S01]  /*1c50*/  @!P6 IMAD.IADD R17, R17, 0x1, -R2 ;  /* 0x000000011111e824 */ /* 0x000fe200078e0a02 */
[----:B------:R-:W-:Y:S01]  /*1c60*/  ISETP.GE.AND P3, PT, R6, RZ, PT ;  /* 0x000000ff0600720c */ /* 0x000fe20003f66270 */
[----:B------:R-:W-:Y:S01]  /*1c70*/  IMAD.HI.U32 R21, R0, R20, RZ ;  /* 0x0000001400157227 */ /* 0x000fe200078e00ff */
[----:B------:R-:W4:Y:S02]  /*1c80*/  LDL.LU R11, [R1+0x48] ;  /* 0x00004800010b7983 */ /* 0x000f240000300800 */
[----:B------:R-:W-:Y:S01]  /*1c90*/  ISETP.GT.U32.AND P6, PT, R2, R17, PT ;  /* 0x000000110200720c */ /* 0x000fe20003fc4070 */
[----:B------:R-:W-:-:S04]  /*1ca0*/  IMAD.HI.U32 R4, R0, R8, RZ ;  /* 0x0000000800047227 */ /* 0x000fc800078e00ff */
[----:B------:R-:W-:Y:S02]  /*1cb0*/  IMAD.MOV R21, RZ, RZ, -R21 ;  /* 0x000000ffff157224 */ /* 0x000fe400078e0a15 */
[----:B------:R-:W-:Y:S02]  /*1cc0*/  IMAD.MOV R4, RZ, RZ, -R4 ;  /* 0x000000ffff047224 */ /* 0x000fe400078e0a04 */
[C---:B------:R-:W-:Y:S02]  /*1cd0*/  IMAD R20, R2.reuse, R21, R20 ;  /* 0x0000001502147224 */ /* 0x040fe400078e0214 */
[----:B------:R-:W-:Y:S02]  /*1ce0*/  IMAD R21, R2, R4, R8 ;  /* 0x0000000402157224 */ /* 0x000fe400078e0208 */
[----:B------:R-:W-:-:S04]  /*1cf0*/  @!P6 IMAD.IADD R17, R17, 0x1, -R2 ;  /* 0x000000011111e824 */ /* 0x000fc800078e0a02 */
[----:B------:R-:W-:Y:S01]  /*1d00*/  @!P3 IMAD.MOV R17, RZ, RZ, -R17 ;  /* 0x000000ffff11b224 */ /* 0x000fe200078e0a11 */
[----:B------:R-:W-:-:S13]  /*1d10*/  ISETP.GT.U32.AND P3, PT, R2, R21, PT ;  /* 0x000000150200720c */ /* 0x000fda0003f64070 */
[----:B------:R-:W-:-:S05]  /*1d20*/  @!P3 IMAD.IADD R21, R21, 0x1, -R2 ;  /* 0x000000011515b824 */ /* 0x000fca00078e0a02 */
[----:B------:R-:W-:Y:S02]  /*1d30*/  ISETP.GT.U32.AND P3, PT, R2, R21, PT ;  /* 0x000000150200720c */ /* 0x000fe40003f64070 */
[----:B------:R-:W-:-:S11]  /*1d40*/  ISETP.GE.AND P1, PT, R29, RZ, PT ;  /* 0x000000ff1d00720c */ /* 0x000fd60003f26270 */
[----:B------:R-:W-:Y:S01]  /*1d50*/  @!P3 IMAD.IADD R21, R21, 0x1, -R2 ;  /* 0x000000011515b824 */ /* 0x000fe200078e0a02 */
[----:B--2---:R-:W-:Y:S02]  /*1d60*/  IABS R22, R27 ;  /* 0x0000001b00167213 */ /* 0x004fe40000000000 */
[----:B------:R-:W-:Y:S02]  /*1d70*/  ISETP.GT.U32.AND P4, PT, R2, R20, PT ;  /* 0x000000140200720c */ /* 0x000fe40003f84070 */
[----:B------:R-:W-:Y:S02]  /*1d80*/  ISETP.GE.AND P5, PT, R7, RZ, PT ;  /* 0x000000ff0700720c */ /* 0x000fe40003fa6270 */
[----:B------:R-:W-:Y:S01]  /*1d90*/  ISETP.GE.AND P6, PT, R3, RZ, PT ;  /* 0x000000ff0300720c */ /* 0x000fe20003fc6270 */
[----:B------:R-:W-:-:S04]  /*1da0*/  IMAD.HI.U32 R3, R0, R22, RZ ;  /* 0x0000001600037227 */ /* 0x000fc800078e00ff */
[----:B------:R-:W-:Y:S02]  /*1db0*/  IMAD.MOV R3, RZ, RZ, -R3 ;  /* 0x000000ffff037224 */ /* 0x000fe400078e0a03 */
[----:B------:R-:W-:-:S04]  /*1dc0*/  IMAD.HI.U32 R6, R0, R24, RZ ;  /* 0x0000001800067227 */ /* 0x000fc800078e00ff */
[----:B------:R-:W-:Y:S02]  /*1dd0*/  IMAD R22, R2, R3, R22 ;  /* 0x0000000302167224 */ /* 0x000fe400078e0216 */
[----:B------:R-:W-:Y:S02]  /*1de0*/  IMAD.MOV R6, RZ, RZ, -R6 ;  /* 0x000000ffff067224 */ /* 0x000fe400078e0a06 */
[----:B------:R-:W-:Y:S02]  /*1df0*/  @!P4 IMAD.IADD R20, R20, 0x1, -R2 ;  /* 0x000000011414c824 */ /* 0x000fe400078e0a02 */
[----:B------:R-:W-:Y:S01]  /*1e00*/  @!P5 IMAD.MOV R18, RZ, RZ, -R18 ;  /* 0x000000ffff12d224 */ /* 0x000fe200078e0a12 */
[C---:B------:R-:W-:Y:S01]  /*1e10*/  ISETP.GT.U32.AND P5, PT, R2.reuse, R22, PT ;  /* 0x000000160200720c */ /* 0x040fe20003fa4070 */
[C---:B------:R-:W-:Y:S01]  /*1e20*/  IMAD R24, R2.reuse, R6, R24 ;  /* 0x0000000602187224 */ /* 0x040fe200078e0218 */
[----:B------:R-:W-:Y:S01]  /*1e30*/  ISETP.GT.U32.AND P4, PT, R2, R20, PT ;  /* 0x000000140200720c */ /* 0x000fe20003f84070 */
[----:B------:R-:W-:-:S03]  /*1e40*/  @!P1 IMAD.MOV R21, RZ, RZ, -R21 ;  /* 0x000000ffff159224 */ /* 0x000fc600078e0a15 */
[----:B------:R-:W-:Y:S02]  /*1e50*/  ISETP.GT.U32.AND P1, PT, R2, R24, PT ;  /* 0x000000180200720c */ /* 0x000fe40003f24070 */
[----:B---3--:R-:W-:Y:S02]  /*1e60*/  ISETP.GE.AND P3, PT, R5, RZ, PT ;  /* 0x000000ff0500720c */ /* 0x008fe40003f66270 */
[----:B------:R-:W-:Y:S02]  /*1e70*/  IABS R29, R5 ;  /* 0x00000005001d7213 */ /* 0x000fe40000000000 */
[----:B------:R-:W2:Y:S01]  /*1e80*/  LDL R5, [R1+0x2e0] ;  /* 0x0002e00001057983 */ /* 0x000ea20000100800 */
[--C-:B------:R-:W-:Y:S02]  /*1e90*/  @!P5 IMAD.IADD R22, R22, 0x1, -R2.reuse ;  /* 0x000000011616d824 */ /* 0x100fe400078e0a02 */
[----:B------:R-:W-:-:S04]  /*1ea0*/  @!P4 IMAD.IADD R20, R20, 0x1, -R2 ;  /* 0x000000011414c824 */ /* 0x000fc800078e0a02 */
[----:B------:R-:W-:Y:S01]  /*1eb0*/  @!P1 IMAD.IADD R24, R24, 0x1, -R2 ;  /* 0x0000000118189824 */ /* 0x000fe200078e0a02 */
[----:B------:R-:W-:Y:S01]  /*1ec0*/  ISETP.GT.U32.AND P5, PT, R2, R22, PT ;  /* 0x000000160200720c */ /* 0x000fe20003fa4070 */
[----:B------:R-:W-:Y:S01]  /*1ed0*/  @!P6 IMAD.MOV R20, RZ, RZ, -R20 ;  /* 0x000000ffff14e224 */ /* 0x000fe200078e0a14 */
[----:B------:R-:W-:Y:S02]  /*1ee0*/  ISETP.GE.AND P0, PT, R27, RZ, PT ;  /* 0x000000ff1b00720c */ /* 0x000fe40003f06270 */
[----:B-----5:R-:W-:Y:S02]  /*1ef0*/  IABS R27, R25 ;  /* 0x00000019001b7213 */ /* 0x020fe40000000000 */
[----:B------:R-:W-:Y:S01]  /*1f00*/  ISETP.GE.AND P6, PT, R25, RZ, PT ;  /* 0x000000ff1900720c */ /* 0x000fe20003fc6270 */
[----:B------:R-:W-:Y:S01]  /*1f10*/  IMAD.HI.U32 R19, R0, R29, RZ ;  /* 0x0000001d00137227 */ /* 0x000fe200078e00ff */
[----:B----4-:R-:W-:Y:S02]  /*1f20*/  IABS R23, R26 ;  /* 0x0000001a00177213 */ /* 0x010fe40000000000 */
[----:B------:R-:W-:-:S02]  /*1f30*/  IABS R25, R16 ;  /* 0x0000001000197213 */ /* 0x000fc40000000000 */
[----:B------:R-:W-:Y:S01]  /*1f40*/  ISETP.GT.U32.AND P1, PT, R2, R24, PT ;  /* 0x000000180200720c */ /* 0x000fe20003f24070 */
[----:B------:R-:W-:-:S04]  /*1f50*/  IMAD.HI.U32 R3, R0, R23, RZ ;  /* 0x0000001700037227 */ /* 0x000fc800078e00ff */
[----:B------:R-:W-:-:S04]  /*1f60*/  IMAD.HI.U32 R7, R0, R25, RZ ;  /* 0x0000001900077227 */ /* 0x000fc800078e00ff */
[----:B------:R-:W-:Y:S02]  /*1f70*/  IMAD.MOV R19, RZ, RZ, -R19 ;  /* 0x000000ffff137224 */ /* 0x000fe400078e0a13 */
[----:B------:R-:W-:Y:S02]  /*1f80*/  IMAD.MOV R3, RZ, RZ, -R3 ;  /* 0x000000ffff037224 */ /* 0x000fe400078e0a03 */
[----:B------:R-:W-:Y:S02]  /*1f90*/  @!P5 IMAD.IADD R22, R22, 0x1, -R2 ;  /* 0x000000011616d824 */ /* 0x000fe400078e0a02 */
[----:B------:R-:W-:Y:S02]  /*1fa0*/  IMAD.MOV R7, RZ, RZ, -R7 ;  /* 0x000000ffff077224 */ /* 0x000fe400078e0a07 */
[----:B------:R-:W-:Y:S01]  /*1fb0*/  IMAD R19, R2, R19, R29 ;  /* 0x0000001302137224 */ /* 0x000fe200078e021d */
[----:B------:R-:W-:Y:S01]  /*1fc0*/  IABS R28, R15 ;  /* 0x0000000f001c7213 */ /* 0x000fe20000000000 */
[----:B------:R-:W-:-:S04]  /*1fd0*/  IMAD.HI.U32 R4, R0, R27, RZ ;  /* 0x0000001b00047227 */ /* 0x000fc800078e00ff */
[C---:B------:R-:W-:Y:S02]  /*1fe0*/  IMAD R23, R2.reuse, R3, R23 ;  /* 0x0000000302177224 */ /* 0x040fe400078e0217 */
[----:B------:R-:W-:Y:S02]  /*1ff0*/  IMAD R25, R2, R7, R25 ;  /* 0x0000000702197224 */ /* 0x000fe400078e0219 */
[----:B------:R-:W-:Y:S02]  /*2000*/  @!P1 IMAD.IADD R24, R24, 0x1, -R2 ;  /* 0x0000000118189824 */ /* 0x000fe400078e0a02 */
[----:B------:R-:W-:Y:S01]  /*2010*/  @!P0 IMAD.MOV R22, RZ, RZ, -R22 ;  /* 0x000000ffff168224 */ /* 0x000fe200078e0a16 */
[C---:B------:R-:W-:Y:S01]  /*2020*/  ISETP.GT.U32.AND P0, PT, R2.reuse, R19, PT ;  /* 0x000000130200720c */ /* 0x040fe20003f04070 */
[----:B------:R-:W-:Y:S01]  /*2030*/  IMAD.MOV R4, RZ, RZ, -R4 ;  /* 0x000000ffff047224 */ /* 0x000fe200078e0a04 */
[C---:B------:R-:W-:Y:S01]  /*2040*/  ISETP.GT.U32.AND P5, PT, R2.reuse, R23, PT ;  /* 0x000000170200720c */ /* 0x040fe20003fa4070 */
[----:B------:R-:W-:Y:S01]  /*2050*/  @!P2 IMAD.MOV R24, RZ, RZ, -R24 ;  /* 0x000000ffff18a224 */ /* 0x000fe200078e0a18 */
[----:B------:R-:W-:Y:S01]  /*2060*/  ISETP.GT.U32.AND P2, PT, R2, R25, PT ;  /* 0x000000190200720c */ /* 0x000fe20003f44070 */
[----:B------:R-:W-:-:S04]  /*2070*/  IMAD.HI.U32 R6, R0, R28, RZ ;  /* 0x0000001c00067227 */ /* 0x000fc800078e00ff */
[C---:B------:R-:W-:Y:S02]  /*2080*/  IMAD R27, R2.reuse, R4, R27 ;  /* 0x00000004021b7224 */ /* 0x040fe400078e021b */
[----:B------:R-:W-:Y:S02]  /*2090*/  IMAD.MOV R6, RZ, RZ, -R6 ;  /* 0x000000ffff067224 */ /* 0x000fe400078e0a06 */
[----:B------:R-:W-:Y:S01]  /*20a0*/  @!P0 IMAD.IADD R19, R19, 0x1, -R2 ;  /* 0x0000000113138824 */ /* 0x000fe200078e0a02 */
[C---:B------:R-:W-:Y:S01]  /*20b0*/  ISETP.GT.U32.AND P1, PT, R2.reuse, R27, PT ;  /* 0x0000001b0200720c */ /* 0x040fe20003f24070 */
[----:B------:R-:W-:Y:S01]  /*20c0*/  IMAD R28, R2, R6, R28 ;  /* 0x00000006021c7224 */ /* 0x000fe200078e021c */
[----:B------:R-:W-:Y:S02]  /*20d0*/  IABS R6, R12 ;  /* 0x0000000c00067213 */ /* 0x000fe40000000000 */
[----:B------:R-:W-:Y:S01]  /*20e0*/  ISETP.GE.AND P4, PT, R26, RZ, PT ;  /* 0x000000ff1a00720c */ /* 0x000fe20003f86270 */
[--C-:B------:R-:W-:Y:S01]  /*20f0*/  @!P5 IMAD.IADD R23, R23, 0x1, -R2.reuse ;  /* 0x000000011717d824 */ /* 0x100fe200078e0a02 */
[----:B------:R-:W-:Y:S01]  /*2100*/  IABS R26, R14 ;  /* 0x0000000e001a7213 */ /* 0x000fe20000000000 */
[----:B------:R-:W-:Y:S01]  /*2110*/  @!P2 IMAD.IADD R25, R25, 0x1, -R2 ;  /* 0x000000011919a824 */ /* 0x000fe200078e0a02 */
[----:B------:R-:W-:Y:S01]  /*2120*/  ISETP.GT.U32.AND P2, PT, R2, R19, PT ;  /* 0x000000130200720c */ /* 0x000fe20003f44070 */
[----:B------:R-:W-:Y:S01]  /*2130*/  IMAD.HI.U32 R7, R0, R6, RZ ;  /* 0x0000000600077227 */ /* 0x000fe200078e00ff */
[----:B------:R-:W-:-:S03]  /*2140*/  ISETP.GT.U32.AND P5, PT, R2, R23, PT ;  /* 0x000000170200720c */ /* 0x000fc60003fa4070 */
[----:B------:R-:W-:Y:S01]  /*2150*/  IMAD.HI.U32 R4, R0, R26, RZ ;  /* 0x0000001a00047227 */ /* 0x000fe200078e00ff */
[----:B------:R-:W-:-:S03]  /*2160*/  IABS R8, R13 ;  /* 0x0000000d00087213 */ /* 0x000fc60000000000 */
[----:B------:R-:W-:Y:S02]  /*2170*/  IMAD.MOV R7, RZ, RZ, -R7 ;  /* 0x000000ffff077224 */ /* 0x000fe400078e0a07 */
[----:B------:R-:W-:Y:S02]  /*2180*/  IMAD.MOV R4, RZ, RZ, -R4 ;  /* 0x000000ffff047224 */ /* 0x000fe400078e0a04 */
[----:B------:R-:W-:Y:S02]  /*2190*/  @!P1 IMAD.IADD R27, R27, 0x1, -R2 ;  /* 0x000000011b1b9824 */ /* 0x000fe400078e0a02 */
[C---:B------:R-:W-:Y:S02]  /*21a0*/  IMAD R6, R2.reuse, R7, R6 ;  /* 0x0000000702067224 */ /* 0x040fe400078e0206 */
[C---:B------:R-:W-:Y:S01]  /*21b0*/  IMAD R26, R2.reuse, R4, R26 ;  /* 0x00000004021a7224 */ /* 0x040fe200078e021a */
[----:B------:R-:W-:Y:S01]  /*21c0*/  ISETP.GT.U32.AND P0, PT, R2, R27, PT ;  /* 0x0000001b0200720c */ /* 0x000fe20003f04070 */
[----:B------:R-:W-:Y:S01]  /*21d0*/  IMAD.HI.U32 R3, R0, R8, RZ ;  /* 0x0000000800037227 */ /* 0x000fe200078e00ff */
[----:B------:R-:W-:-:S03]  /*21e0*/  IABS R4, R10 ;  /* 0x0000000a00047213 */ /* 0x000fc60000000000 */
[--C-:B------:R-:W-:Y:S01]  /*21f0*/  @!P2 IMAD.IADD R19, R19, 0x1, -R2.reuse ;  /* 0x000000011313a824 */ /* 0x100fe200078e0a02 */
[C---:B------:R-:W-:Y:S01]  /*2200*/  ISETP.GT.U32.AND P2, PT, R2.reuse, R6, PT ;  /* 0x000000060200720c */ /* 0x040fe20003f44070 */
[----:B------:R-:W-:Y:S01]  /*2210*/  IMAD.MOV R3, RZ, RZ, -R3 ;  /* 0x000000ffff037224 */ /* 0x000fe200078e0a03 */
[C---:B------:R-:W-:Y:S01]  /*2220*/  ISETP.GT.U32.AND P1, PT, R2.reuse, R26, PT ;  /* 0x0000001a0200720c */ /* 0x040fe20003f24070 */
[----:B------:R-:W-:Y:S01]  /*2230*/  @!P5 IMAD.IADD R23, R23, 0x1, -R2 ;  /* 0x000000011717d824 */ /* 0x000fe200078e0a02 */
[C---:B------:R-:W-:Y:S01]  /*2240*/  ISETP.GT.U32.AND P5, PT, R2.reuse, R28, PT ;  /* 0x0000001c0200720c */ /* 0x040fe20003fa4070 */
[----:B------:R-:W-:Y:S02]  /*2250*/  IMAD R8, R2, R3, R8 ;  /* 0x0000000302087224 */ /* 0x000fe400078e0208 */
[----:B------:R-:W-:-:S04]  /*2260*/  IMAD.HI.U32 R3, R0, R4, RZ ;  /* 0x0000000400037227 */ /* 0x000fc800078e00ff */
[----:B------:R-:W-:Y:S02]  /*2270*/  IMAD.MOV R3, RZ, RZ, -R3 ;  /* 0x000000ffff037224 */ /* 0x000fe400078e0a03 */
[--C-:B------:R-:W-:Y:S01]  /*2280*/  @!P0 IMAD.IADD R27, R27, 0x1, -R2.reuse ;  /* 0x000000011b1b8824 */ /* 0x100fe200078e0a02 */
[----:B------:R-:W-:Y:S01]  /*2290*/  ISETP.GT.U32.AND P0, PT, R2, R8, PT ;  /* 0x000000080200720c */ /* 0x000fe20003f04070 */
[----:B------:R-:W-:Y:S02]  /*22a0*/  @!P2 IMAD.IADD R6, R6, 0x1, -R2 ;  /* 0x000000010606a824 */ /* 0x000fe400078e0a02 */
[----:B------:R-:W-:Y:S01]  /*22b0*/  IMAD R4, R2, R3, R4 ;  /* 0x0000000302047224 */ /* 0x000fe200078e0204 */
[----:B------:R-:W-:Y:S01]  /*22c0*/  IABS R3, R9 ;  /* 0x0000000900037213 */ /* 0x000fe20000000000 */
[--C-:B------:R-:W-:Y:S02]  /*22d0*/  @!P1 IMAD.IADD R26, R26, 0x1, -R2.reuse ;  /* 0x000000011a1a9824 */ /* 0x100fe400078e0a02 */
[----:B------:R-:W-:Y:S01]  /*22e0*/  @!P5 IMAD.IADD R28, R28, 0x1, -R2 ;  /* 0x000000011c1cd824 */ /* 0x000fe200078e0a02 */
[C---:B------:R-:W-:Y:S01]  /*22f0*/  ISETP.GT.U32.AND P5, PT, R2.reuse, R25, PT ;  /* 0x000000190200720c */ /* 0x040fe20003fa4070 */
[----:B------:R-:W-:Y:S01]  /*2300*/  @!P3 IMAD.MOV R19, RZ, RZ, -R19 ;  /* 0x000000ffff13b224 */ /* 0x000fe200078e0a13 */
[C---:B------:R-:W-:Y:S01]  /*2310*/  ISETP.GT.U32.AND P3, PT, R2.reuse, R6, PT ;  /* 0x000000060200720c */ /* 0x040fe20003f64070 */
[----:B------:R-:W-:Y:S01]  /*2320*/  @!P4 IMAD.MOV R23, RZ, RZ, -R23 ;  /* 0x000000ffff17c224 */ /* 0x000fe200078e0a17 */
[----:B------:R-:W-:Y:S01]  /*2330*/  ISETP.GT.U32.AND P4, PT, R2, R26, PT ;  /* 0x0000001a0200720c */ /* 0x000fe20003f84070 */
[----:B------:R-:W-:Y:S01]  /*2340*/  IMAD.HI.U32 R29, R0, R3, RZ ;  /* 0x00000003001d7227 */ /* 0x000fe200078e00ff */
[----:B------:R-:W-:-:S03]  /*2350*/  ISETP.GT.U32.AND P1, PT, R2, R28, PT ;  /* 0x0000001c0200720c */ /* 0x000fc60003f24070 */
[----:B------:R-:W-:Y:S02]  /*2360*/  IMAD.MOV R29, RZ, RZ, -R29 ;  /* 0x000000ffff1d7224 */ /* 0x000fe400078e0a1d */
[--C-:B------:R-:W-:Y:S01]  /*2370*/  @!P0 IMAD.IADD R8, R8, 0x1, -R2.reuse ;  /* 0x0000000108088824 */ /* 0x100fe200078e0a02 */
[----:B------:R-:W-:Y:S01]  /*2380*/  ISETP.GE.AND P0, PT, R15, RZ, PT ;  /* 0x000000ff0f00720c */ /* 0x000fe20003f06270 */
[C---:B------:R-:W-:Y:S02]  /*2390*/  IMAD R3, R2.reuse, R29, R3 ;  /* 0x0000001d02037224 */ /* 0x040fe400078e0203 */
[--C-:B------:R-:W-:Y:S01]  /*23a0*/  @!P5 IMAD.IADD R25, R25, 0x1, -R2.reuse ;  /* 0x000000011919d824 */ /* 0x100fe200078e0a02 */
[----:B------:R-:W-:Y:S01]  /*23b0*/  ISETP.GT.U32.AND P5, PT, R2, R4, PT ;  /* 0x000000040200720c */ /* 0x000fe20003fa4070 */
[--C-:B------:R-:W-:Y:S01]  /*23c0*/  @!P3 IMAD.IADD R6, R6, 0x1, -R2.reuse ;  /* 0x000000010606b824 */ /* 0x100fe200078e0a02 */
[----:B------:R-:W-:Y:S01]  /*23d0*/  ISETP.GE.AND P3, PT, R10, RZ, PT ;  /* 0x000000ff0a00720c */ /* 0x000fe20003f66270 */
[--C-:B------:R-:W-:Y:S01]  /*23e0*/  @!P4 IMAD.IADD R26, R26, 0x1, -R2.reuse ;  /* 0x000000011a1ac824 */ /* 0x100fe200078e0a02 */
[----:B------:R-:W0:Y:S01]  /*23f0*/  S2R R10, SR_TID.X ;  /* 0x00000000000a7919 */ /* 0x000e220000002100 */
[----:B------:R-:W-:Y:S01]  /*2400*/  ISETP.GT.U32.AND P4, PT, R2, R3, PT ;  /* 0x000000030200720c */ /* 0x000fe20003f84070 */
[----:B------:R-:W-:Y:S01]  /*2410*/  @!P1 IMAD.IADD R28, R28, 0x1, -R2 ;  /* 0x000000011c1c9824 */ /* 0x000fe200078e0a02 */
[----:B------:R-:W-:-:S02]  /*2420*/  ISETP.GE.AND P1, PT, R16, RZ, PT ;  /* 0x000000ff1000720c */ /* 0x000fc40003f26270 */
[----:B------:R-:W-:Y:S01]  /*2430*/  IABS R7, R11 ;  /* 0x0000000b00077213 */ /* 0x000fe20000000000 */
[----:B------:R-:W-:Y:S01]  /*2440*/  @!P0 IMAD.MOV R28, RZ, RZ, -R28 ;  /* 0x000000ffff1c8224 */ /* 0x000fe200078e0a1c */
[----:B------:R-:W-:Y:S01]  /*2450*/  ISETP.GE.AND P0, PT, R12, RZ, PT ;  /* 0x000000ff0c00720c */ /* 0x000fe20003f06270 */
[----:B------:R-:W-:Y:S01]  /*2460*/  @!P6 IMAD.MOV R27, RZ, RZ, -R27 ;  /* 0x000000ffff1be224 */ /* 0x000fe200078e0a1b */
[----:B------:R-:W1:Y:S01]  /*2470*/  LDC R12, c[0x0][0x230] ;  /* 0x00008c00ff0c7b82 */ /* 0x000e620000000800 */
[----:B------:R-:W-:Y:S01]  /*2480*/  @!P5 IMAD.IADD R4, R4, 0x1, -R2 ;  /* 0x000000010404d824 */ /* 0x000fe200078e0a02 */
[----:B------:R-:W3:Y:S01]  /*2490*/  LDL.LU R16, [R1+0x914] ;  /* 0x0009140001107983 */ /* 0x000ee20000300800 */
[----:B------:R-:W-:-:S04]  /*24a0*/  IMAD.HI.U32 R29, R0, R7, RZ ;  /* 0x00000007001d7227 */ /* 0x000fc800078e00ff */
[----:B------:R-:W-:Y:S02]  /*24b0*/  @!P4 IMAD.IADD R3, R3, 0x1, -R2 ;  /* 0x000000010303c824 */ /* 0x000fe400078e0a02 */
[----:B------:R-:W-:Y:S01]  /*24c0*/  @!P1 IMAD.MOV R25, RZ, RZ, -R25 ;  /* 0x000000ffff199224 */ /* 0x000fe200078e0a19 */
[C---:B------:R-:W-:Y:S01]  /*24d0*/  ISETP.GT.U32.AND P1, PT, R2.reuse, R4, PT ;  /* 0x000000040200720c */ /* 0x040fe20003f24070 */
[----:B------:R-:W-:Y:S01]  /*24e0*/  IMAD.MOV R29, RZ, RZ, -R29 ;  /* 0x000000ffff1d7224 */ /* 0x000fe200078e0a1d */
[C---:B------:R-:W-:Y:S01]  /*24f0*/  ISETP.GT.U32.AND P4, PT, R2.reuse, R3, PT ;  /* 0x000000030200720c */ /* 0x040fe20003f84070 */
[----:B------:R-:W4:Y:S02]  /*2500*/  LDL.LU R15, [R1+0x910] ;  /* 0x00091000010f7983 */ /* 0x000f240000300800 */
[----:B------:R-:W-:-:S08]  /*2510*/  IMAD R7, R2, R29, R7 ;  /* 0x0000001d02077224 */ /* 0x000fd000078e0207 */
[--C-:B------:R-:W-:Y:S01]  /*2520*/  @!P1 IMAD.IADD R4, R4, 0x1, -R2.reuse ;  /* 0x0000000104049824 */ /* 0x100fe200078e0a02 */
[----:B------:R-:W-:Y:S01]  /*2530*/  ISETP.GE.AND P1, PT, R9, RZ, PT ;  /* 0x000000ff0900720c */ /* 0x000fe20003f26270 */
[----:B------:R-:W-:Y:S01]  /*2540*/  @!P4 IMAD.IADD R3, R3, 0x1, -R2 ;  /* 0x000000010303c824 */ /* 0x000fe200078e0a02 */
[----:B0-----:R-:W-:Y:S01]  /*2550*/  LOP3.LUT R9, R10, 0x3, RZ, 0xc0, !PT ;  /* 0x000000030a097812 */ /* 0x001fe200078ec0ff */
[----:B-1----:R-:W-:Y:S01]  /*2560*/  VIADD R12, R12, 0x3f ;  /* 0x0000003f0c0c7836 */ /* 0x002fe20000000000 */
[----:B------:R-:W-:Y:S02]  /*2570*/  ISETP.GE.AND P4, PT, R11, RZ, PT ;  /* 0x000000ff0b00720c */ /* 0x000fe40003f86270 */
[----:B------:R-:W-:Y:S01]  /*2580*/  SHF.R.U32.HI R11, RZ, 0x2, R10 ;  /* 0x00000002ff0b7819 */ /* 0x000fe2000001160a */
[----:B------:R-:W-:Y:S01]  /*2590*/  IMAD R9, R9, 0x220, RZ ;  /* 0x0000022009097824 */ /* 0x000fe200078e02ff */
[----:B------:R-:W-:Y:S02]  /*25a0*/  ISETP.GT.U32.AND P6, PT, R2, R8, PT ;  /* 0x000000080200720c */ /* 0x000fe40003fc4070 */
[----:B------:R-:W-:-:S02]  /*25b0*/  SGXT.U32 R11, R11, 0x3 ;  /* 0x000000030b0b781a */ /* 0x000fc40000000000 */
[----:B------:R-:W-:Y:S02]  /*25c0*/  ISETP.GE.AND P2, PT, R14, RZ, PT ;  /* 0x000000ff0e00720c */ /* 0x000fe40003f46270 */
[----:B------:R-:W5:Y:S07]  /*25d0*/  LDL.LU R14, [R1+0x90c] ;  /* 0x00090c00010e7983 */ /* 0x000f6e0000300800 */
[----:B------:R-:W-:Y:S01]  /*25e0*/  @!P6 IMAD.IADD R8, R8, 0x1, -R2 ;  /* 0x000000010808e824 */ /* 0x000fe200078e0a02 */
[----:B------:R-:W-:-:S02]  /*25f0*/  ISETP.GE.AND P6, PT, R13, RZ, PT ;  /* 0x000000ff0d00720c */ /* 0x000fc40003fc6270 */
[----:B------:R-:W3:Y:S01]  /*2600*/  LDL.LU R13, [R1+0x908] ;  /* 0x00090800010d7983 */ /* 0x000ee20000300800 */
[----:B------:R-:W-:Y:S01]  /*2610*/  @!P2 IMAD.MOV R26, RZ, RZ, -R26 ;  /* 0x000000ffff1aa224 */ /* 0x000fe200078e0a1a */
[----:B--2---:R-:W-:-:S05]  /*2620*/  IABS R29, R5 ;  /* 0x00000005001d7213 */ /* 0x004fca0000000000 */
[----:B------:R-:W-:-:S04]  /*2630*/  IMAD.HI.U32 R0, R0, R29, RZ ;  /* 0x0000001d00007227 */ /* 0x000fc800078e00ff */
[----:B------:R-:W-:-:S04]  /*2640*/  IMAD.MOV R0, RZ, RZ, -R0 ;  /* 0x000000ffff007224 */ /* 0x000fc800078e0a00 */
[----:B------:R-:W-:Y:S01]  /*2650*/  IMAD R29, R2, R0, R29 ;  /* 0x00000000021d7224 */ /* 0x000fe200078e021d */
[----:B------:R-:W-:-:S04]  /*2660*/  SHF.R.S32.HI R0, RZ, 0x1f, R12 ;  /* 0x0000001fff007819 */ /* 0x000fc8000001140c */
[----:B------:R-:W-:Y:S02]  /*2670*/  LEA.HI R12, R0, R12, RZ, 0x6 ;  /* 0x0000000c000c7211 */ /* 0x000fe400078f30ff */
[----:B------:R-:W-:Y:S01]  /*2680*/  LOP3.LUT R0, R9, R11, RZ, 0xfc, !PT ;  /* 0x0000000b09007212 */ /* 0x000fe200078efcff */
[C---:B------:R-:W-:Y:S01]  /*2690*/  IMAD.SHL.U32 R9, R10.reuse, 0x40, RZ ;  /* 0x000000400a097824 */ /* 0x040fe200078e00ff */
[----:B------:R-:W-:Y:S01]  /*26a0*/  SHF.R.U32.HI R11, RZ, 0x1, R10 ;  /* 0x00000001ff0b7819 */ /* 0x000fe2000001160a */
[----:B------:R-:W-:-:S03]  /*26b0*/  IMAD.SHL.U32 R12, R10, 0x8, RZ ;  /* 0x000000080a0c7824 */ /* 0x000fc600078e00ff */
[----:B------:R-:W-:Y:S01]  /*26c0*/  LOP3.LUT R9, R9, 0x1c0, RZ, 0xc0, !PT ;  /* 0x000001c009097812 */ /* 0x000fe200078ec0ff */
[----:B------:R-:W-:Y:S01]  /*26d0*/  IMAD.SHL.U32 R10, R10, 0x2, RZ ;  /* 0x000000020a0a7824 */ /* 0x000fe200078e00ff */
[----:B------:R-:W-:Y:S02]  /*26e0*/  LOP3.LUT R0, R0, 0x10, R11, 0xf8, !PT ;  /* 0x0000001000007812 */ /* 0x000fe400078ef80b */
[----:B------:R-:W-:Y:S01]  /*26f0*/  LOP3.LUT R9, R9, 0x30, R12, 0xf8, !PT ;  /* 0x0000003009097812 */ /* 0x000fe200078ef80c */
[----:B------:R0:W-:Y:S04]  /*2700*/  STL [R1+0x8c4], R12 ;  /* 0x0008c40c01007387 */ /* 0x0001e80000100800 */
[----:B------:R1:W-:Y:S01]  /*2710*/  STL [R1+0x8c8], R0 ;  /* 0x0008c80001007387 */ /* 0x0003e20000100800 */
[----:B------:R-:W-:-:S03]  /*2720*/  ISETP.GE.AND P2, PT, R5, RZ, PT ;  /* 0x000000ff0500720c */ /* 0x000fc60003f46270 */
[----:B0-----:R-:W2:Y:S01]  /*2730*/  LDL.LU R12, [R1+0x14] ;  /* 0x00001400010c7983 */ /* 0x001ea20000300800 */
[----:B-1----:R-:W-:-:S03]  /*2740*/  LOP3.LUT R0, R9, 0x30, R10, 0x78, !PT ;  /* 0x0000003009007812 */ /* 0x002fc600078e780a */
[----:B------:R-:W4:Y:S04]  /*2750*/  LDL.LU R11, [R1+0x18] ;  /* 0x00001800010b7983 */ /* 0x000f280000300800 */
[----:B------:R0:W-:Y:S04]  /*2760*/  STL [R1+0x310], R0 ;  /* 0x0003100001007387 */ /* 0x0001e80000100800 */
[----:B------:R-:W5:Y:S04]  /*2770*/  LDL.LU R10, [R1+0x10] ;  /* 0x00001000010a7983 */ /* 0x000f680000300800 */
[----:B------:R-:W3:Y:S04]  /*2780*/  LDL.LU R9, [R1+0xc] ;  /* 0x00000c0001097983 */ /* 0x000ee80000300800 */
[----:B0-----:R-:W3:Y:S04]  /*2790*/  LDL.LU R0, [R1+0x4] ;  /* 0x0000040001007983 */ /* 0x001ee80000300800 */
[----:B------:R-:W2:Y:S01]  /*27a0*/  LDL.LU R5, [R1+0x904] ;  /* 0x0009040001057983 */ /* 0x000ea20000300800 */
[----:B------:R-:W-:-:S13]  /*27b0*/  ISETP.GT.U32.AND P5, PT, R2, R7, PT ;  /* 0x000000070200720c */ /* 0x000fda0003fa4070 */
[----:B------:R-:W-:-:S05]  /*27c0*/  @!P5 IMAD.IADD R7, R7, 0x1, -R2 ;  /* 0x000000010707d824 */ /* 0x000fca00078e0a02 */
[----:B------:R-:W-:-:S13]  /*27d0*/  ISETP.GT.U32.AND P5, PT, R2, R7, PT ;  /* 0x000000070200720c */ /* 0x000fda0003fa4070 */
[----:B------:R-:W-:Y:S01]  /*27e0*/  @!P5 IMAD.IADD R7, R7, 0x1, -R2 ;  /* 0x000000010707d824 */ /* 0x000fe200078e0a02 */
[----:B------:R-:W-:-:S13]  /*27f0*/  ISETP.GT.U32.AND P5, PT, R2, R29, PT ;  /* 0x0000001d0200720c */ /* 0x000fda0003fa4070 */
[----:B------:R-:W-:-:S05]  /*2800*/  @!P5 IMAD.IADD R29, R29, 0x1, -R2 ;  /* 0x000000011d1dd824 */ /* 0x000fca00078e0a02 */
[----:B------:R-:W-:-:S13]  /*2810*/  ISETP.GT.U32.AND P5, PT, R2, R29, PT ;  /* 0x0000001d0200720c */ /* 0x000fda0003fa4070 */
[----:B------:R-:W-:Y:S02]  /*2820*/  @!P5 IMAD.IADD R29, R29, 0x1, -R2 ;  /* 0x000000011d1dd824 */ /* 0x000fe400078e0a02 */
[----:B------:R-:W0:Y:S01]  /*2830*/  S2R R2, SR_TID.X ;  /* 0x0000000000027919 */ /* 0x000e220000002100 */
[----:B------:R-:W-:Y:S01]  /*2840*/  @!P6 IMAD.MOV R8, RZ, RZ, -R8 ;  /* 0x000000ffff08e224 */ /* 0x000fe200078e0a08 */
[----:B0-----:R-:W-:-:S05]  /*2850*/  LOP3.LUT R2, R2, 0x3f, RZ, 0xc0, !PT ;  /* 0x0000003f02027812 */ /* 0x001fca00078ec0ff */
[----:B------:R-:W-:-:S05]  /*2860*/  IMAD R2, R2, UR10, RZ ;  /* 0x0000000a02027c24 */ /* 0x000fca000f8e02ff */
[----:B------:R-:W-:-:S05]  /*2870*/  IADD3 R2, P6, R2, UR34, RZ ;  /* 0x0000002202027c10 */ /* 0x000fca000ffde0ff */
[----:B------:R0:W-:Y:S04]  /*2880*/  STL [R1+0x8dc], R2 ;  /* 0x0008dc0201007387 */ /* 0x0001e80000100800 */
[----:B0-----:R-:W3:Y:S01]  /*2890*/  LDL.LU R2, [R1+0x8] ;  /* 0x0000080001027983 */ /* 0x001ee20000300800 */
[----:B--2---:R-:W-:Y:S02]  /*28a0*/  ISETP.NE.AND P5, PT, R5, RZ, PT ;  /* 0x000000ff0500720c */ /* 0x004fe40003fa5270 */
[----:B------:R-:W-:-:S04]  /*28b0*/  LOP3.LUT R5, RZ, R5, RZ, 0x33, !PT ;  /* 0x00000005ff057212 */ /* 0x000fc800078e33ff */
[C---:B------:R-:W-:Y:S02]  /*28c0*/  SEL R12, R5.reuse, R12, !P5 ;  /* 0x0000000c050c7207 */ /* 0x040fe40006800000 */
[C---:B----4-:R-:W-:Y:S02]  /*28d0*/  SEL R11, R5.reuse, R11, !P5 ;  /* 0x0000000b050b7207 */ /* 0x050fe40006800000 */
[C---:B-----5:R-:W-:Y:S01]  /*28e0*/  SEL R10, R5.reuse, R10, !P5 ;  /* 0x0000000a050a7207 */ /* 0x060fe20006800000 */
[----:B------:R0:W-:Y:S01]  /*28f0*/  STL [R1+0x14], R12 ;  /* 0x0000140c01007387 */ /* 0x0001e20000100800 */
[----:B---3--:R-:W-:-:S03]  /*2900*/  SEL R9, R5, R9, !P5 ;  /* 0x0000000905097207 */ /* 0x008fc60006800000 */
[----:B0-----:R-:W2:Y:S04]  /*2910*/  LDL.LU R12, [R1+0x900] ;  /* 0x00090000010c7983 */ /* 0x001ea80000300800 */
[----:B------:R0:W-:Y:S04]  /*2920*/  STL [R1+0x30], R11 ;  /* 0x0000300b01007387 */ /* 0x0001e80000100800 */
[----:B0-----:R-:W3:Y:S04]  /*2930*/  LDL.LU R11, [R1+0x8fc] ;  /* 0x0008fc00010b7983 */ /* 0x001ee80000300800 */
[----:B------:R0:W-:Y:S04]  /*2940*/  STL [R1+0x2c], R10 ;  /* 0x00002c0a01007387 */ /* 0x0001e80000100800 */
[----:B0-----:R-:W4:Y:S04]  /*2950*/  LDL.LU R10, [R1+0x8f8] ;  /* 0x0008f800010a7983 */ /* 0x001f280000300800 */
[----:B------:R0:W-:Y:S04]  /*2960*/  STL [R1+0x28], R9 ;  /* 0x0000280901007387 */ /* 0x0001e80000100800 */
[----:B0-----:R-:W5:Y:S01]  /*2970*/  LDL.LU R9, [R1+0x8f4] ;  /* 0x0008f40001097983 */ /* 0x001f620000300800 */
[----:B------:R-:W-:-:S05]  /*2980*/  SEL R2, R5, R2, !P5 ;  /* 0x0000000205027207 */ /* 0x000fca0006800000 */
[----:B------:R0:W-:Y:S02]  /*2990*/  STL [R1+0x24], R2 ;  /* 0x0000240201007387 */ /* 0x0001e40000100800 */
[----:B0-----:R-:W-:-:S05]  /*29a0*/  SEL R2, R5, R0, !P5 ;  /* 0x0000000005027207 */ /* 0x001fca0006800000 */
[----:B------:R3:W-:Y:S02]  /*29b0*/  STL [R1+0x20], R2 ;  /* 0x0000200201007387 */ /* 0x0007e40000100800 */
[C---:B---3--:R-:W-:Y:S02]  /*29c0*/  SEL R2, R5.reuse, R11, !P5 ;  /* 0x0000000b05027207 */ /* 0x048fe40006800000 */
[C---:B-----5:R-:W-:Y:S02]  /*29d0*/  SEL R0, R5.reuse, R9, !P5 ;  /* 0x0000000905007207 */ /* 0x060fe40006800000 */
[----:B----4-:R-:W-:-:S03]  /*29e0*/  SEL R9, R5, R10, !P5 ;  /* 0x0000000a05097207 */ /* 0x010fc60006800000 */
[----:B------:R2:W-:Y:S04]  /*29f0*/  STL [R1+0x1c], R0 ;  /* 0x00001c0001007387 */ /* 0x0005e80000100800 */
[----:B------:R-:W-:Y:S01]  /*2a00*/  STL [R1+0x10], R9 ;  /* 0x0000100901007387 */ /* 0x000fe20000100800 */
[----:B--2---:R-:W-:-:S03]  /*2a10*/  SEL R0, R5, R12, !P5 ;  /* 0x0000000c05007207 */ /* 0x004fc60006800000 */
[----:B------:R-:W-:Y:S04]  /*2a20*/  STL [R1+0x18], R2 ;  /* 0x0000180201007387 */ /* 0x000fe80000100800 */
[----:B------:R0:W-:Y:S04]  /*2a30*/  STL [R1+0xc], R0 ;  /* 0x00000c0001007387 */ /* 0x0001e80000100800 */
[----:B0-----:R-:W2:Y:S01]  /*2a40*/  LDL.LU R0, [R1+0x4c] ;  /* 0x00004c0001007983 */ /* 0x001ea20000300800 */
[C---:B------:R-:W-:Y:S02]  /*2a50*/  SEL R9, R5.reuse, R13, !P5 ;  /* 0x0000000d05097207 */ /* 0x040fe40006800000 */
[----:B------:R-:W-:-:S03]  /*2a60*/  SEL R2, R5, R14, !P5 ;  /* 0x0000000e05027207 */ /* 0x000fc60006800000 */
[----:B------:R-:W-:Y:S04]  /*2a70*/  STL [R1+0x8], R9 ;  /* 0x0000080901007387 */ /* 0x000fe80000100800 */
[----:B--2---:R0:W-:Y:S04]  /*2a80*/  STL [R1+0x8f0], R0 ;  /* 0x0008f00001007387 */ /* 0x0041e80000100800 */
[----:B------:R1:W-:Y:S04]  /*2a90*/  STL [R1+0x4], R2 ;  /* 0x0000040201007387 */ /* 0x0003e80000100800 */
[----:B0-----:R-:W2:Y:S04]  /*2aa0*/  LDL.LU R0, [R1+0x50] ;  /* 0x0000500001007983 */ /* 0x001ea80000300800 */
[----:B------:R-:W3:Y:S01]  /*2ab0*/  LDL.LU R9, [R1+0x14] ;  /* 0x0000140001097983 */ /* 0x000ee20000300800 */
[----:B-1----:R-:W-:-:S03]  /*2ac0*/  SEL R2, R5, R15, !P5 ;  /* 0x0000000f05027207 */ /* 0x002fc60006800000 */
[----:B------:R-:W4:Y:S04]  /*2ad0*/  LDL.LU R10, [R1+0x30] ;  /* 0x00003000010a7983 */ /* 0x000f280000300800 */
[----:B------:R-:W5:Y:S04]  /*2ae0*/  LDL.LU R11, [R1+0x2c] ;  /* 0x00002c00010b7983 */ /* 0x000f680000300800 */
[----:B------:R-:W5:Y:S04]  /*2af0*/  LDL.LU R12, [R1+0x28] ;  /* 0x00002800010c7983 */ /* 0x000f680000300800 */
[----:B------:R-:W5:Y:S04]  /*2b00*/  LDL.LU R13, [R1+0x24] ;  /* 0x00002400010d7983 */ /* 0x000f680000300800 */
[----:B------:R-:W5:Y:S04]  /*2b10*/  LDL.LU R14, [R1+0x20] ;  /* 0x00002000010e7983 */ /* 0x000f680000300800 */
[----:B------:R-:W5:Y:S04]  /*2b20*/  LDL.LU R15, [R1+0x1c] ;  /* 0x00001c00010f7983 */ /* 0x000f680000300800 */
[----:B------:R0:W-:Y:S04]  /*2b30*/  STL [R1+0x8e0], R2 ;  /* 0x0008e00201007387 */ /* 0x0001e80000100800 */
[----:B0-----:R-:W2:Y:S04]  /*2b40*/  LDL.LU R2, [R1+0x8] ;  /* 0x0000080001027983 */ /* 0x001ea80000300800 */
[----:B--2---:R0:W-:Y:S04]  /*2b50*/  STL [R1+0x8e4], R2 ;  /* 0x0008e40201007387 */ /* 0x0041e80000100800 */
[----:B0-----:R-:W2:Y:S01]  /*2b60*/  LDL.LU R2, [R1+0xc] ;  /* 0x00000c0001027983 */ /* 0x001ea20000300800 */
[----:B------:R-:W-:-:S03]  /*2b70*/  IMAD R0, R0, UR9, RZ ;  /* 0x0000000900007c24 */ /* 0x000fc6000f8e02ff */
[----:B--2---:R0:W-:Y:S04]  /*2b80*/  STL [R1+0x8e8], R2 ;  /* 0x0008e80201007387 */ /* 0x0041e80000100800 */
[----:B0-----:R-:W2:Y:S04]  /*2b90*/  LDL.LU R2, [R1+0x18] ;  /* 0x0000180001027983 */ /* 0x001ea80000300800 */
[----:B--2---:R0:W-:Y:S04]  /*2ba0*/  STL [R1+0x8ec], R2 ;  /* 0x0008ec0201007387 */ /* 0x0041e80000100800 */
[----:B0-----:R-:W2:Y:S04]  /*2bb0*/  LDL.LU R2, [R1+0x10] ;  /* 0x0000100001027983 */ /* 0x001ea80000300800 */
[----:B------:R0:W-:Y:S04]  /*2bc0*/  STL [R1+0x34], R0 ;  /* 0x0000340001007387 */ /* 0x0001e80000100800 */
[----:B0-----:R-:W3:Y:S01]  /*2bd0*/  LDL.LU R0, [R1+0x8f0] ;  /* 0x0008f00001007983 */ /* 0x001ee20000300800 */
[----:B--2---:R-:W-:-:S02]  /*2be0*/  IMAD R2, R2, UR14, RZ ;  /* 0x0000000e02027c24 */ /* 0x004fc4000f8e02ff */
[----:B---3--:R-:W-:-:S05]  /*2bf0*/  IMAD R0, R0, UR9, RZ ;  /* 0x0000000900007c24 */ /* 0x008fca000f8e02ff */
[----:B------:R0:W-:Y:S04]  /*2c00*/  STL [R1+0x8cc], R0 ;  /* 0x0008cc0001007387 */ /* 0x0001e80000100800 */
[----:B0-----:R-:W2:Y:S04]  /*2c10*/  LDL.LU R0, [R1+0x4] ;  /* 0x0000040001007983 */ /* 0x001ea80000300800 */
[----:B------:R0:W-:Y:S04]  /*2c20*/  STL [R1+0x10], R2 ;  /* 0x0000100201007387 */ /* 0x0001e80000100800 */
[----:B0-----:R-:W3:Y:S02]  /*2c30*/  LDL.LU R2, [R1+0x8ec] ;  /* 0x0008ec0001027983 */ /* 0x001ee40000300800 */
[----:B---3--:R-:W-:-:S05]  /*2c40*/  IMAD R2, R2, UR14, RZ ;  /* 0x0000000e02027c24 */ /* 0x008fca000f8e02ff */
[----:B------:R0:W-:Y:S04]  /*2c50*/  STL [R1+0x14], R2 ;  /* 0x0000140201007387 */ /* 0x0001e80000100800 */
[----:B0-----:R-:W3:Y:S02]  /*2c60*/  LDL.LU R2, [R1+0x8e8] ;  /* 0x0008e80001027983 */ /* 0x001ee40000300800 */
[----:B---3--:R-:W-:-:S05]  /*2c70*/  IMAD R2, R2, UR14, RZ ;  /* 0x0000000e02027c24 */ /* 0x008fca000f8e02ff */
[----:B------:R0:W-:Y:S04]  /*2c80*/  STL [R1+0xc], R2 ;  /* 0x00000c0201007387 */ /* 0x0001e80000100800 */
[----:B0-----:R-:W3:Y:S02]  /*2c90*/  LDL.LU R2, [R1+0x8e4] ;  /* 0x0008e40001027983 */ /* 0x001ee40000300800 */
[----:B---3--:R-:W-:-:S05]  /*2ca0*/  IMAD R2, R2, UR14, RZ ;  /* 0x0000000e02027c24 */ /* 0x008fca000f8e02ff */
[----:B------:R0:W-:Y:S04]  /*2cb0*/  STL [R1+0x8], R2 ;  /* 0x0000080201007387 */ /* 0x0001e80000100800 */
[----:B0-----:R-:W3:Y:S01]  /*2cc0*/  LDL.LU R2, [R1+0x8e0] ;  /* 0x0008e00001027983 */ /* 0x001ee20000300800 */
[----:B--2---:R-:W-:-:S05]  /*2cd0*/  IMAD R0, R0, UR14, RZ ;  /* 0x0000000e00007c24 */ /* 0x004fca000f8e02ff */
[----:B------:R3:W-:Y:S01]  /*2ce0*/  STL [R1+0x4], R0 ;  /* 0x0000040001007387 */ /* 0x0007e20000100800 */
[----:B------:R-:W-:-:S05]  /*2cf0*/  SEL R21, R5, R21, !P5 ;  /* 0x0000001505157207 */ /* 0x000fca0006800000 */
[----:B------:R-:W-:Y:S01]  /*2d00*/  IMAD R21, R21, UR14, RZ ;  /* 0x0000000e15157c24 */ /* 0x000fe2000f8e02ff */
[----:B------:R-:W-:-:S05]  /*2d10*/  SEL R22, R5, R22, !P5 ;  /* 0x0000001605167207 */ /* 0x000fca0006800000 */
[----:B------:R-:W-:Y:S02]  /*2d20*/  IMAD R22, R22, UR14, RZ ;  /* 0x0000000e16167c24 */ /* 0x000fe4000f8e02ff */
[----:B---3--:R-:W-:Y:S02]  /*2d30*/  IMAD R0, R2, UR14, RZ ;  /* 0x0000000e02007c24 */ /* 0x008fe4000f8e02ff */
[----:B------:R-:W2:Y:S04]  /*2d40*/  LDL.LU R2, [R1+0x8dc] ;  /* 0x0008dc0001027983 */ /* 0x000ea80000300800 */
[----:B------:R-:W-:Y:S04]  /*2d50*/  STL [R1+0x8d8], R0 ;  /* 0x0008d80001007387 */ /* 0x000fe80000100800 */
[----:B------:R0:W-:Y:S04]  /*2d60*/  STL [R1+0x8d4], R21 ;  /* 0x0008d41501007387 */ /* 0x0001e80000100800 */
[----:B0-----:R-:W3:Y:S04]  /*2d70*/  LDL.LU R21, [R1+0x10] ;  /* 0x0000100001157983 */ /* 0x001ee80000300800 */
[----:B------:R0:W-:Y:S04]  /*2d80*/  STL [R1+0x8d0], R22 ;  /* 0x0008d01601007387 */ /* 0x0001e80000100800 */
[----:B0-----:R-:W3:Y:S01]  /*2d90*/  LDL.LU R22, [R1+0x14] ;  /* 0x0000140001167983 */ /* 0x001ee20000300800 */
[----:B------:R-:W-:-:S02]  /*2da0*/  @!P0 IMAD.MOV R6, RZ, RZ, -R6 ;  /* 0x000000ffff068224 */ /* 0x000fc400078e0a06 */
[----:B------:R-:W-:Y:S02]  /*2db0*/  @!P3 IMAD.MOV R4, RZ, RZ, -R4 ;  /* 0x000000ffff04b224 */ /* 0x000fe400078e0a04 */
[----:B------:R-:W-:Y:S02]  /*2dc0*/  @!P1 IMAD.MOV R3, RZ, RZ, -R3 ;  /* 0x000000ffff039224 */ /* 0x000fe400078e0a03 */
[----:B------:R-:W-:Y:S02]  /*2dd0*/  @!P4 IMAD.MOV R7, RZ, RZ, -R7 ;  /* 0x000000ffff07c224 */ /* 0x000fe400078e0a07 */
[----:B------:R-:W-:Y:S01]  /*2de0*/  @!P2 IMAD.MOV R29, RZ, RZ, -R29 ;  /* 0x000000ffff1da224 */ /* 0x000fe200078e0a1d */
[C---:B------:R-:W-:Y:S02]  /*2df0*/  SEL R16, R5.reuse, R16, !P5 ;  /* 0x0000001005107207 */ /* 0x040fe40006800000 */
[C---:B------:R-:W-:Y:S02]  /*2e00*/  SEL R17, R5.reuse, R17, !P5 ;  /* 0x0000001105117207 */ /* 0x040fe40006800000 */
[----:B------:R-:W-:-:S02]  /*2e10*/  SEL R18, R5, R18, !P5 ;  /* 0x0000001205127207 */ /* 0x000fc40006800000 */
[C---:B------:R-:W-:Y:S02]  /*2e20*/  SEL R20, R5.reuse, R20, !P5 ;  /* 0x0000001405147207 */ /* 0x040fe40006800000 */
[C---:B------:R-:W-:Y:S02]  /*2e30*/  SEL R24, R5.reuse, R24, !P5 ;  /* 0x0000001805187207 */ /* 0x040fe40006800000 */
[C---:B------:R-:W-:Y:S02]  /*2e40*/  SEL R23, R5.reuse, R23, !P5 ;  /* 0x0000001705177207 */ /* 0x040fe40006800000 */
        /* <DEDUP_REMOVED lines=10> */
[----:B------:R-:W-:Y:S02]  /*2ef0*/  SEL R29, R5, R29, !P5 ;  /* 0x0000001d051d7207 */ /* 0x000fe40006800000 */
[----:B------:R-:W0:Y:S01]  /*2f00*/  S2R R5, SR_TID.X ;  /* 0x0000000000057919 */ /* 0x000e220000002100 */
[----:B------:R-:W-:Y:S02]  /*2f10*/  IMAD R9, R9, UR14, RZ ;  /* 0x0000000e09097c24 */ /* 0x000fe4000f8e02ff */
[----:B----4-:R-:W-:Y:S02]  /*2f20*/  IMAD R10, R10, UR14, RZ ;  /* 0x0000000e0a0a7c24 */ /* 0x010fe4000f8e02ff */
[----:B-----5:R-:W-:Y:S02]  /*2f30*/  IMAD R11, R11, UR14, RZ ;  /* 0x0000000e0b0b7c24 */ /* 0x020fe4000f8e02ff */
[----:B------:R-:W-:-:S02]  /*2f40*/  IMAD R12, R12, UR14, RZ ;  /* 0x0000000e0c0c7c24 */ /* 0x000fc4000f8e02ff */
[----:B------:R-:W-:Y:S02]  /*2f50*/  IMAD R13, R13, UR14, RZ ;  /* 0x0000000e0d0d7c24 */ /* 0x000fe4000f8e02ff */
[----:B------:R-:W-:Y:S01]  /*2f60*/  IMAD R14, R14, UR14, RZ ;  /* 0x0000000e0e0e7c24 */ /* 0x000fe2000f8e02ff */
[----:B------:R-:W-:-:S03]  /*2f70*/  USHF.L.U32 UR5, UR10, 0x6, URZ ;  /* 0x000000060a057899 */ /* 0x000fc6000800063f */
[----:B------:R-:W-:Y:S01]  /*2f80*/  ULDC UR10, c[0x0][0x23c] ;  /* 0x00008f00000a7ab9 */ /* 0x000fe20000000800 */
[----:B------:R-:W-:Y:S01]  /*2f90*/  IMAD R15, R15, UR14, RZ ;  /* 0x0000000e0f0f7c24 */ /* 0x000fe2000f8e02ff */
[----:B0-----:R-:W-:-:S05]  /*2fa0*/  LOP3.LUT R5, R5, 0x3f, RZ, 0xc0, !PT ;  /* 0x0000003f05057812 */ /* 0x001fca00078ec0ff */
[----:B------:R-:W-:-:S05]  /*2fb0*/  IMAD R5, R5, UR10, RZ ;  /* 0x0000000a05057c24 */ /* 0x000fca000f8e02ff */
[----:B------:R-:W-:Y:S02]  /*2fc0*/  LEA.HI.X.SX32 R5, R5, UR35, 0x1, P6 ;  /* 0x0000002305057c11 */ /* 0x000fe4000b0f0eff */
[----:B--2---:R-:W-:-:S05]  /*2fd0*/  IADD3 R0, P0, R9, R2, RZ ;  /* 0x0000000209007210 */ /* 0x004fca0007f1e0ff */
[----:B------:R0:W-:Y:S02]  /*2fe0*/  STL [R1+0x830], R0 ;  /* 0x0008300001007387 */ /* 0x0001e40000100800 */
[----:B0-----:R-:W-:-:S05]  /*2ff0*/  IADD3 R0, P1, R10, R2, RZ ;  /* 0x000000020a007210 */ /* 0x001fca0007f3e0ff */
        /* <DEDUP_REMOVED lines=11> */
[----:B0-----:R-:W-:Y:S02]  /*30b0*/  LEA.HI.X.SX32 R0, R9, R5, 0x1, P0 ;  /* 0x0000000509007211 */ /* 0x001fe400000f0eff */
[----:B------:R-:W2:Y:S04]  /*30c0*/  LDL.LU R9, [R1+0x4] ;  /* 0x0000040001097983 */ /* 0x000ea80000300800 */
[----:B------:R3:W-:Y:S02]  /*30d0*/  STL [R1+0x828], R0 ;  /* 0x0008280001007387 */ /* 0x0007e40000100800 */
[----:B---3--:R-:W-:-:S05]  /*30e0*/  IADD3 R0, P0, R21, R2, RZ ;  /* 0x0000000215007210 */ /* 0x008fca0007f1e0ff */
[----:B------:R0:W-:Y:S02]  /*30f0*/  STL [R1+0x82c], R0 ;  /* 0x00082c0001007387 */ /* 0x0001e40000100800 */
[----:B0-----:R-:W-:Y:S02]  /*3100*/  LEA.HI.X.SX32 R0, R10, R5, 0x1, P1 ;  /* 0x000000050a007211 */ /* 0x001fe400008f0eff */
[----:B------:R-:W3:Y:S04]  /*3110*/  LDL.LU R10, [R1+0x8] ;  /* 0x00000800010a7983 */ /* 0x000ee80000300800 */
[----:B------:R0:W-:Y:S02]  /*3120*/  STL [R1+0x820], R0 ;  /* 0x0008200001007387 */ /* 0x0001e40000100800 */
[----:B0-----:R-:W-:-:S05]  /*3130*/  IADD3 R0, P1, R22, R2, RZ ;  /* 0x0000000216007210 */ /* 0x001fca0007f3e0ff */
[----:B------:R0:W-:Y:S02]  /*3140*/  STL [R1+0x824], R0 ;  /* 0x0008240001007387 */ /* 0x0001e40000100800 */
[-C--:B0-----:R-:W-:Y:S02]  /*3150*/  LEA.HI.X.SX32 R0, R11, R5.reuse, 0x1, P2 ;  /* 0x000000050b007211 */ /* 0x081fe400010f0eff */
[----:B------:R-:W4:Y:S04]  /*3160*/  LDL.LU R11, [R1+0xc] ;  /* 0x00000c00010b7983 */ /* 0x000f280000300800 */
[----:B------:R4:W-:Y:S01]  /*3170*/  STL [R1+0x818], R0 ;  /* 0x0008180001007387 */ /* 0x0009e20000100800 */
[----:B------:R-:W-:Y:S02]  /*3180*/  LEA.HI.X.SX32 R12, R12, R5, 0x1, P3 ;  /* 0x000000050c0c7211 */ /* 0x000fe400018f0eff */
[----:B----4-:R-:W-:-:S05]  /*3190*/  IADD3 R0, P2, R11, R2, RZ ;  /* 0x000000020b007210 */ /* 0x010fca0007f5e0ff */
[----:B------:R0:W-:Y:S04]  /*31a0*/  STL [R1+0x81c], R0 ;  /* 0x00081c0001007387 */ /* 0x0001e80000100800 */
[----:B0-----:R-:W4:Y:S04]  /*31b0*/  LDL.LU R0, [R1+0x8d8] ;  /* 0x0008d80001007983 */ /* 0x001f280000300800 */
[----:B------:R3:W-:Y:S02]  /*31c0*/  STL [R1+0x810], R12 ;  /* 0x0008100c01007387 */ /* 0x0007e40000100800 */
[----:B---3--:R-:W-:-:S05]  /*31d0*/  IADD3 R12, P3, R10, R2, RZ ;  /* 0x000000020a0c7210 */ /* 0x008fca0007f7e0ff */
[----:B------:R0:W-:Y:S02]  /*31e0*/  STL [R1+0x814], R12 ;  /* 0x0008140c01007387 */ /* 0x0001e40000100800 */
[----:B0-----:R-:W-:Y:S02]  /*31f0*/  LEA.HI.X.SX32 R12, R13, R5, 0x1, P4 ;  /* 0x000000050d0c7211 */ /* 0x001fe400020f0eff */
[----:B--2---:R-:W-:-:S03]  /*3200*/  IADD3 R13, P4, R9, R2, RZ ;  /* 0x00000002090d7210 */ /* 0x004fc60007f9e0ff */
[----:B------:R0:W-:Y:S04]  /*3210*/  STL [R1+0x808], R12 ;  /* 0x0008080c01007387 */ /* 0x0001e80000100800 */
[----:B------:R1:W-:Y:S01]  /*3220*/  STL [R1+0x80c], R13 ;  /* 0x00080c0d01007387 */ /* 0x0003e20000100800 */
[-C--:B0-----:R-:W-:Y:S02]  /*3230*/  LEA.HI.X.SX32 R12, R14, R5.reuse, 0x1, P5 ;  /* 0x000000050e0c7211 */ /* 0x081fe400028f0eff */
[----:B-1----:R-:W-:-:S03]  /*3240*/  LEA.HI.X.SX32 R13, R15, R5, 0x1, P6 ;  /* 0x000000050f0d7211 */ /* 0x002fc600030f0eff */
[----:B------:R-:W-:Y:S01]  /*3250*/  STL [R1+0x800], R12 ;  /* 0x0008000c01007387 */ /* 0x000fe20000100800 */
[----:B------:R-:W-:Y:S01]  /*3260*/  IMAD R16, R16, UR14, RZ ;  /* 0x0000000e10107c24 */ /* 0x000fe2000f8e02ff */
[----:B----4-:R-:W-:-:S05]  /*3270*/  IADD3 R14, P5, R0, R2, RZ ;  /* 0x00000002000e7210 */ /* 0x010fca0007fbe0ff */
[----:B------:R0:W-:Y:S04]  /*3280*/  STL [R1+0x804], R14 ;  /* 0x0008040e01007387 */ /* 0x0001e80000100800 */
[----:B------:R-:W-:Y:S01]  /*3290*/  STL [R1+0x76c], R13 ;  /* 0x00076c0d01007387 */ /* 0x000fe20000100800 */
[----:B0-----:R-:W-:-:S03]  /*32a0*/  LEA.HI.X.SX32 R14, R21, R5, 0x1, P0 ;  /* 0x00000005150e7211 */ /* 0x001fc600000f0eff */
[----:B------:R-:W2:Y:S01]  /*32b0*/  LDL.LU R21, [R1+0x8d4] ;  /* 0x0008d40001157983 */ /* 0x000ea20000300800 */
[----:B------:R-:W-:-:S05]  /*32c0*/  IADD3 R12, P6, R16, R2, RZ ;  /* 0x00000002100c7210 */ /* 0x000fca0007fde0ff */
[----:B------:R0:W-:Y:S04]  /*32d0*/  STL [R1+0x78c], R12 ;  /* 0x00078c0c01007387 */ /* 0x0001e80000100800 */
[----:B------:R-:W-:Y:S01]  /*32e0*/  STL [R1+0x770], R14 ;  /* 0x0007700e01007387 */ /* 0x000fe20000100800 */
[----:B0-----:R-:W-:-:S03]  /*32f0*/  LEA.HI.X.SX32 R12, R22, R5, 0x1, P1 ;  /* 0x00000005160c7211 */ /* 0x001fc600008f0eff */
[----:B------:R-:W3:Y:S01]  /*3300*/  LDL.LU R22, [R1+0x8d0] ;  /* 0x0008d00001167983 */ /* 0x000ee20000300800 */
[----:B------:R-:W-:Y:S02]  /*3310*/  IMAD R17, R17, UR14, RZ ;  /* 0x0000000e11117c24 */ /* 0x000fe4000f8e02ff */
[----:B------:R-:W-:-:S03]  /*3320*/  IMAD R18, R18, UR14, RZ ;  /* 0x0000000e12127c24 */ /* 0x000fc6000f8e02ff */
[----:B------:R-:W-:Y:S01]  /*3330*/  IADD3 R13, P0, R17, R2, RZ ;  /* 0x00000002110d7210 */ /* 0x000fe20007f1e0ff */
[----:B------:R-:W-:Y:S01]  /*3340*/  IMAD R20, R20, UR14, RZ ;  /* 0x0000000e14147c24 */ /* 0x000fe2000f8e02ff */
[----:B------:R-:W-:-:S03]  /*3350*/  LEA.HI.X.SX32 R11, R11, R5, 0x1, P2 ;  /* 0x000000050b0b7211 */ /* 0x000fc600010f0eff */
[----:B------:R0:W-:Y:S04]  /*3360*/  STL [R1+0x794], R13 ;  /* 0x0007940d01007387 */ /* 0x0001e80000100800 */
[----:B------:R1:W-:Y:S01]  /*3370*/  STL [R1+0x774], R12 ;  /* 0x0007740c01007387 */ /* 0x0003e20000100800 */
[-C--:B0-----:R-:W-:Y:S02]  /*3380*/  IADD3 R13, P1, R18, R2.reuse, RZ ;  /* 0x00000002120d7210 */ /* 0x081fe40007f3e0ff */
[----:B-1----:R-:W-:-:S03]  /*3390*/  IADD3 R12, P2, R20, R2, RZ ;  /* 0x00000002140c7210 */ /* 0x002fc60007f5e0ff */
[----:B------:R-:W-:Y:S01]  /*33a0*/  STL [R1+0x79c], R13 ;  /* 0x00079c0d01007387 */ /* 0x000fe20000100800 */
[----:B------:R-:W-:-:S03]  /*33b0*/  LEA.HI.X.SX32 R10, R10, R5, 0x1, P3 ;  /* 0x000000050a0a7211 */ /* 0x000fc600018f0eff */
[----:B------:R0:W-:Y:S04]  /*33c0*/  STL [R1+0x778], R11 ;  /* 0x0007780b01007387 */ /* 0x0001e80000100800 */
[----:B0-----:R-:W4:Y:S04]  /*33d0*/  LDL.LU R11, [R1+0x34] ;  /* 0x00003400010b7983 */ /* 0x001f280000300800 */
[----:B------:R0:W-:Y:S04]  /*33e0*/  STL [R1+0x7a4], R12 ;  /* 0x0007a40c01007387 */ /* 0x0001e80000100800 */
[----:B------:R3:W-:Y:S01]  /*33f0*/  STL [R1+0x77c], R10 ;  /* 0x00077c0a01007387 */ /* 0x0007e20000100800 */
[----:B0-----:R-:W-:-:S02]  /*3400*/  LEA.HI.X.SX32 R12, R9, R5, 0x1, P4 ;  /* 0x00000005090c7211 */ /* 0x001fc400020f0eff */
[----:B------:R-:W-:Y:S02]  /*3410*/  LEA.HI.X.SX32 R9, R0, R5, 0x1, P5 ;  /* 0x0000000500097211 */ /* 0x000fe400028f0eff */
[----:B--2---:R-:W-:-:S05]  /*3420*/  IADD3 R13, P3, R21, R2, RZ ;  /* 0x00000002150d7210 */ /* 0x004fca0007f7e0ff */
[----:B------:R-:W-:Y:S04]  /*3430*/  STL [R1+0x7ac], R13 ;  /* 0x0007ac0d01007387 */ /* 0x000fe80000100800 */
[----:B------:R0:W-:Y:S04]  /*3440*/  STL [R1+0x780], R12 ;  /* 0x0007800c01007387 */ /* 0x0001e80000100800 */
[----:B------:R-:W2:Y:S01]  /*3450*/  LDL.LU R0, [R1+0x8cc] ;  /* 0x0008cc0001007983 */ /* 0x000ea20000300800 */
[----:B------:R-:W-:Y:S02]  /*3460*/  IMAD R24, R24, UR14, RZ ;  /* 0x0000000e18187c24 */ /* 0x000fe4000f8e02ff */
[----:B------:R-:W-:Y:S01]  /*3470*/  IMAD R23, R23, UR14, RZ ;  /* 0x0000000e17177c24 */ /* 0x000fe2000f8e02ff */
[----:B---3--:R-:W-:-:S02]  /*3480*/  IADD3 R10, P4, R22, R2, RZ ;  /* 0x00000002160a7210 */ /* 0x008fc40007f9e0ff */
[----:B0-----:R-:W-:Y:S01]  /*3490*/  IADD3 R12, P5, R24, R2, RZ ;  /* 0x00000002180c7210 */ /* 0x001fe20007fbe0ff */
[----:B------:R-:W-:Y:S02]  /*34a0*/  IMAD R27, R27, UR14, RZ ;  /* 0x0000000e1b1b7c24 */ /* 0x000fe4000f8e02ff */
[----:B------:R0:W-:Y:S04]  /*34b0*/  STL [R1+0x7b4], R10 ;  /* 0x0007b40a01007387 */ /* 0x0001e80000100800 */
[----:B------:R1:W-:Y:S01]  /*34c0*/  STL [R1+0x784], R9 ;  /* 0x0007840901007387 */ /* 0x0003e20000100800 */
[----:B0-----:R-:W-:-:S03]  /*34d0*/  LEA.HI.X.SX32 R10, R16, R5, 0x1, P6 ;  /* 0x00000005100a7211 */ /* 0x001fc600030f0eff */
[----:B------:R0:W-:Y:S01]  /*34e0*/  STL [R1+0x7bc], R12 ;  /* 0x0007bc0c01007387 */ /* 0x0001e20000100800 */
[----:B-1----:R-:W-:-:S03]  /*34f0*/  IADD3 R9, P6, R23, R2, RZ ;  /* 0x0000000217097210 */ /* 0x002fc60007fde0ff */
[----:B------:R1:W-:Y:S01]  /*3500*/  STL [R1+0x788], R10 ;  /* 0x0007880a01007387 */ /* 0x0003e20000100800 */
[----:B------:R-:W-:-:S03]  /*3510*/  IMAD R19, R19, UR14, RZ ;  /* 0x0000000e13137c24 */ /* 0x000fc6000f8e02ff */
[----:B------:R3:W-:Y:S01]  /*3520*/  STL [R1+0x7c4], R9 ;  /* 0x0007c40901007387 */ /* 0x0007e20000100800 */
[----:B0-----:R-:W-:Y:S01]  /*3530*/  LEA.HI.X.SX32 R12, R17, R5, 0x1, P0 ;  /* 0x00000005110c7211 */ /* 0x001fe200000f0eff */
[----:B------:R-:W-:Y:S01]  /*3540*/  IMAD R25, R25, UR14, RZ ;  /* 0x0000000e19197c24 */ /* 0x000fe2000f8e02ff */
[----:B-1----:R-:W-:-:S03]  /*3550*/  IADD3 R10, P0, R27, R2, RZ ;  /* 0x000000021b0a7210 */ /* 0x002fc60007f1e0ff */
[----:B------:R0:W-:Y:S01]  /*3560*/  STL [R1+0x790], R12 ;  /* 0x0007900c01007387 */ /* 0x0001e20000100800 */
[----:B---3--:R-:W-:-:S03]  /*3570*/  LEA.HI.X.SX32 R9, R18, R5, 0x1, P1 ;  /* 0x0000000512097211 */ /* 0x008fc600008f0eff */
[----:B------:R1:W-:Y:S01]  /*3580*/  STL [R1+0x7cc], R10 ;  /* 0x0007cc0a01007387 */ /* 0x0003e20000100800 */
[----:B------:R-:W-:-:S03]  /*3590*/  IMAD R28, R28, UR14, RZ ;  /* 0x0000000e1c1c7c24 */ /* 0x000fc6000f8e02ff */
[----:B------:R3:W-:Y:S01]  /*35a0*/  STL [R1+0x798], R9 ;  /* 0x0007980901007387 */ /* 0x0007e20000100800 */
[----:B0-----:R-:W-:Y:S02]  /*35b0*/  IADD3 R12, P1, R19, R2, RZ ;  /* 0x00000002130c7210 */ /* 0x001fe40007f3e0ff */
[----:B-1----:R-:W-:-:S03]  /*35c0*/  LEA.HI.X.SX32 R10, R20, R5, 0x1, P2 ;  /* 0x00000005140a7211 */ /* 0x002fc600010f0eff */
[----:B------:R0:W-:Y:S01]  /*35d0*/  STL [R1+0x7d4], R12 ;  /* 0x0007d40c01007387 */ /* 0x0001e20000100800 */
[----:B---3--:R-:W-:-:S03]  /*35e0*/  IADD3 R9, P2, R25, R2, RZ ;  /* 0x0000000219097210 */ /* 0x008fc60007f5e0ff */
        /* <DEDUP_REMOVED lines=26> */
[----:B0-----:R-:W-:Y:S01]  /*3790*/  IADD3 R12, P0, R4, R2, RZ ;  /* 0x00000002040c7210 */ /* 0x001fe20007f1e0ff */
[----:B------:R-:W-:Y:S01]  /*37a0*/  IMAD R29, R29, UR14, RZ ;  /* 0x0000000e1d1d7c24 */ /* 0x000fe2000f8e02ff */
[----:B-1----:R-:W-:-:S03]  /*37b0*/  LEA.HI.X.SX32 R10, R19, R5, 0x1, P1 ;  /* 0x00000005130a7211 */ /* 0x002fc600008f0eff */
[----:B------:R0:W-:Y:S01]  /*37c0*/  STL [R1+0x7f4], R12 ;  /* 0x0007f40c01007387 */ /* 0x0001e20000100800 */
[----:B---3--:R-:W-:-:S03]  /*37d0*/  IADD3 R9, P1, R3, R2, RZ ;  /* 0x0000000203097210 */ /* 0x008fc60007f3e0ff */
[----:B------:R1:W-:Y:S04]  /*37e0*/  STL [R1+0x7d0], R10 ;  /* 0x0007d00a01007387 */ /* 0x0003e80000100800 */
[----:B------:R3:W-:Y:S01]  /*37f0*/  STL [R1+0x7f8], R9 ;  /* 0x0007f80901007387 */ /* 0x0007e20000100800 */
[----:B0-----:R-:W-:Y:S02]  /*3800*/  LEA.HI.X.SX32 R12, R25, R5, 0x1, P2 ;  /* 0x00000005190c7211 */ /* 0x001fe400010f0eff */
[----:B-1----:R-:W-:-:S03]  /*3810*/  IADD3 R10, P2, R7, R2, RZ ;  /* 0x00000002070a7210 */ /* 0x002fc60007f5e0ff */
[----:B------:R0:W-:Y:S01]  /*3820*/  STL [R1+0x7d8], R12 ;  /* 0x0007d80c01007387 */ /* 0x0001e20000100800 */
[-C--:B---3--:R-:W-:Y:S02]  /*3830*/  LEA.HI.X.SX32 R9, R28, R5.reuse, 0x1, P3 ;  /* 0x000000051c097211 */ /* 0x088fe400018f0eff */
[----:B------:R-:W-:Y:S01]  /*3840*/  IADD3 R2, P3, R29, R2, RZ ;  /* 0x000000021d027210 */ /* 0x000fe20007f7e0ff */
[----:B------:R1:W-:Y:S04]  /*3850*/  STL [R1+0x7fc], R10 ;  /* 0x0007fc0a01007387 */ /* 0x0003e80000100800 */
[----:B------:R4:W-:Y:S01]  /*3860*/  STL [R1+0x7e0], R9 ;  /* 0x0007e00901007387 */ /* 0x0009e20000100800 */
[-C--:B------:R-:W-:Y:S01]  /*3870*/  LEA.HI.X.SX32 R6, R6, R5.reuse, 0x1, P6 ;  /* 0x0000000506067211 */ /* 0x080fe200030f0eff */
[----:B------:R-:W-:Y:S01]  /*3880*/  UIMAD UR33, UR15, 0x3f, URZ ;  /* 0x0000003f0f2178a4 */ /* 0x000fe2000f8e023f */
[----:B0-----:R-:W0:Y:S01]  /*3890*/  LDC R12, c[0x0][0x230] ;  /* 0x00008c00ff0c7b82 */ /* 0x001e220000000800 */
[----:B------:R3:W-:Y:S01]  /*38a0*/  STL [R1+0x768], R2 ;  /* 0x0007680201007387 */ /* 0x0007e20000100800 */
[----:B-1----:R-:W-:-:S02]  /*38b0*/  LEA.HI.X.SX32 R10, R26, R5, 0x1, P4 ;  /* 0x000000051a0a7211 */ /* 0x002fc400020f0eff */
[----:B----4-:R-:W-:Y:S02]  /*38c0*/  IADD3 R9, P4, R11, UR12, RZ ;  /* 0x0000000c0b097c10 */ /* 0x010fe4000ff9e0ff */
[-C--:B---3--:R-:W-:Y:S01]  /*38d0*/  LEA.HI.X.SX32 R2, R8, R5.reuse, 0x1, P5 ;  /* 0x0000000508027211 */ /* 0x088fe200028f0eff */
[----:B------:R-:W-:Y:S04]  /*38e0*/  STL [R1+0x750], R10 ;  /* 0x0007500a01007387 */ /* 0x000fe80000100800 */
[----:B------:R1:W-:Y:S04]  /*38f0*/  STL [R1+0x754], R2 ;  /* 0x0007540201007387 */ /* 0x0003e80000100800 */
[----:B------:R-:W-:Y:S01]  /*3900*/  STL [R1+0x25c], R9 ;  /* 0x00025c0901007387 */ /* 0x000fe20000100800 */
[----:B-1----:R-:W-:-:S03]  /*3910*/  LEA.HI.X.SX32 R2, R4, R5, 0x1, P0 ;  /* 0x0000000504027211 */ /* 0x002fc600000f0eff */
[----:B------:R-:W-:Y:S01]  /*3920*/  STL [R1+0x758], R6 ;  /* 0x0007580601007387 */ /* 0x000fe20000100800 */
[-C--:B------:R-:W-:Y:S02]  /*3930*/  LEA.HI.X.SX32 R4, R3, R5.reuse, 0x1, P1 ;  /* 0x0000000503047211 */ /* 0x080fe400008f0eff */
[----:B------:R-:W-:Y:S01]  /*3940*/  LEA.HI.X.SX32 R3, R29, R5, 0x1, P3 ;  /* 0x000000051d037211 */ /* 0x000fe200018f0eff */
[----:B------:R-:W-:Y:S02]  /*3950*/  USHF.R.S32.HI UR35, URZ, 0x1f, UR33 ;  /* 0x0000001f3f237899 */ /* 0x000fe40008011421 */
[----:B------:R-:W-:Y:S02]  /*3960*/  UIMAD UR31, UR15, 0x3e, URZ ;  /* 0x0000003e0f1f78a4 */ /* 0x000fe4000f8e023f */
[----:B------:R-:W-:Y:S02]  /*3970*/  UIMAD UR29, UR15, 0x3d, URZ ;  /* 0x0000003d0f1d78a4 */ /* 0x000fe4000f8e023f */
[----:B------:R-:W-:-:S02]  /*3980*/  UIMAD UR27, UR15, 0x3c, URZ ;  /* 0x0000003c0f1b78a4 */ /* 0x000fc4000f8e023f */
[----:B------:R-:W-:Y:S02]  /*3990*/  UIMAD UR25, UR15, 0x3b, URZ ;  /* 0x0000003b0f1978a4 */ /* 0x000fe4000f8e023f */
[----:B------:R-:W-:Y:S02]  /*39a0*/  UIMAD UR23, UR15, 0x3a, URZ ;  /* 0x0000003a0f1778a4 */ /* 0x000fe4000f8e023f */
[----:B------:R-:W-:Y:S01]  /*39b0*/  UIMAD UR21, UR15, 0x39, URZ ;  /* 0x000000390f1578a4 */ /* 0x000fe2000f8e023f */
[----:B--2---:R-:W-:-:S05]  /*39c0*/  IADD3 R10, P5, R0, UR12, RZ ;  /* 0x0000000c000a7c10 */ /* 0x004fca000ffbe0ff */
[----:B------:R-:W-:Y:S04]  /*39d0*/  STL [R1+0x264], R10 ;  /* 0x0002640a01007387 */ /* 0x000fe80000100800 */
[----:B------:R1:W-:Y:S04]  /*39e0*/  STL [R1+0x75c], R2 ;  /* 0x00075c0201007387 */ /* 0x0003e80000100800 */
[----:B------:R-:W-:Y:S01]  /*39f0*/  STL [R1+0x760], R4 ;  /* 0x0007600401007387 */ /* 0x000fe20000100800 */
[----:B-1----:R-:W-:-:S05]  /*3a00*/  LEA.HI.X.SX32 R2, R7, R5, 0x1, P2 ;  /* 0x0000000507027211 */ /* 0x002fca00010f0eff */
[----:B------:R1:W-:Y:S04]  /*3a10*/  STL [R1+0x764], R2 ;  /* 0x0007640201007387 */ /* 0x0003e80000100800 */
[----:B------:R2:W-:Y:S01]  /*3a20*/  STL [R1+0x35c], R3 ;  /* 0x00035c0301007387 */ /* 0x0005e20000100800 */
[----:B-1----:R-:W-:Y:S02]  /*3a30*/  LEA.HI.X.SX32 R2, R11, UR13, 0x1, P4 ;  /* 0x0000000d0b027c11 */ /* 0x002fe4000a0f0eff */
[----:B--2---:R-:W-:Y:S02]  /*3a40*/  LEA.HI.X.SX32 R3, R0, UR13, 0x1, P5 ;  /* 0x0000000d00037c11 */ /* 0x004fe4000a8f0eff */
[----:B------:R-:W2:Y:S04]  /*3a50*/  LDL.LU R0, [R1+0x8c8] ;  /* 0x0008c80001007983 */ /* 0x000ea80000300800 */
[----:B------:R-:W-:Y:S04]  /*3a60*/  STL [R1+0x258], R2 ;  /* 0x0002580201007387 */ /* 0x000fe80000100800 */
[----:B------:R-:W-:Y:S04]  /*3a70*/  STL [R1+0x260], R3 ;  /* 0x0002600301007387 */ /* 0x000fe80000100800 */
[----:B------:R-:W-:Y:S04]  /*3a80*/  STL [R1+0x2fc], RZ ;  /* 0x0002fcff01007387 */ /* 0x000fe80000100800 */
        /* <DEDUP_REMOVED lines=19> */
[----:B------:R-:W-:Y:S01]  /*3bc0*/  STL [R1+0x11c], RZ ;  /* 0x00011cff01007387 */ /* 0x000fe20000100800 */
[----:B------:R-:W-:-:S03]  /*3bd0*/  IADD3 R5, P0, R10, UR33, RZ ;  /* 0x000000210a057c10 */ /* 0x000fc6000ff1e0ff */
[----:B------:R-:W-:Y:S04]  /*3be0*/  STL [R1+0x100], RZ ;  /* 0x000100ff01007387 */ /* 0x000fe80000100800 */
[----:B------:R-:W-:Y:S01]  /*3bf0*/  STL [R1+0x104], RZ ;  /* 0x000104ff01007387 */ /* 0x000fe20000100800 */
[----:B------:R-:W-:-:S03]  /*3c00*/  IADD3 R4, P1, R9, UR33, RZ ;  /* 0x0000002109047c10 */ /* 0x000fc6000ff3e0ff */
[----:B------:R-:W-:Y:S04]  /*3c10*/  STL [R1+0x108], RZ ;  /* 0x000108ff01007387 */ /* 0x000fe80000100800 */
[----:B------:R-:W-:Y:S04]  /*3c20*/  STL [R1+0x10c], RZ ;  /* 0x00010cff01007387 */ /* 0x000fe80000100800 */
[----:B------:R-:W-:Y:S04]  /*3c30*/  STL [R1+0xa0], RZ ;  /* 0x0000a0ff01007387 */ /* 0x000fe80000100800 */
[----:B------:R-:W-:Y:S04]  /*3c40*/  STL [R1+0xa4], RZ ;  /* 0x0000a4ff01007387 */ /* 0x000fe80000100800 */
[----:B------:R-:W-:Y:S04]  /*3c50*/  STL [R1+0xa8], RZ ;  /* 0x0000a8ff01007387 */ /* 0x000fe80000100800 */
[----:B------:R-:W-:Y:S04]  /*3c60*/  STL [R1+0xac], RZ ;  /* 0x0000acff01007387 */ /* 0x000fe80000100800 */
[----:B------:R1:W-:Y:S04]  /*3c70*/  STL [R1+0x364], R5 ;  /* 0x0003640501007387 */ /* 0x0003e80000100800 */
[----:B------:R-:W-:Y:S04]  /*3c80*/  STL [R1+0x70], RZ ;  /* 0x000070ff01007387 */ /* 0x000fe80000100800 */
[----:B------:R3:W-:Y:S01]  /*3c90*/  STL [R1+0x36c], R4 ;  /* 0x00036c0401007387 */ /* 0x0007e20000100800 */
[----:B-1----:R-:W-:Y:S01]  /*3ca0*/  IADD3.X R5, R3, UR35, RZ, P0, !PT ;  /* 0x0000002303057c10 */ /* 0x002fe200087fe4ff */
[----:B------:R-:W-:Y:S01]  /*3cb0*/  USHF.R.S32.HI UR33, URZ, 0x1f, UR31 ;  /* 0x0000001f3f217899 */ /* 0x000fe2000801141f */
[----:B---3--:R-:W-:-:S03]  /*3cc0*/  IADD3.X R4, R2, UR35, RZ, P1, !PT ;  /* 0x0000002302047c10 */ /* 0x008fc60008ffe4ff */
[----:B------:R1:W-:Y:S04]  /*3cd0*/  STL [R1+0x360], R5 ;  /* 0x0003600501007387 */ /* 0x0003e80000100800 */
[----:B------:R3:W-:Y:S01]  /*3ce0*/  STL [R1+0x368], R4 ;  /* 0x0003680401007387 */ /* 0x0007e20000100800 */
[----:B-1----:R-:W-:Y:S02]  /*3cf0*/  IADD3 R5, P0, R10, UR31, RZ ;  /* 0x0000001f0a057c10 */ /* 0x002fe4000ff1e0ff */
[----:B---3--:R-:W-:-:S05]  /*3d00*/  IADD3 R4, P1, R9, UR31, RZ ;  /* 0x0000001f09047c10 */ /* 0x008fca000ff3e0ff */
[----:B------:R1:W-:Y:S04]  /*3d10*/  STL [R1+0x37c], R4 ;  /* 0x00037c0401007387 */ /* 0x0003e80000100800 */
[----:B------:R3:W-:Y:S01]  /*3d20*/  STL [R1+0x374], R5 ;  /* 0x0003740501007387 */ /* 0x0007e20000100800 */
[----:B------:R-:W-:-:S03]  /*3d30*/  USHF.R.S32.HI UR31, URZ, 0x1f, UR29 ;  /* 0x0000001f3f1f7899 */ /* 0x000fc6000801141d */
[----:B------:R-:W-:Y:S01]  /*3d40*/  STL [R1+0x74], RZ ;  /* 0x000074ff01007387 */ /* 0x000fe20000100800 */
[----:B-1----:R-:W-:Y:S02]  /*3d50*/  IADD3.X R4, R2, UR33, RZ, P1, !PT ;  /* 0x0000002102047c10 */ /* 0x002fe40008ffe4ff */
[----:B---3--:R-:W-:-:S05]  /*3d60*/  IADD3.X R5, R3, UR33, RZ, P0, !PT ;  /* 0x0000002103057c10 */ /* 0x008fca00087fe4ff */
[----:B------:R1:W-:Y:S04]  /*3d70*/  STL [R1+0x370], R5 ;  /* 0x0003700501007387 */ /* 0x0003e80000100800 */
[----:B------:R3:W-:Y:S01]  /*3d80*/  STL [R1+0x378], R4 ;  /* 0x0003780401007387 */ /* 0x0007e20000100800 */
[----:B-1----:R-:W-:Y:S02]  /*3d90*/  IADD3 R5, P0, R10, UR29, RZ ;  /* 0x0000001d0a057c10 */ /* 0x002fe4000ff1e0ff */
[----:B---3--:R-:W-:-:S03]  /*3da0*/  IADD3 R4, P1, R9, UR29, RZ ;  /* 0x0000001d09047c10 */ /* 0x008fc6000ff3e0ff */
[----:B------:R1:W-:Y:S04]  /*3db0*/  STL [R1+0x384], R5 ;  /* 0x0003840501007387 */ /* 0x0003e80000100800 */
[----:B------:R-:W-:Y:S04]  /*3dc0*/  STL [R1+0x78], RZ ;  /* 0x000078ff01007387 */ /* 0x000fe80000100800 */
[----:B------:R3:W-:Y:S01]  /*3dd0*/  STL [R1+0x38c], R4 ;  /* 0x00038c0401007387 */ /* 0x0007e20000100800 */
[----:B-1----:R-:W-:Y:S01]  /*3de0*/  IADD3.X R5, R3, UR31, RZ, P0, !PT ;  /* 0x0000001f03057c10 */ /* 0x002fe200087fe4ff */
[----:B------:R-:W-:-:S04]  /*3df0*/  USHF.R.S32.HI UR29, URZ, 0x1f, UR27 ;  /* 0x0000001f3f1d7899 */ /* 0x000fc8000801141b */
[----:B------:R1:W-:Y:S01]  /*3e00*/  STL [R1+0x380], R5 ;  /* 0x0003800501007387 */ /* 0x0003e20000100800 */
[----:B---3--:R-:W-:-:S05]  /*3e10*/  IADD3.X R4, R2, UR31, RZ, P1, !PT ;  /* 0x0000001f02047c10 */ /* 0x008fca0008ffe4ff */
[----:B------:R3:W-:Y:S01]  /*3e20*/  STL [R1+0x388], R4 ;  /* 0x0003880401007387 */ /* 0x0007e20000100800 */
[----:B-1----:R-:W-:-:S05]  /*3e30*/  IADD3 R5, P0, R10, UR27, RZ ;  /* 0x0000001b0a057c10 */ /* 0x002fca000ff1e0ff */
[----:B------:R1:W-:Y:S01]  /*3e40*/  STL [R1+0x394], R5 ;  /* 0x0003940501007387 */ /* 0x0003e20000100800 */
[----:B---3--:R-:W-:-:S03]  /*3e50*/  IADD3 R4, P1, R9, UR27, RZ ;  /* 0x0000001b09047c10 */ /* 0x008fc6000ff3e0ff */
        /* <DEDUP_REMOVED lines=27> */
[----:B-1----:R-:W-:Y:S01]  /*4010*/  IADD3 R5, P0, R10, UR21, RZ ;  /* 0x000000150a057c10 */ /* 0x002fe2000ff1e0ff */
[----:B------:R-:W-:-:S04]  /*4020*/  UIMAD UR19, UR15, 0x38, URZ ;  /* 0x000000380f1378a4 */ /* 0x000fc8000f8e023f */
        /* <DEDUP_REMOVED lines=263> */
[----:B------:R-:W-:-:S04]  /*50a0*/  USHF.L.U32 UR32, UR15, 0x5, URZ ;  /* 0x000000050f207899 */ /* 0x000fc8000800063f */
        /* <DEDUP_REMOVED lines=60> */
[----:B------:R-:W-:Y:S01]  /*5470*/  UIMAD UR12, UR15, 0x1a, URZ ;  /* 0x0000001a0f0c78a4 */ /* 0x000fe2000f8e023f */
[----:B---3--:R-:W-:-:S03]  /*5480*/  IADD3.X R4, R2, UR18, RZ, P1, !PT ;  /* 0x0000001202047c10 */ /* 0x008fc60008ffe4ff */
[----:B------:R1:W-:Y:S04]  /*5490*/  STL [R1+0x590], R5 ;  /* 0x0005900501007387 */ /* 0x0003e80000100800 */
[----:B------:R3:W-:Y:S01]  /*54a0*/  STL [R1+0x598], R4 ;  /* 0x0005980401007387 */ /* 0x0007e20000100800 */
[----:B-1----:R-:W-:Y:S02]  /*54b0*/  IADD3 R5, P1, R10, UR13, RZ ;  /* 0x0000000d0a057c10 */ /* 0x002fe4000ff3e0ff */
[----:B---3--:R-:W-:-:S03]  /*54c0*/  IADD3 R4, P0, R9, UR13, RZ ;  /* 0x0000000d09047c10 */ /* 0x008fc6000ff1e0ff */
[----:B------:R1:W-:Y:S01]  /*54d0*/  STL [R1+0x5a4], R5 ;  /* 0x0005a40501007387 */ /* 0x0003e20000100800 */
[----:B------:R-:W-:-:S03]  /*54e0*/  UIMAD UR9, UR15, 0x19, URZ ;  /* 0x000000190f0978a4 */ /* 0x000fc6000f8e023f */
[----:B------:R3:W-:Y:S01]  /*54f0*/  STL [R1+0x5ac], R4 ;  /* 0x0005ac0401007387 */ /* 0x0007e20000100800 */
[----:B0-----:R-:W-:Y:S01]  /*5500*/  VIADD R12, R12, 0x3f ;  /* 0x0000003f0c0c7836 */ /* 0x001fe20000000000 */
[----:B-1----:R-:W-:Y:S02]  /*5510*/  IADD3 R5, P6, R10, UR12, RZ ;  /* 0x0000000c0a057c10 */ /* 0x002fe4000ffde0ff */
[----:B---3--:R-:W-:-:S03]  /*5520*/  IADD3 R4, P5, R9, UR12, RZ ;  /* 0x0000000c09047c10 */ /* 0x008fc6000ffbe0ff */
[----:B------:R0:W-:Y:S01]  /*5530*/  STL [R1+0x5b4], R5 ;  /* 0x0005b40501007387 */ /* 0x0001e20000100800 */
[----:B------:R-:W-:-:S03]  /*5540*/  SHF.R.S32.HI R11, RZ, 0x1f, R12 ;  /* 0x0000001fff0b7819 */ /* 0x000fc6000001140c */
[----:B------:R1:W-:Y:S01]  /*5550*/  STL [R1+0x5bc], R4 ;  /* 0x0005bc0401007387 */ /* 0x0003e20000100800 */
[----:B------:R-:W-:Y:S01]  /*5560*/  UIMAD UR10, UR15, 0x18, URZ ;  /* 0x000000180f0a78a4 */ /* 0x000fe2000f8e023f */
[----:B0-----:R-:W-:Y:S02]  /*5570*/  IADD3 R5, P4, R10, UR9, RZ ;  /* 0x000000090a057c10 */ /* 0x001fe4000ff9e0ff */
[----:B-1----:R-:W-:-:S03]  /*5580*/  IADD3 R4, P3, R9, UR9, RZ ;  /* 0x0000000909047c10 */ /* 0x002fc6000ff7e0ff */
[----:B------:R-:W-:Y:S01]  /*5590*/  STL [R1+0x5c4], R5 ;  /* 0x0005c40501007387 */ /* 0x000fe20000100800 */
[----:B------:R-:W-:Y:S01]  /*55a0*/  LEA.HI R11, R11, R12, RZ, 0x6 ;  /* 0x0000000c0b0b7211 */ /* 0x000fe200078f30ff */
[----:B------:R-:W-:Y:S02]  /*55b0*/  USHF.R.S32.HI UR14, URZ, 0x1f, UR13 ;  /* 0x0000001f3f0e7899 */ /* 0x000fe4000801140d */
[----:B------:R0:W-:Y:S01]  /*55c0*/  STL [R1+0x5cc], R4 ;  /* 0x0005cc0401007387 */ /* 0x0001e20000100800 */
[----:B------:R-:W-:Y:S02]  /*55d0*/  SHF.R.S32.HI R6, RZ, 0x6, R11 ;  /* 0x00000006ff067819 */ /* 0x000fe4000001140b */
[C---:B--2---:R-:W-:Y:S01]  /*55e0*/  LOP3.LUT R6, R0.reuse, 0x130, RZ, 0x3c, !PT ;  /* 0x0000013000067812 */ /* 0x044fe200078e3cff */
[----:B------:R-:W-:Y:S01]  /*55f0*/  UIMAD UR58, UR15, 0x17, URZ ;  /* 0x000000170f3a78a4 */ /* 0x000fe2000f8e023f */
[C---:B------:R-:W-:Y:S02]  /*5600*/  LOP3.LUT R6, R0.reuse, 0x60, RZ, 0x3c, !PT ;  /* 0x0000006000067812 */ /* 0x040fe400078e3cff */
[----:B0-----:R-:W-:-:S02]  /*5610*/  LOP3.LUT R4, R0, 0x20, RZ, 0x3c, !PT ;  /* 0x0000002000047812 */ /* 0x001fc400078e3cff */
[----:B------:R-:W-:Y:S02]  /*5620*/  LOP3.LUT R4, R0, 0x150, RZ, 0x3c, !PT ;  /* 0x0000015000047812 */ /* 0x000fe400078e3cff */
[----:B------:R-:W-:Y:S02]  /*5630*/  IADD3 R4, P2, R10, UR10, RZ ;  /* 0x0000000a0a047c10 */ /* 0x000fe4000ff5e0ff */
[C---:B------:R-:W-:Y:S02]  /*5640*/  LOP3.LUT R5, R0.reuse, 0x110, RZ, 0x3c, !PT ;  /* 0x0000011000057812 */ /* 0x040fe400078e3cff */
[C---:B------:R-:W-:Y:S01]  /*5650*/  LOP3.LUT R5, R0.reuse, 0x40, RZ, 0x3c, !PT ;  /* 0x0000004000057812 */ /* 0x040fe200078e3cff */
[----:B------:R-:W-:Y:S01]  /*5660*/  USHF.R.S32.HI UR59, URZ, 0x1f, UR12 ;  /* 0x0000001f3f3b7899 */ /* 0x000fe2000801140c */
[----:B------:R-:W-:Y:S01]  /*5670*/  LOP3.LUT R5, R0, 0x170, RZ, 0x3c, !PT ;  /* 0x0000017000057812 */ /* 0x000fe200078e3cff */
[----:B------:R0:W-:Y:S01]  /*5680*/  STL [R1+0x5d4], R4 ;  /* 0x0005d40401007387 */ /* 0x0001e20000100800 */
[----:B------:R-:W-:-:S02]  /*5690*/  IADD3.X R6, R3, UR14, RZ, P1, !PT ;  /* 0x0000000e03067c10 */ /* 0x000fc40008ffe4ff */
[----:B------:R-:W-:Y:S01]  /*56a0*/  IADD3 R5, P1, R9, UR10, RZ ;  /* 0x0000000a09057c10 */ /* 0x000fe2000ff3e0ff */
[----:B------:R-:W-:Y:S02]  /*56b0*/  UIMAD UR56, UR15, 0x16, URZ ;  /* 0x000000160f3878a4 */ /* 0x000fe4000f8e023f */
[----:B------:R1:W-:Y:S01]  /*56c0*/  STL [R1+0x5a0], R6 ;  /* 0x0005a00601007387 */ /* 0x0003e20000100800 */
[----:B0-----:R-:W-:-:S03]  /*56d0*/  IADD3.X R4, R2, UR14, RZ, P0, !PT ;  /* 0x0000000e02047c10 */ /* 0x001fc600087fe4ff */
[----:B------:R0:W-:Y:S01]  /*56e0*/  STL [R1+0x5dc], R5 ;  /* 0x0005dc0501007387 */ /* 0x0001e20000100800 */
[----:B------:R-:W-:-:S03]  /*56f0*/  USHF.R.S32.HI UR57, URZ, 0x1f, UR9 ;  /* 0x0000001f3f397899 */ /* 0x000fc60008011409 */
[----:B------:R2:W-:Y:S01]  /*5700*/  STL [R1+0x5a8], R4 ;  /* 0x0005a80401007387 */ /* 0x0005e20000100800 */
[----:B-1----:R-:W-:Y:S02]  /*5710*/  IADD3 R6, P0, R10, UR58, RZ ;  /* 0x0000003a0a067c10 */ /* 0x002fe4000ff1e0ff */
[----:B0-----:R-:W-:-:S03]  /*5720*/  IADD3.X R5, R3, UR59, RZ, P6, !PT ;  /* 0x0000003b03057c10 */ /* 0x001fc6000b7fe4ff */
[----:B------:R0:W-:Y:S01]  /*5730*/  STL [R1+0x5e4], R6 ;  /* 0x0005e40601007387 */ /* 0x0001e20000100800 */
[----:B--2---:R-:W-:-:S03]  /*5740*/  IADD3 R4, P6, R9, UR58, RZ ;  /* 0x0000003a09047c10 */ /* 0x004fc6000ffde0ff */
[----:B------:R1:W-:Y:S01]  /*5750*/  STL [R1+0x5b0], R5 ;  /* 0x0005b00501007387 */ /* 0x0003e20000100800 */
[----:B------:R-:W-:-:S03]  /*5760*/  UIMAD UR54, UR15, 0x15, URZ ;  /* 0x000000150f3678a4 */ /* 0x000fc6000f8e023f */
[----:B------:R2:W-:Y:S01]  /*5770*/  STL [R1+0x5ec], R4 ;  /* 0x0005ec0401007387 */ /* 0x0005e20000100800 */
[----:B0-----:R-:W-:Y:S02]  /*5780*/  IADD3.X R6, R2, UR59, RZ, P5, !PT ;  /* 0x0000003b02067c10 */ /* 0x001fe4000affe4ff */
[----:B-1----:R-:W-:-:S03]  /*5790*/  IADD3 R5, P5, R10, UR56, RZ ;  /* 0x000000380a057c10 */ /* 0x002fc6000ffbe0ff */
[----:B------:R0:W-:Y:S01]  /*57a0*/  STL [R1+0x5b8], R6 ;  /* 0x0005b80601007387 */ /* 0x0001e20000100800 */
[----:B--2---:R-:W-:Y:S01]  /*57b0*/  IADD3.X R4, R3, UR57, RZ, P4, !PT ;  /* 0x0000003903047c10 */ /* 0x004fe2000a7fe4ff */
[----:B------:R-:W-:Y:S02]  /*57c0*/  USHF.R.S32.HI UR55, URZ, 0x1f, UR10 ;  /* 0x0000001f3f377899 */ /* 0x000fe4000801140a */
[----:B------:R1:W-:Y:S04]  /*57d0*/  STL [R1+0x5f4], R5 ;  /* 0x0005f40501007387 */ /* 0x0003e80000100800 */
[----:B------:R2:W-:Y:S01]  /*57e0*/  STL [R1+0x5c0], R4 ;  /* 0x0005c00401007387 */ /* 0x0005e20000100800 */
[----:B0-----:R-:W-:Y:S02]  /*57f0*/  IADD3 R6, P4, R9, UR56, RZ ;  /* 0x0000003809067c10 */ /* 0x001fe4000ff9e0ff */
[----:B-1----:R-:W-:-:S03]  /*5800*/  IADD3.X R5, R2, UR57, RZ, P3, !PT ;  /* 0x0000003902057c10 */ /* 0x002fc60009ffe4ff */
[----:B------:R0:W-:Y:S01]  /*5810*/  STL [R1+0x5fc], R6 ;  /* 0x0005fc0601007387 */ /* 0x0001e20000100800 */
[----:B--2---:R-:W-:Y:S01]  /*5820*/  IADD3 R4, P3, R10, UR54, RZ ;  /* 0x000000360a047c10 */ /* 0x004fe2000ff7e0ff */
[----:B------:R-:W-:Y:S02]  /*5830*/  UIMAD UR52, UR15, 0x14, URZ ;  /* 0x000000140f3478a4 */ /* 0x000fe4000f8e023f */
[----:B------:R1:W-:Y:S01]  /*5840*/  STL [R1+0x5c8], R5 ;  /* 0x0005c80501007387 */ /* 0x0003e20000100800 */
[----:B------:R-:W-:-:S03]  /*5850*/  USHF.R.S32.HI UR53, URZ, 0x1f, UR58 ;  /* 0x0000001f3f357899 */ /* 0x000fc6000801143a */
[----:B------:R2:W-:Y:S01]  /*5860*/  STL [R1+0x604], R4 ;  /* 0x0006040401007387 */ /* 0x0005e20000100800 */
[----:B0-----:R-:W-:Y:S02]  /*5870*/  IADD3.X R6, R3, UR55, RZ, P2, !PT ;  /* 0x0000003703067c10 */ /* 0x001fe400097fe4ff */
[----:B-1----:R-:W-:-:S03]  /*5880*/  IADD3 R5, P2, R9, UR54, RZ ;  /* 0x0000003609057c10 */ /* 0x002fc6000ff5e0ff */
[----:B------:R0:W-:Y:S01]  /*5890*/  STL [R1+0x5d0], R6 ;  /* 0x0005d00601007387 */ /* 0x0001e20000100800 */
[----:B--2---:R-:W-:-:S03]  /*58a0*/  IADD3.X R4, R2, UR55, RZ, P1, !PT ;  /* 0x0000003702047c10 */ /* 0x004fc60008ffe4ff */
[----:B------:R1:W-:Y:S01]  /*58b0*/  STL [R1+0x60c], R5 ;  /* 0x00060c0501007387 */ /* 0x0003e20000100800 */
[----:B------:R-:W-:Y:S02]  /*58c0*/  UIMAD UR50, UR15, 0x13, URZ ;  /* 0x000000130f3278a4 */ /* 0x000fe4000f8e023f */
[----:B------:R-:W-:Y:S01]  /*58d0*/  USHF.R.S32.HI UR51, URZ, 0x1f, UR56 ;  /* 0x0000001f3f337899 */ /* 0x000fe20008011438 */
[----:B------:R2:W-:Y:S01]  /*58e0*/  STL [R1+0x5d8], R4 ;  /* 0x0005d80401007387 */ /* 0x0005e20000100800 */
[----:B0-----:R-:W-:Y:S02]  /*58f0*/  IADD3 R6, P1, R10, UR52, RZ ;  /* 0x000000340a067c10 */ /* 0x001fe4000ff3e0ff */
[----:B-1----:R-:W-:-:S03]  /*5900*/  IADD3.X R5, R3, UR53, RZ, P0, !PT ;  /* 0x0000003503057c10 */ /* 0x002fc600087fe4ff */
        /* <DEDUP_REMOVED lines=25> */
[----:B------:R-:W-:Y:S02]  /*5aa0*/  USHF.L.U32 UR45, UR15, 0x4, URZ ;  /* 0x000000040f2d7899 */ /* 0x000fe4000800063f */
        /* <DEDUP_REMOVED lines=80> */
[----:B------:R-:W-:Y:S02]  /*5fb0*/  USHF.L.U32 UR29, UR15, 0x3, URZ ;  /* 0x000000030f1d7899 */ /* 0x000fe4000800063f */
        /* <DEDUP_REMOVED lines=68> */
[----:B------:R-:W-:-:S03]  /*6400*/  USHF.R.S32.HI UR16, URZ, 0x1f, UR21 ;  /* 0x0000001f3f107899 */ /* 0x000fc60008011415 */
[----:B------:R2:W-:Y:S01]  /*6410*/  STL [R1+0x6f8], R4 ;  /* 0x0006f80401007387 */ /* 0x0005e20000100800 */
[----:B0-----:R-:W-:Y:S02]  /*6420*/  IADD3 R6, P0, R10, UR17, RZ ;  /* 0x000000110a067c10 */ /* 0x001fe4000ff1e0ff */
[----:B-1----:R-:W-:-:S03]  /*6430*/  IADD3.X R5, R3, UR22, RZ, P6, !PT ;  /* 0x0000001603057c10 */ /* 0x002fc6000b7fe4ff */
[----:B------:R0:W-:Y:S01]  /*6440*/  STL [R1+0x734], R6 ;  /* 0x0007340601007387 */ /* 0x0001e20000100800 */
[----:B--2---:R-:W-:-:S03]  /*6450*/  IADD3 R4, P6, R9, UR17, RZ ;  /* 0x0000001109047c10 */ /* 0x004fc6000ffde0ff */
        /* <DEDUP_REMOVED lines=10> */
[----:B0-----:R-:W-:Y:S01]  /*6500*/  IADD3 R6, P4, R9, UR15, RZ ;  /* 0x0000000f09067c10 */ /* 0x001fe2000ff9e0ff */
[----:B------:R-:W-:Y:S01]  /*6510*/  USHF.R.S32.HI UR11, URZ, 0x1f, UR15 ;  /* 0x0000001f3f0b7899 */ /* 0x000fe2000801140f */
[----:B-1----:R-:W-:-:S03]  /*6520*/  IADD3.X R5, R2, UR16, RZ, P3, !PT ;  /* 0x0000001002057c10 */ /* 0x002fc60009ffe4ff */
[----:B------:R0:W-:Y:S01]  /*6530*/  STL [R1+0x74c], R6 ;  /* 0x00074c0601007387 */ /* 0x0001e20000100800 */
[----:B--2---:R-:W-:-:S03]  /*6540*/  IADD3.X R4, R3, UR18, RZ, P2, !PT ;  /* 0x0000001203047c10 */ /* 0x004fc600097fe4ff */
[----:B------:R1:W-:Y:S04]  /*6550*/  STL [R1+0x718], R5 ;  /* 0x0007180501007387 */ /* 0x0003e80000100800 */
[----:B------:R2:W-:Y:S01]  /*6560*/  STL [R1+0x720], R4 ;  /* 0x0007200401007387 */ /* 0x0005e20000100800 */
[----:B0-----:R-:W-:Y:S02]  /*6570*/  IADD3.X R6, R2, UR18, RZ, P1, !PT ;  /* 0x0000001202067c10 */ /* 0x001fe40008ffe4ff */
[----:B-1----:R-:W-:-:S03]  /*6580*/  IADD3.X R5, R3, UR13, RZ, P0, !PT ;  /* 0x0000000d03057c10 */ /* 0x002fc600087fe4ff */
[----:B------:R0:W-:Y:S01]  /*6590*/  STL [R1+0x728], R6 ;  /* 0x0007280601007387 */ /* 0x0001e20000100800 */
[----:B------:R-:W-:Y:S02]  /*65a0*/  IADD3.X R3, R3, UR11, RZ, P5, !PT ;  /* 0x0000000b03037c10 */ /* 0x000fe4000affe4ff */
[C---:B--2---:R-:W-:Y:S02]  /*65b0*/  IADD3.X R4, R2.reuse, UR13, RZ, P6, !PT ;  /* 0x0000000d02047c10 */ /* 0x044fe4000b7fe4ff */
[----:B------:R-:W-:Y:S01]  /*65c0*/  IADD3.X R2, R2, UR11, RZ, P4, !PT ;  /* 0x0000000b02027c10 */ /* 0x000fe2000a7fe4ff */
[----:B------:R0:W-:Y:S04]  /*65d0*/  STL [R1+0x730], R5 ;  /* 0x0007300501007387 */ /* 0x0001e80000100800 */
[----:B------:R0:W-:Y:S04]  /*65e0*/  STL [R1+0x738], R4 ;  /* 0x0007380401007387 */ /* 0x0001e80000100800 */
[----:B------:R0:W-:Y:S04]  /*65f0*/  STL [R1+0x748], R2 ;  /* 0x0007480201007387 */ /* 0x0001e80000100800 */
[----:B------:R0:W-:Y:S01]  /*6600*/  STL [R1+0x740], R3 ;  /* 0x0007400301007387 */ /* 0x0001e20000100800 */
[----:B------:R-:W-:-:S02]  /*6610*/  USHF.L.U32 UR8, UR15, 0x6, URZ ;  /* 0x000000060f087899 */ /* 0x000fc4000800063f */
[----:B------:R-:W-:Y:S02]  /*6620*/  USHF.R.S32.HI UR9, URZ, 0x1f, UR5 ;  /* 0x0000001f3f097899 */ /* 0x000fe40008011405 */
[----:B------:R-:W-:-:S12]  /*6630*/  USHF.R.S32.HI UR12, URZ, 0x1f, UR8 ;  /* 0x0000001f3f0c7899 */ /* 0x000fd80008011408 */
.L_x_2:
[----:B01----:R-:W2:Y:S01]  /*6640*/  LDL R5, [R1+0x258] ;  /* 0x0002580001057983 */ /* 0x003ea20000100800 */
[----:B------:R-:W0:Y:S03]  /*6650*/  LDC R2, c[0x0][0x230] ;  /* 0x00008c00ff027b82 */ /* 0x000e260000000800 */
[----:B--2---:R1:W-:Y:S04]  /*6660*/  STL [R1+0xe30], R5 ;  /* 0x000e300501007387 */ /* 0x0043e80000100800 */
[----:B------:R-:W2:Y:S04]  /*6670*/  LDL R4, [R1+0x25c] ;  /* 0x00025c0001047983 */ /* 0x000ea80000100800 */
[----:B-1----:R-:W0:Y:S04]  /*6680*/  LDL R5, [R1+0x2fc] ;  /* 0x0002fc0001057983 */ /* 0x002e280000100800 */
[----:B------:R-:W-:Y:S04]  /*6690*/  STL [R1+0xd40], R11 ;  /* 0x000d400b01007387 */ /* 0x000fe80000100800 */
        /* <DEDUP_REMOVED lines=61> */
[----:B------:R1:W-:Y:S04]  /*6a70*/  STL [R1+0xe2c], R9 ;  /* 0x000e2c0901007387 */ /* 0x0003e80000100800 */
        /* <DEDUP_REMOVED lines=22> */
[----:B------:R-:W-:Y:S01]  /*6be0*/  STL [R1+0xcd8], R23 ;  /* 0x000cd81701007387 */ /* 0x000fe20000100800 */
[----:B0-----:R-:W-:-:S03]  /*6bf0*/  IMAD R2, R5, -0x40, R2 ;  /* 0xffffffc005027824 */ /* 0x001fc600078e0202 */
[----:B------:R-:W-:Y:S04]  /*6c00*/  STL [R1+0xcd4], R24 ;  /* 0x000cd41801007387 */ /* 0x000fe80000100800 */
[----:B------:R-:W-:Y:S04]  /*6c10*/  STL [R1+0xcd0], R25 ;  /* 0x000cd01901007387 */ /* 0x000fe80000100800 */
[----:B-----5:R-:W-:Y:S04]  /*6c20*/  STL [R1+0xc68], R0 ;  /* 0x000c680001007387 */ /* 0x020fe80000100800 */
[----:B------:R-:W-:Y:S04]  /*6c30*/  STL [R1+0xc6c], R0 ;  /* 0x000c6c0001007387 */ /* 0x000fe80000100800 */
[----:B------:R-:W2:Y:S01]  /*6c40*/  LDL.LU R5, [R1+0xe30] ;  /* 0x000e300001057983 */ /* 0x000ea20000300800 */
[----:B------:R-:W-:-:S02]  /*6c50*/  ISETP.GT.AND P0, PT, R2, RZ, PT ;  /* 0x000000ff0200720c */ /* 0x000fc40003f04270 */
[----:B-1----:R-:W-:-:S11]  /*6c60*/  PRMT R9, RZ, 0x7610, R9 ;  /* 0x00007610ff097816 */ /* 0x002fd60000000009 */
[----:B--2---:R-:W2:Y:S04]  /*6c70*/  @P0 LDG.E.U8 R9, desc[UR6][R4.64] ;  /* 0x0000000604090981 */ /* 0x004ea8000c1e1100 */
[----:B--2---:R0:W-:Y:S04]  /*6c80*/  STL [R1+0x2a8], R9 ;  /* 0x0002a80901007387 */ /* 0x0041e80000100800 */
[----:B0-----:R-:W2:Y:S04]  /*6c90*/  LDL.LU R9, [R1+0xe2c] ;  /* 0x000e2c0001097983 */ /* 0x001ea80000300800 */
[----:B------:R-:W3:Y:S04]  /*6ca0*/  LDL R4, [R1+0x260] ;  /* 0x0002600001047983 */ /* 0x000ee80000100800 */
[----:B------:R-:W3:Y:S01]  /*6cb0*/  LDL R5, [R1+0x264] ;  /* 0x0002640001057983 */ /* 0x000ee20000100800 */
[----:B------:R-:W-:-:S02]  /*6cc0*/  PRMT R11, RZ, 0x7610, R11 ;  /* 0x00007610ff0b7816 */ /* 0x000fc4000000000b */
[----:B---3--:R-:W-:-:S04]  /*6cd0*/  @P0 LOP3.LUT R5, R5, R4, RZ, 0x3c, !PT ;  /* 0x0000000405050212 */ /* 0x008fc800078e3cff */
[----:B------:R-:W-:-:S04]  /*6ce0*/  @P0 LOP3.LUT R4, R5, R4, RZ, 0x3c, !PT ;  /* 0x0000000405040212 */ /* 0x000fc800078e3cff */
[----:B------:R-:W-:-:S05]  /*6cf0*/  @P0 LOP3.LUT R5, R5, R4, RZ, 0x3c, !PT ;  /* 0x0000000405050212 */ /* 0x000fca00078e3cff */
[----:B------:R-:W3:Y:S01]  /*6d00*/  @P0 LDG.E.U8 R11, desc[UR6][R4.64] ;  /* 0x00000006040b0981 */ /* 0x000ee2000c1e1100 */
[----:B------:R-:W-:-:S03]  /*6d10*/  ISETP.GT.AND P1, PT, R2, 0x1, PT ;  /* 0x000000010200780c */ /* 0x000fc60003f24270 */
[----:B---3--:R0:W-:Y:S04]  /*6d20*/  STL [R1+0x2a4], R11 ;  /* 0x0002a40b01007387 */ /* 0x0081e80000100800 */
[----:B0-----:R-:W3:Y:S04]  /*6d30*/  LDL.LU R11, [R1+0xe28] ;  /* 0x000e2800010b7983 */ /* 0x001ee80000300800 */
[----:B------:R-:W4:Y:S04]  /*6d40*/  LDL R4, [R1+0x748] ;  /* 0x0007480001047983 */ /* 0x000f280000100800 */
[----:B------:R-:W4:Y:S01]  /*6d50*/  LDL R5, [R1+0x74c] ;  /* 0x00074c0001057983 */ /* 0x000f220000100800 */
[----:B--2---:R-:W-:-:S02]  /*6d60*/  PRMT R9, RZ, 0x7610, R9 ;  /* 0x00007610ff097816 */ /* 0x004fc40000000009 */
[----:B----4-:R-:W-:-:S04]  /*6d70*/  @P1 LOP3.LUT R5, R5, R4, RZ, 0x3c, !PT ;  /* 0x0000000405051212 */ /* 0x010fc800078e3cff */
[----:B------:R-:W-:-:S04]  /*6d80*/  @P1 LOP3.LUT R4, R5, R4, RZ, 0x3c, !PT ;  /* 0x0000000405041212 */ /* 0x000fc800078e3cff */
[----:B------:R-:W-:-:S05]  /*6d90*/  @P1 LOP3.LUT R5, R5, R4, RZ, 0x3c, !PT ;  /* 0x0000000405051212 */ /* 0x000fca00078e3cff */
[----:B------:R-:W2:Y:S04]  /*6da0*/  @P1 LDG.E.U8 R9, desc[UR6][R4.64] ;  /* 0x0000000604091981 */ /* 0x000ea8000c1e1100 */
[----:B--2---:R0:W-:Y:S04]  /*6db0*/  STL [R1+0x2a0], R9 ;  /* 0x0002a00901007387 */ /* 0x0041e80000100800 */
[----:B0-----:R-:W2:Y:S04]  /*6dc0*/  LDL.LU R9, [R1+0xe24] ;  /* 0x000e240001097983 */ /* 0x001ea80000300800 */
[----:B------:R-:W4:Y:S04]  /*6dd0*/  LDL R4, [R1+0x740] ;  /* 0x0007400001047983 */ /* 0x000f280000100800 */
[----:B------:R-:W4:Y:S01]  /*6de0*/  LDL R5, [R1+0x744] ;  /* 0x0007440001057983 */ /* 0x000f220000100800 */
[----:B---3--:R-:W-:-:S02]  /*6df0*/  PRMT R11, RZ, 0x7610, R11 ;  /* 0x00007610ff0b7816 */ /* 0x008fc4000000000b */
[----:B----4-:R-:W-:-:S04]  /*6e00*/  @P1 LOP3.LUT R5, R5, R4, RZ, 0x3c, !PT ;  /* 0x0000000405051212 */ /* 0x010fc800078e3cff */
        /* <DEDUP_REMOVED lines=553> */
[----:B------:R0:W3:Y:S04]  /*90a0*/  @P0 LDG.E.U8 R11, desc[UR6][R4.64] ;  /* 0x00000006040b0981 */ /* 0x0000e8000c1e1100 */
[----:B------:R-:W0:Y:S04]  /*90b0*/  LDL R4, [R1+0x568] ;  /* 0x0005680001047983 */ /* 0x000e280000100800 */
[----:B------:R-:W0:Y:S01]  /*90c0*/  LDL R5, [R1+0x56c] ;  /* 0x00056c0001057983 */ /* 0x000e220000100800 */
[----:B------:R-:W-:Y:S02]  /*90d0*/  ISETP.GT.AND P1, PT, R2, 0x1f, PT ;  /* 0x0000001f0200780c */ /* 0x000fe40003f24270 */
[----:B------:R-:W-:-:S11]  /*90e0*/  PRMT R10, RZ, 0x7610, R10 ;  /* 0x00007610ff0a7816 */ /* 0x000fd6000000000a */
[----:B0-----:R-:W-:-:S04]  /*90f0*/  @P1 LOP3.LUT R5, R5, R4, RZ, 0x3c, !PT ;  /* 0x0000000405051212 */ /* 0x001fc800078e3cff */
[----:B------:R-:W-:-:S04]  /*9100*/  @P1 LOP3.LUT R4, R5, R4, RZ, 0x3c, !PT ;  /* 0x0000000405041212 */ /* 0x000fc800078e3cff */
[----:B------:R-:W-:-:S05]  /*9110*/  @P1 LOP3.LUT R5, R5, R4, RZ, 0x3c, !PT ;  /* 0x0000000405051212 */ /* 0x000fca00078e3cff */
[----:B------:R-:W4:Y:S04]  /*9120*/  @P1 LDG.E.U8 R10, desc[UR6][R4.64] ;  /* 0x00000006040a1981 */ /* 0x000f28000c1e1100 */
[----:B---3--:R0:W-:Y:S04]  /*9130*/  STL [R1+0x174], R11 ;  /* 0x0001740b01007387 */ /* 0x0081e80000100800 */
[----:B0-----:R-:W3:Y:S04]  /*9140*/  LDL R11, [R1+0x54c] ;  /* 0x00054c00010b7983 */ /* 0x001ee80000100800 */
[----:B----4-:R0:W-:Y:S04]  /*9150*/  STL [R1+0x170], R10 ;  /* 0x0001700a01007387 */ /* 0x0101e80000100800 */
[----:B0-----:R-:W4:Y:S04]  /*9160*/  LDL.LU R10, [R1+0xd38] ;  /* 0x000d3800010a7983 */ /* 0x001f280000300800 */
[----:B------:R-:W3:Y:S04]  /*9170*/  LDL R4, [R1+0x560] ;  /* 0x0005600001047983 */ /* 0x000ee80000100800 */
[----:B------:R-:W3:Y:S01]  /*9180*/  LDL R5, [R1+0x564] ;  /* 0x0005640001057983 */ /* 0x000ee20000100800 */
[----:B--2---:R-:W-:-:S02]  /*9190*/  PRMT R9, RZ, 0x7610, R9 ;  /* 0x00007610ff097816 */ /* 0x004fc40000000009 */
[----:B---3--:R-:W-:-:S04]  /*91a0*/  @P1 LOP3.LUT R5, R5, R4, RZ, 0x3c, !PT ;  /* 0x0000000405051212 */ /* 0x008fc800078e3cff */
[----:B------:R-:W-:-:S04]  /*91b0*/  @P1 LOP3.LUT R4, R5, R4, RZ, 0x3c, !PT ;  /* 0x0000000405041212 */ /* 0x000fc800078e3cff */
[----:B------:R-:W-:-:S05]  /*91c0*/  @P1 LOP3.LUT R5, R5, R4, RZ, 0x3c, !PT ;  /* 0x0000000405051212 */ /* 0x000fca00078e3cff */
[----:B------:R-:W2:Y:S01]  /*91d0*/  @P1 LDG.E.U8 R9, desc[UR6][R4.64] ;  /* 0x0000000604091981 */ /* 0x000ea2000c1e1100 */
[----:B------:R-:W-:-:S03]  /*91e0*/  ISETP.GT.AND P2, PT, R2, 0x20, PT ;  /* 0x000000200200780c */ /* 0x000fc60003f44270 */
[----:B--2---:R0:W-:Y:S04]  /*91f0*/  STL [R1+0x16c], R9 ;  /* 0x00016c0901007387 */ /* 0x0041e80000100800 */
[----:B0-----:R-:W2:Y:S04]  /*9200*/  LDL.LU R9, [R1+0xd34] ;  /* 0x000d340001097983 */ /* 0x001ea80000300800 */
[----:B------:R-:W3:Y:S04]  /*9210*/  LDL R4, [R1+0x558] ;  /* 0x0005580001047983 */ /* 0x000ee80000100800 */
[----:B------:R-:W3:Y:S01]  /*9220*/  LDL R5, [R1+0x55c] ;  /* 0x00055c0001057983 */ /* 0x000ee20000100800 */
[----:B----4-:R-:W-:-:S02]  /*9230*/  PRMT R10, RZ, 0x7610, R10 ;  /* 0x00007610ff0a7816 */ /* 0x010fc4000000000a */
[----:B---3--:R-:W-:-:S04]  /*9240*/  @P2 LOP3.LUT R5, R5, R4, RZ, 0x3c, !PT ;  /* 0x0000000405052212 */ /* 0x008fc800078e3cff */
[----:B------:R-:W-:-:S04]  /*9250*/  @P2 LOP3.LUT R4, R5, R4, RZ, 0x3c, !PT ;  /* 0x0000000405042212 */ /* 0x000fc800078e3cff */
[----:B------:R-:W-:-:S05]  /*9260*/  @P2 LOP3.LUT R5, R5, R4, RZ, 0x3c, !PT ;  /* 0x0000000405052212 */ /* 0x000fca00078e3cff */
[----:B------:R-:W3:Y:S04]  /*9270*/  @P2 LDG.E.U8 R10, desc[UR6][R4.64] ;  /* 0x00000006040a2981 */ /* 0x000ee8000c1e1100 */
        /* <DEDUP_REMOVED lines=8> */
[----:B------:R-:W2:Y:S01]  /*9300*/  @P2 LDG.E.U8 R9, desc[UR6][R4.64] ;  /* 0x0000000604092981 */ /* 0x000ea2000c1e1100 */
[----:B------:R-:W-:Y:S02]  /*9310*/  ISETP.GT.AND P0, PT, R2, 0x21, PT ;  /* 0x000000210200780c */ /* 0x000fe40003f04270 */
[----:B---3--:R-:W-:Y:S01]  /*9320*/  PRMT R10, RZ, 0x7610, R10 ;  /* 0x00007610ff0a7816 */ /* 0x008fe2000000000a */
[----:B--2---:R0:W-:Y:S04]  /*9330*/  STL [R1+0x164], R9 ;  /* 0x0001640901007387 */ /* 0x0041e80000100800 */
[----:B0-----:R-:W2:Y:S04]  /*9340*/  LDL.LU R9, [R1+0xd2c] ;  /* 0x000d2c0001097983 */ /* 0x001ea80000300800 */
[----:B------:R-:W3:Y:S02]  /*9350*/  LDL R5, [R1+0x548] ;  /* 0x0005480001057983 */ /* 0x000ee40000100800 */
[----:B------:R-:W-:-:S02]  /*9360*/  @P0 IMAD.MOV.U32 R4, RZ, RZ, R11 ;  /* 0x000000ffff040224 */ /* 0x000fc400078e000b */
[----:B------:R-:W4:Y:S04]  /*9370*/  LDL R11, [R1+0x524] ;  /* 0x00052400010b7983 */ /* 0x000f280000100800 */
[----:B---3--:R-:W3:Y:S04]  /*9380*/  @P0 LDG.E.U8 R10, desc[UR6][R4.64] ;  /* 0x00000006040a0981 */ /* 0x008ee8000c1e1100 */
[----:B---3--:R0:W-:Y:S04]  /*9390*/  STL [R1+0x160], R10 ;  /* 0x0001600a01007387 */ /* 0x0081e80000100800 */
[----:B0-----:R-:W3:Y:S04]  /*93a0*/  LDL.LU R10, [R1+0xd28] ;  /* 0x000d2800010a7983 */ /* 0x001ee80000300800 */
[----:B------:R-:W2:Y:S04]  /*93b0*/  LDL R4, [R1+0x540] ;  /* 0x0005400001047983 */ /* 0x000ea80000100800 */
[----:B------:R-:W2:Y:S01]  /*93c0*/  LDL R5, [R1+0x544] ;  /* 0x0005440001057983 */ /* 0x000ea20000100800 */
[----:B------:R-:W-:-:S02]  /*93d0*/  PRMT R14, RZ, 0x7610, R14 ;  /* 0x00007610ff0e7816 */ /* 0x000fc4000000000e */
[----:B--2---:R-:W-:-:S04]  /*93e0*/  @P0 LOP3.LUT R5, R5, R4, RZ, 0x3c, !PT ;  /* 0x0000000405050212 */ /* 0x004fc800078e3cff */
[----:B------:R-:W-:-:S04]  /*93f0*/  @P0 LOP3.LUT R4, R5, R4, RZ, 0x3c, !PT ;  /* 0x0000000405040212 */ /* 0x000fc800078e3cff */
[----:B------:R-:W-:-:S05]  /*9400*/  @P0 LOP3.LUT R5, R5, R4, RZ, 0x3c, !PT ;  /* 0x0000000405050212 */ /* 0x000fca00078e3cff */
[----:B------:R-:W2:Y:S01]  /*9410*/  @P0 LDG.E.U8 R14, desc[UR6][R4.64] ;  /* 0x00000006040e0981 */ /* 0x000ea2000c1e1100 */
[----:B------:R-:W-:-:S03]  /*9420*/  ISETP.GT.AND P1, PT, R2, 0x22, PT ;  /* 0x000000220200780c */ /* 0x000fc60003f24270 */
[----:B--2---:R0:W-:Y:S04]  /*9430*/  STL [R1+0x15c], R14 ;  /* 0x00015c0e01007387 */ /* 0x0041e80000100800 */
[----:B0-----:R-:W2:Y:S04]  /*9440*/  LDL.LU R14, [R1+0xd24] ;  /* 0x000d2400010e7983 */ /* 0x001ea80000300800 */
[----:B------:R-:W4:Y:S04]  /*9450*/  LDL R4, [R1+0x538] ;  /* 0x0005380001047983 */ /* 0x000f280000100800 */
[----:B------:R-:W4:Y:S01]  /*9460*/  LDL R5, [R1+0x53c] ;  /* 0x00053c0001057983 */ /* 0x000f220000100800 */
[----:B------:R-:W-:-:S02]  /*9470*/  PRMT R7, RZ, 0x7610, R7 ;  /* 0x00007610ff077816 */ /* 0x000fc40000000007 */
[----:B----4-:R-:W-:-:S04]  /*9480*/  @P1 LOP3.LUT R5, R5, R4, RZ, 0x3c, !PT ;  /* 0x0000000405051212 */ /* 0x010fc800078e3cff */
[----:B------:R-:W-:-:S04]  /*9490*/  @P1 LOP3.LUT R4, R5, R4, RZ, 0x3c, !PT ;  /* 0x0000000405041212 */ /* 0x000fc800078e3cff */
[----:B------:R-:W-:-:S05]  /*94a0*/  @P1 LOP3.LUT R5, R5, R4, RZ, 0x3c, !PT ;  /* 0x0000000405051212 */ /* 0x000fca00078e3cff */
[----:B------:R-:W4:Y:S04]  /*94b0*/  @P1 LDG.E.U8 R7, desc[UR6][R4.64] ;  /* 0x0000000604071981 */ /* 0x000f28000c1e1100 */
[----:B----4-:R0:W-:Y:S04]  /*94c0*/  STL [R1+0x158], R7 ;  /* 0x0001580701007387 */ /* 0x0101e80000100800 */
[----:B0-----:R-:W4:Y:S04]  /*94d0*/  LDL.LU R7, [R1+0xd20] ;  /* 0x000d200001077983 */ /* 0x001f280000300800 */
        /* <DEDUP_REMOVED lines=17> */
[----:B------:R-:W-:-:S03]  /*95f0*/  PRMT R16, RZ, 0x7610, R16 ;  /* 0x00007610ff107816 */ /* 0x000fc60000000010 */
[----:B--2---:R0:W-:Y:S04]  /*9600*/  STL [R1+0x150], R18 ;  /* 0x0001501201007387 */ /* 0x0041e80000100800 */
[----:B0-----:R-:W2:Y:S04]  /*9610*/  LDL.LU R18, [R1+0xd18] ;  /* 0x000d180001127983 */ /* 0x001ea80000300800 */
[----:B------:R-:W4:Y:S01]  /*9620*/  LDL R5, [R1+0x520] ;  /* 0x0005200001057983 */ /* 0x000f220000100800 */
[----:B------:R-:W-:-:S03]  /*9630*/  @P2 IMAD.MOV.U32 R4, RZ, RZ, R11 ;  /* 0x000000ffff042224 */ /* 0x000fc600078e000b */
[----:B------:R-:W3:Y:S04]  /*9640*/  LDL R11, [R1+0x4fc] ;  /* 0x0004fc00010b7983 */ /* 0x000ee80000100800 */
[----:B----4-:R-:W4:Y:S01]  /*9650*/  @P2 LDG.E.U8 R16, desc[UR6][R4.64] ;  /* 0x0000000604102981 */ /* 0x010f22000c1e1100 */
[----:B------:R-:W-:-:S03]  /*9660*/  ISETP.GT.AND P0, PT, R2, 0x24, PT ;  /* 0x000000240200780c */ /* 0x000fc60003f04270 */
[----:B----4-:R0:W-:Y:S04]  /*9670*/  STL [R1+0x14c], R16 ;  /* 0x00014c1001007387 */ /* 0x0101e80000100800 */
[----:B0-----:R-:W4:Y:S04]  /*9680*/  LDL.LU R16, [R1+0xd14] ;  /* 0x000d140001107983 */ /* 0x001f280000300800 */
[----:B------:R-:W2:Y:S04]  /*9690*/  LDL R4, [R1+0x518] ;  /* 0x0005180001047983 */ /* 0x000ea80000100800 */
[----:B------:R-:W2:Y:S01]  /*96a0*/  LDL R5, [R1+0x51c] ;  /* 0x00051c0001057983 */ /* 0x000ea20000100800 */
[----:B------:R-:W-:-:S02]  /*96b0*/  PRMT R3, RZ, 0x7610, R3 ;  /* 0x00007610ff037816 */ /* 0x000fc40000000003 */
[----:B--2---:R-:W-:-:S04]  /*96c0*/  @P0 LOP3.LUT R5, R5, R4, RZ, 0x3c, !PT ;  /* 0x0000000405050212 */ /* 0x004fc800078e3cff */
[----:B------:R-:W-:-:S04]  /*96d0*/  @P0 LOP3.LUT R4, R5, R4, RZ, 0x3c, !PT ;  /* 0x0000000405040212 */ /* 0x000fc800078e3cff */
[----:B------:R-:W-:-:S05]  /*96e0*/  @P0 LOP3.LUT R5, R5, R4, RZ, 0x3c, !PT ;  /* 0x0000000405050212 */ /* 0x000fca00078e3cff */
[----:B------:R-:W2:Y:S04]  /*96f0*/  @P0 LDG.E.U8 R3, desc[UR6][R4.64] ;  /* 0x0000000604030981 */ /* 0x000ea8000c1e1100 */
        /* <DEDUP_REMOVED lines=27> */
[----:B------:R-:W2:Y:S01]  /*98b0*/  @P1 LDG.E.U8 R13, desc[UR6][R4.64] ;  /* 0x00000006040d1981 */ /* 0x000ea2000c1e1100 */
[----:B------:R-:W-:Y:S02]  /*98c0*/  ISETP.GT.AND P2, PT, R2, 0x26, PT ;  /* 0x000000260200780c */ /* 0x000fe40003f44270 */
[----:B------:R-:W-:Y:S01]  /*98d0*/  PRMT R9, RZ, 0x7610, R9 ;  /* 0x00007610ff097816 */ /* 0x000fe20000000009 */
[----:B--2---:R0:W-:Y:S04]  /*98e0*/  STL [R1+0x9c], R13 ;  /* 0x00009c0d01007387 */ /* 0x0041e80000100800 */
[----:B0-----:R-:W2:Y:S04]  /*98f0*/  LDL.LU R13, [R1+0xd04] ;  /* 0x000d0400010d7983 */ /* 0x001ea80000300800 */
[----:B------:R-:W3:Y:S02]  /*9900*/  LDL R5, [R1+0x4f8] ;  /* 0x0004f80001057983 */ /* 0x000ee40000100800 */
[----:B------:R-:W-:Y:S01]  /*9910*/  @P2 IMAD.MOV.U32 R4, RZ, RZ, R11 ;  /* 0x000000ffff042224 */ /* 0x000fe200078e000b */
[----:B------:R-:W-:Y:S01]  /*9920*/  PRMT R15, RZ, 0x7610, R15 ;  /* 0x00007610ff0f7816 */ /* 0x000fe2000000000f */
[----:B------:R-:W4:Y:S04]  /*9930*/  LDL R11, [R1+0x4d0] ;  /* 0x0004d000010b7983 */ /* 0x000f280000100800 */
[----:B---3--:R0:W3:Y:S04]  /*9940*/  @P2 LDG.E.U8 R9, desc[UR6][R4.64] ;  /* 0x0000000604092981 */ /* 0x0080e8000c1e1100 */
[----:B------:R-:W0:Y:S04]  /*9950*/  LDL R4, [R1+0x4f0] ;  /* 0x0004f00001047983 */ /* 0x000e280000100800 */
[----:B------:R-:W0:Y:S02]  /*9960*/  LDL R5, [R1+0x4f4] ;  /* 0x0004f40001057983 */ /* 0x000e240000100800 */
[----:B0-----:R-:W-:-:S04]  /*9970*/  @P2 LOP3.LUT R5, R5, R4, RZ, 0x3c, !PT ;  /* 0x0000000405052212 */ /* 0x001fc800078e3cff */
[----:B------:R-:W-:-:S04]  /*9980*/  @P2 LOP3.LUT R4, R5, R4, RZ, 0x3c, !PT ;  /* 0x0000000405042212 */ /* 0x000fc800078e3cff */
[----:B------:R-:W-:-:S05]  /*9990*/  @P2 LOP3.LUT R5, R5, R4, RZ, 0x3c, !PT ;  /* 0x0000000405052212 */ /* 0x000fca00078e3cff */
[----:B------:R-:W2:Y:S04]  /*99a0*/  @P2 LDG.E.U8 R15, desc[UR6][R4.64] ;  /* 0x00000006040f2981 */ /* 0x000ea8000c1e1100 */
[----:B---3--:R0:W-:Y:S04]  /*99b0*/  STL [R1+0x98], R9 ;  /* 0x0000980901007387 */ /* 0x0081e80000100800 */
[----:B0-----:R-:W3:Y:S04]  /*99c0*/  LDL R9, [R1+0x4d4] ;  /* 0x0004d40001097983 */ /* 0x001ee80000100800 */
[----:B--2---:R0:W-:Y:S04]  /*99d0*/  STL [R1+0x94], R15 ;  /* 0x0000940f01007387 */ /* 0x0041e80000100800 */
[----:B0-----:R-:W2:Y:S04]  /*99e0*/  LDL.LU R15, [R1+0xd00] ;  /* 0x000d0000010f7983 */ /* 0x001ea80000300800 */
[----:B------:R-:W4:Y:S04]  /*99f0*/  LDL R4, [R1+0x4e8] ;  /* 0x0004e80001047983 */ /* 0x000f280000100800 */
[----:B------:R-:W4:Y:S01]  /*9a00*/  LDL R5, [R1+0x4ec] ;  /* 0x0004ec0001057983 */ /* 0x000f220000100800 */
[----:B------:R-:W-:-:S02]  /*9a10*/  ISETP.GT.AND P0, PT, R2, 0x27, PT ;  /* 0x000000270200780c */ /* 0x000fc40003f04270 */
[----:B------:R-:W-:-:S11]  /*9a20*/  PRMT R29, RZ, 0x7610, R29 ;  /* 0x00007610ff1d7816 */ /* 0x000fd6000000001d */
        /* <DEDUP_REMOVED lines=12> */
[----:B------:R0:W3:Y:S04]  /*9af0*/  @P0 LDG.E.U8 R0, desc[UR6][R4.64] ;  /* 0x0000000604000981 */ /* 0x0000e8000c1e1100 */
[----:B------:R-:W0:Y:S04]  /*9b00*/  LDL R4, [R1+0x4d8] ;  /* 0x0004d80001047983 */ /* 0x000e280000100800 */
[----:B------:R-:W0:Y:S01]  /*9b10*/  LDL R5, [R1+0x4dc] ;  /* 0x0004dc0001057983 */ /* 0x000e220000100800 */
[----:B------:R-:W-:Y:S02]  /*9b20*/  ISETP.GT.AND P1, PT, R2, 0x28, PT ;  /* 0x000000280200780c */ /* 0x000fe40003f24270 */
[----:B------:R-:W-:-:S02]  /*9b30*/  PRMT R12, RZ, 0x7610, R12 ;  /* 0x00007610ff0c7816 */ /* 0x000fc4000000000c */
[----:B------:R-:W-:-:S09]  /*9b40*/  PRMT R28, RZ, 0x7610, R28 ;  /* 0x00007610ff1c7816 */ /* 0x000fd2000000001c */
[----:B0-----:R-:W-:-:S04]  /*9b50*/  @P1 LOP3.LUT R5, R5, R4, RZ, 0x3c, !PT ;  /* 0x0000000405051212 */ /* 0x001fc800078e3cff */
[----:B------:R-:W-:-:S04]  /*9b60*/  @P1 LOP3.LUT R4, R5, R4, RZ, 0x3c, !PT ;  /* 0x0000000405041212 */ /* 0x000fc800078e3cff */
[----:B------:R-:W-:-:S05]  /*9b70*/  @P1 LOP3.LUT R5, R5, R4, RZ, 0x3c, !PT ;  /* 0x0000000405051212 */ /* 0x000fca00078e3cff */
[----:B------:R0:W2:Y:S02]  /*9b80*/  @P1 LDG.E.U8 R12, desc[UR6][R4.64] ;  /* 0x00000006040c1981 */ /* 0x0000a4000c1e1100 */
[----:B0-----:R-:W-:Y:S02]  /*9b90*/  @P1 IMAD.MOV.U32 R4, RZ, RZ, R9 ;  /* 0x000000ffff041224 */ /* 0x001fe400078e0009 */
[----:B------:R-:W-:-:S05]  /*9ba0*/  @P1 IMAD.MOV.U32 R5, RZ, RZ, R11 ;  /* 0x000000ffff051224 */ /* 0x000fca00078e000b */
[----:B------:R-:W4:Y:S04]  /*9bb0*/  @P1 LDG.E.U8 R28, desc[UR6][R4.64] ;  /* 0x00000006041c1981 */ /* 0x000f28000c1e1100 */
[----:B---3--:R-:W-:Y:S04]  /*9bc0*/  STL [R1+0xc70], R0 ;  /* 0x000c700001007387 */ /* 0x008fe80000100800 */
[----:B--2---:R0:W-:Y:S04]  /*9bd0*/  STL [R1+0x68], R12 ;  /* 0x0000680c01007387 */ /* 0x0041e80000100800 */
[----:B0-----:R-:W2:Y:S04]  /*9be0*/  LDL.LU R12, [R1+0xcf8] ;  /* 0x000cf800010c7983 */ /* 0x001ea80000300800 */
[----:B------:R-:W3:Y:S04]  /*9bf0*/  LDL R11, [R1+0x4a8] ;  /* 0x0004a800010b7983 */ /* 0x000ee80000100800 */
[----:B------:R-:W2:Y:S04]  /*9c00*/  LDL R9, [R1+0x4ac] ;  /* 0x0004ac0001097983 */ /* 0x000ea80000100800 */
[----:B----4-:R0:W-:Y:S04]  /*9c10*/  STL [R1+0x64], R28 ;  /* 0x0000641c01007387 */ /* 0x0101e80000100800 */
[----:B0-----:R-:W4:Y:S04]  /*9c20*/  LDL.LU R28, [R1+0xcf4] ;  /* 0x000cf400011c7983 */ /* 0x001f280000300800 */
[----:B------:R-:W3:Y:S04]  /*9c30*/  LDL R4, [R1+0x4c8] ;  /* 0x0004c80001047983 */ /* 0x000ee80000100800 */
[----:B------:R-:W3:Y:S01]  /*9c40*/  LDL R5, [R1+0x4cc] ;  /* 0x0004cc0001057983 */ /* 0x000ee20000100800 */
[----:B------:R-:W-:-:S02]  /*9c50*/  ISETP.GT.AND P2, PT, R2, 0x29, PT ;  /* 0x000000290200780c */ /* 0x000fc40003f44270 */
[----:B------:R-:W-:-:S11]  /*9c60*/  PRMT R27, RZ, 0x7610, R27 ;  /* 0x00007610ff1b7816 */ /* 0x000fd6000000001b */
[----:B---3--:R-:W-:-:S04]  /*9c70*/  @P2 LOP3.LUT R5, R5, R4, RZ, 0x3c, !PT ;  /* 0x0000000405052212 */ /* 0x008fc800078e3cff */
[----:B------:R-:W-:-:S04]  /*9c80*/  @P2 LOP3.LUT R4, R5, R4, RZ, 0x3c, !PT ;  /* 0x0000000405042212 */ /* 0x000fc800078e3cff */
[----:B------:R-:W-:-:S05]  /*9c90*/  @P2 LOP3.LUT R5, R5, R4, RZ, 0x3c, !PT ;  /* 0x0000000405052212 */ /* 0x000fca00078e3cff */
[----:B------:R-:W3:Y:S04]  /*9ca0*/  @P2 LDG.E.U8 R27, desc[UR6][R4.64] ;  /* 0x00000006041b2981 */ /* 0x000ee8000c1e1100 */
        /* <DEDUP_REMOVED lines=23> */
[----:B------:R-:W-:-:S02]  /*9e20*/  ISETP.GT.AND P1, PT, R2, 0x2b, PT ;  /* 0x0000002b0200780c */ /* 0x000fc40003f24270 */
[----:B------:R-:W-:Y:S02]  /*9e30*/  PRMT R17, RZ, 0x7610, R17 ;  /* 0x00007610ff117816 */ /* 0x000fe40000000011 */
[----:B------:R-:W-:Y:S02]  /*9e40*/  PRMT R19, RZ, 0x7610, R19 ;  /* 0x00007610ff137816 */ /* 0x000fe40000000013 */
[----:B---3--:R-:W-:-:S04]  /*9e50*/  @P0 LOP3.LUT R5, R5, R4, RZ, 0x3c, !PT ;  /* 0x0000000405050212 */ /* 0x008fc800078e3cff */
[----:B------:R-:W-:-:S04]  /*9e60*/  @P0 LOP3.LUT R4, R5, R4, RZ, 0x3c, !PT ;  /* 0x0000000405040212 */ /* 0x000fc800078e3cff */
[----:B------:R-:W-:-:S05]  /*9e70*/  @P0 LOP3.LUT R5, R5, R4, RZ, 0x3c, !PT ;  /* 0x0000000405050212 */ /* 0x000fca00078e3cff */
[----:B------:R0:W3:Y:S02]  /*9e80*/  @P0 LDG.E.U8 R17, desc[UR6][R4.64] ;  /* 0x0000000604110981 */ /* 0x0000e4000c1e1100 */
[----:B0-----:R-:W-:Y:S02]  /*9e90*/  @P1 IMAD.MOV.U32 R4, RZ, RZ, R9 ;  /* 0x000000ffff041224 */ /* 0x001fe400078e0009 */
[----:B------:R-:W-:-:S05]  /*9ea0*/  @P1 IMAD.MOV.U32 R5, RZ, RZ, R11 ;  /* 0x000000ffff051224 */ /* 0x000fca00078e000b */
[----:B------:R-:W2:Y:S04]  /*9eb0*/  @P1 LDG.E.U8 R19, desc[UR6][R4.64] ;  /* 0x0000000604131981 */ /* 0x000ea8000c1e1100 */
[----:B---3--:R0:W-:Y:S04]  /*9ec0*/  STL [R1+0x54], R17 ;  /* 0x0000541101007387 */ /* 0x0081e80000100800 */
[----:B0-----:R-:W3:Y:S04]  /*9ed0*/  LDL.LU R17, [R1+0xce4] ;  /* 0x000ce40001117983 */ /* 0x001ee80000300800 */
[----:B------:R-:W4:Y:S04]  /*9ee0*/  LDL R11, [R1+0x488] ;  /* 0x00048800010b7983 */ /* 0x000f280000100800 */
[----:B------:R-:W3:Y:S04]  /*9ef0*/  LDL R9, [R1+0x48c] ;  /* 0x00048c0001097983 */ /* 0x000ee80000100800 */
        /* <DEDUP_REMOVED lines=8> */
[----:B------:R-:W4:Y:S01]  /*9f80*/  @P1 LDG.E.U8 R21, desc[UR6][R4.64] ;  /* 0x0000000604151981 */ /* 0x000f22000c1e1100 */
[----:B------:R-:W-:-:S03]  /*9f90*/  ISETP.GT.AND P2, PT, R2, 0x2c, PT ;  /* 0x0000002c0200780c */ /* 0x000fc60003f44270 */
        /* <DEDUP_REMOVED lines=11> */
[----:B------:R-:W-:Y:S02]  /*a050*/  PRMT R14, RZ, 0x7610, R14 ;  /* 0x00007610ff0e7816 */ /* 0x000fe4000000000e */
[----:B------:R-:W-:-:S02]  /*a060*/  ISETP.GT.AND P0, PT, R2, 0x2d, PT ;  /* 0x0000002d0200780c */ /* 0x000fc40003f04270 */
[----:B0-----:R-:W-:-:S04]  /*a070*/  @P2 LOP3.LUT R5, R5, R4, RZ, 0x3c, !PT ;  /* 0x0000000405052212 */ /* 0x001fc800078e3cff */
[----:B------:R-:W-:-:S04]  /*a080*/  @P2 LOP3.LUT R4, R5, R4, RZ, 0x3c, !PT ;  /* 0x0000000405042212 */ /* 0x000fc800078e3cff */
[----:B------:R-:W-:-:S05]  /*a090*/  @P2 LOP3.LUT R5, R5, R4, RZ, 0x3c, !PT ;  /* 0x0000000405052212 */ /* 0x000fca00078e3cff */
[----:B------:R0:W2:Y:S01]  /*a0a0*/  @P2 LDG.E.U8 R14, desc[UR6][R4.64] ;  /* 0x00000006040e2981 */ /* 0x0000a2000c1e1100 */
[----:B------:R-:W-:-:S03]  /*a0b0*/  PRMT R0, RZ, 0x7610, R0 ;  /* 0x00007610ff007816 */ /* 0x000fc60000000000 */
[----:B---3--:R1:W-:Y:S01]  /*a0c0*/  STL [R1+0x38], R10 ;  /* 0x0000380a01007387 */ /* 0x0083e20000100800 */
[----:B0-----:R-:W-:Y:S02]  /*a0d0*/  @P0 IMAD.MOV.U32 R4, RZ, RZ, R9 ;  /* 0x000000ffff040224 */ /* 0x001fe400078e0009 */
[----:B------:R-:W-:Y:S01]  /*a0e0*/  @P0 IMAD.MOV.U32 R5, RZ, RZ, R11 ;  /* 0x000000ffff050224 */ /* 0x000fe200078e000b */
[----:B-1----:R-:W3:Y:S04]  /*a0f0*/  LDL R10, [R1+0x454] ;  /* 0x00045400010a7983 */ /* 0x002ee80000100800 */
[----:B------:R0:W4:Y:S04]  /*a100*/  @P0 LDG.E.U8 R0, desc[UR6][R4.64] ;  /* 0x0000000604000981 */ /* 0x000128000c1e1100 */
[----:B--2---:R1:W-:Y:S04]  /*a110*/  STL [R1+0x34], R14 ;  /* 0x0000340e01007387 */ /* 0x0043e80000100800 */
[----:B------:R-:W0:Y:S04]  /*a120*/  LDL R4, [R1+0x458] ;  /* 0x0004580001047983 */ /* 0x000e280000100800 */
[----:B------:R-:W0:Y:S01]  /*a130*/  LDL R5, [R1+0x45c] ;  /* 0x00045c0001057983 */ /* 0x000e220000100800 */
[----:B------:R-:W-:-:S02]  /*a140*/  ISETP.GT.AND P1, PT, R2, 0x30, PT ;  /* 0x000000300200780c */ /* 0x000fc40003f24270 */
[----:B------:R-:W-:Y:S01]  /*a150*/  PRMT R23, RZ, 0x7610, R23 ;  /* 0x00007610ff177816 */ /* 0x000fe20000000017 */
[----:B-1----:R-:W2:Y:S04]  /*a160*/  LDL R14, [R1+0x3dc] ;  /* 0x0003dc00010e7983 */ /* 0x002ea80000100800 */
[----:B------:R-:W2:Y:S04]  /*a170*/  LDL R11, [R1+0x3d0] ;  /* 0x0003d000010b7983 */ /* 0x000ea80000100800 */
[----:B------:R-:W2:Y:S02]  /*a180*/  LDL R9, [R1+0x3d4] ;  /* 0x0003d40001097983 */ /* 0x000ea40000100800 */
[----:B0-----:R-:W-:-:S04]  /*a190*/  @P1 LOP3.LUT R5, R5, R4, RZ, 0x3c, !PT ;  /* 0x0000000405051212 */ /* 0x001fc800078e3cff */
[----:B------:R-:W-:-:S04]  /*a1a0*/  @P1 LOP3.LUT R4, R5, R4, RZ, 0x3c, !PT ;  /* 0x0000000405041212 */ /* 0x000fc800078e3cff */
[----:B------:R-:W-:-:S05]  /*a1b0*/  @P1 LOP3.LUT R5, R5, R4, RZ, 0x3c, !PT ;  /* 0x0000000405051212 */ /* 0x000fca00078e3cff */
[----:B------:R-:W3:Y:S04]  /*a1c0*/  @P1 LDG.E.U8 R23, desc[UR6][R4.64] ;  /* 0x0000000604171981 */ /* 0x000ee8000c1e1100 */
[----:B----4-:R-:W-:Y:S04]  /*a1d0*/  STL [R1+0xcb0], R0 ;  /* 0x000cb00001007387 */ /* 0x010fe80000100800 */
[----:B---3--:R0:W-:Y:S04]  /*a1e0*/  STL [R1+0x28], R23 ;  /* 0x0000281701007387 */ /* 0x0081e80000100800 */
[----:B0-----:R-:W3:Y:S04]  /*a1f0*/  LDL.LU R23, [R1+0xcd8] ;  /* 0x000cd80001177983 */ /* 0x001ee80000300800 */
[----:B------:R-:W4:Y:S01]  /*a200*/  LDL R5, [R1+0x450] ;  /* 0x0004500001057983 */ /* 0x000f220000100800 */
[----:B------:R-:W-:Y:S01]  /*a210*/  PRMT R7, RZ, 0x7610, R7 ;  /* 0x00007610ff077816 */ /* 0x000fe20000000007 */
[----:B------:R-:W-:Y:S01]  /*a220*/  @P1 IMAD.MOV.U32 R4, RZ, RZ, R10 ;  /* 0x000000ffff041224 */ /* 0x000fe200078e000a */
[----:B------:R-:W-:Y:S01]  /*a230*/  ISETP.GT.AND P3, PT, R2, 0x38, PT ;  /* 0x000000380200780c */ /* 0x000fe20003f64270 */
[----:B------:R-:W3:Y:S01]  /*a240*/  LDL R10, [R1+0x440] ;  /* 0x00044000010a7983 */ /* 0x000ee20000100800 */
[----:B------:R-:W-:-:S03]  /*a250*/  PRMT R26, RZ, 0x7610, R26 ;  /* 0x00007610ff1a7816 */ /* 0x000fc6000000001a */
[----:B----4-:R2:W4:Y:S04]  /*a260*/  @P1 LDG.E.U8 R7, desc[UR6][R4.64] ;  /* 0x0000000604071981 */ /* 0x010528000c1e1100 */
[----:B------:R-:W3:Y:S04]  /*a270*/  LDL R5, [R1+0x3d8] ;  /* 0x0003d80001057983 */ /* 0x000ee80000100800 */
[----:B--2---:R-:W-:Y:S01]  /*a280*/  @P3 IMAD.MOV.U32 R4, RZ, RZ, R14 ;  /* 0x000000ffff043224 */ /* 0x004fe200078e000e */
[----:B------:R-:W-:-:S04]  /*a290*/  PRMT R18, RZ, 0x7610, R18 ;  /* 0x00007610ff127816 */ /* 0x000fc80000000012 */
[----:B---3--:R0:W2:Y:S02]  /*a2a0*/  @P3 LDG.E.U8 R26, desc[UR6][R4.64] ;  /* 0x00000006041a3981 */ /* 0x0080a4000c1e1100 */
[----:B0-----:R-:W-:Y:S02]  /*a2b0*/  @P3 IMAD.MOV.U32 R4, RZ, RZ, R9 ;  /* 0x000000ffff043224 */ /* 0x001fe400078e0009 */
[----:B------:R-:W-:-:S05]  /*a2c0*/  @P3 IMAD.MOV.U32 R5, RZ, RZ, R11 ;  /* 0x000000ffff053224 */ /* 0x000fca00078e000b */
[----:B------:R-:W3:Y:S04]  /*a2d0*/  @P3 LDG.E.U8 R18, desc[UR6][R4.64] ;  /* 0x0000000604123981 */ /* 0x000ee8000c1e1100 */
[----:B----4-:R0:W-:Y:S04]  /*a2e0*/  STL [R1+0x24], R7 ;  /* 0x0000240701007387 */ /* 0x0101e80000100800 */
[----:B------:R-:W4:Y:S04]  /*a2f0*/  LDL R14, [R1+0x3cc] ;  /* 0x0003cc00010e7983 */ /* 0x000f280000100800 */
[----:B0-----:R-:W4:Y:S04]  /*a300*/  LDL R7, [R1+0x444] ;  /* 0x0004440001077983 */ /* 0x001f280000100800 */
[----:B--2---:R-:W-:Y:S04]  /*a310*/  STL [R1+0xcc4], R26 ;  /* 0x000cc41a01007387 */ /* 0x004fe80000100800 */
[----:B------:R-:W2:Y:S04]  /*a320*/  LDL R4, [R1+0x448] ;  /* 0x0004480001047983 */ /* 0x000ea80000100800 */
[----:B------:R-:W2:Y:S04]  /*a330*/  LDL R5, [R1+0x44c] ;  /* 0x00044c0001057983 */ /* 0x000ea80000100800 */
[----:B------:R-:W4:Y:S04]  /*a340*/  LDL R11, [R1+0x3c0] ;  /* 0x0003c000010b7983 */ /* 0x000f280000100800 */
[----:B------:R-:W4:Y:S04]  /*a350*/  LDL R9, [R1+0x3c4] ;  /* 0x0003c40001097983 */ /* 0x000f280000100800 */
[----:B---3--:R0:W-:Y:S04]  /*a360*/  STL [R1+0xcc8], R18 ;  /* 0x000cc81201007387 */ /* 0x0081e80000100800 */
[----:B0-----:R-:W3:Y:S01]  /*a370*/  LDL R18, [R1+0x3c8] ;  /* 0x0003c80001127983 */ /* 0x001ee20000100800 */
[----:B------:R-:W-:-:S02]  /*a380*/  ISETP.GT.AND P2, PT, R2, 0x31, PT ;  /* 0x000000310200780c */ /* 0x000fc40003f44270 */
[----:B------:R-:W-:Y:S02]  /*a390*/  PRMT R24, RZ, 0x7610, R24 ;  /* 0x00007610ff187816 */ /* 0x000fe40000000018 */
[----:B------:R-:W-:Y:S02]  /*a3a0*/  ISETP.GT.AND P4, PT, R2, 0x39, PT ;  /* 0x000000390200780c */ /* 0x000fe40003f84270 */
[----:B------:R-:W-:Y:S02]  /*a3b0*/  PRMT R25, RZ, 0x7610, R25 ;  /* 0x00007610ff197816 */ /* 0x000fe40000000019 */
[----:B------:R-:W-:-:S05]  /*a3c0*/  PRMT R16, RZ, 0x7610, R16 ;  /* 0x00007610ff107816 */ /* 0x000fca0000000010 */
[----:B--2---:R-:W-:-:S04]  /*a3d0*/  @P2 LOP3.LUT R5, R5, R4, RZ, 0x3c, !PT ;  /* 0x0000000405052212 */ /* 0x004fc800078e3cff */
[----:B------:R-:W-:-:S04]  /*a3e0*/  @P2 LOP3.LUT R4, R5, R4, RZ, 0x3c, !PT ;  /* 0x0000000405042212 */ /* 0x000fc800078e3cff */
[----:B------:R-:W-:-:S05]  /*a3f0*/  @P2 LOP3.LUT R5, R5, R4, RZ, 0x3c, !PT ;  /* 0x0000000405052212 */ /* 0x000fca00078e3cff */
[----:B------:R4:W2:Y:S02]  /*a400*/  @P2 LDG.E.U8 R24, desc[UR6][R4.64] ;  /* 0x0000000604182981 */ /* 0x0008a4000c1e1100 */
[----:B----4-:R-:W-:Y:S02]  /*a410*/  @P2 IMAD.MOV.U32 R4, RZ, RZ, R7 ;  /* 0x000000ffff042224 */ /* 0x010fe400078e0007 */
[----:B------:R-:W-:-:S05]  /*a420*/  @P2 IMAD.MOV.U32 R5, RZ, RZ, R10 ;  /* 0x000000ffff052224 */ /* 0x000fca00078e000a */
[----:B------:R0:W4:Y:S02]  /*a430*/  @P2 LDG.E.U8 R25, desc[UR6][R4.64] ;  /* 0x0000000604192981 */ /* 0x000124000c1e1100 */
[----:B0-----:R-:W-:Y:S02]  /*a440*/  @P4 IMAD.MOV.U32 R4, RZ, RZ, R14 ;  /* 0x000000ffff044224 */ /* 0x001fe400078e000e */
[----:B---3--:R-:W-:-:S05]  /*a450*/  @P4 IMAD.MOV.U32 R5, RZ, RZ, R18 ;  /* 0x000000ffff054224 */ /* 0x008fca00078e0012 */
[----:B------:R0:W3:Y:S02]  /*a460*/  @P4 LDG.E.U8 R16, desc[UR6][R4.64] ;  /* 0x0000000604104981 */ /* 0x0000e4000c1e1100 */
[----:B0-----:R-:W-:Y:S02]  /*a470*/  @P4 IMAD.MOV.U32 R4, RZ, RZ, R9 ;  /* 0x000000ffff044224 */ /* 0x001fe400078e0009 */
[----:B--2---:R0:W-:Y:S04]  /*a480*/  STL [R1+0x20], R24 ;  /* 0x0000201801007387 */ /* 0x0041e80000100800 */
[----:B0-----:R-:W2:Y:S04]  /*a490*/  LDL.LU R24, [R1+0xcd4] ;  /* 0x000cd40001187983 */ /* 0x001ea80000300800 */
[----:B------:R-:W2:Y:S04]  /*a4a0*/  LDL R10, [R1+0x480] ;  /* 0x00048000010a7983 */ /* 0x000ea80000100800 */
[----:B------:R-:W2:Y:S04]  /*a4b0*/  LDL R7, [R1+0x484] ;  /* 0x0004840001077983 */ /* 0x000ea80000100800 */
[----:B----4-:R0:W-:Y:S04]  /*a4c0*/  STL [R1+0x1c], R25 ;  /* 0x00001c1901007387 */ /* 0x0101e80000100800 */
[----:B0-----:R-:W4:Y:S04]  /*a4d0*/  LDL.LU R25, [R1+0xcd0] ;  /* 0x000cd00001197983 */ /* 0x001f280000300800 */
[----:B------:R-:W4:Y:S04]  /*a4e0*/  LDL R14, [R1+0x43c] ;  /* 0x00043c00010e7983 */ /* 0x000f280000100800 */
[----:B---3--:R0:W-:Y:S04]  /*a4f0*/  STL [R1+0xcc0], R16 ;  /* 0x000cc01001007387 */ /* 0x0081e80000100800 */
[----:B------:R-:W3:Y:S04]  /*a500*/  LDL R18, [R1+0x430] ;  /* 0x0004300001127983 */ /* 0x000ee80000100800 */
[----:B------:R-:W3:Y:S04]  /*a510*/  LDL R9, [R1+0x434] ;  /* 0x0004340001097983 */ /* 0x000ee80000100800 */
[----:B0-----:R-:W3:Y:S01]  /*a520*/  LDL R16, [R1+0x438] ;  /* 0x0004380001107983 */ /* 0x001ee20000100800 */
[----:B------:R-:W-:Y:S01]  /*a530*/  PRMT R3, RZ, 0x7610, R3 ;  /* 0x00007610ff037816 */ /* 0x000fe20000000003 */
[----:B------:R-:W-:Y:S01]  /*a540*/  @P4 IMAD.MOV.U32 R5, RZ, RZ, R11 ;  /* 0x000000ffff054224 */ /* 0x000fe200078e000b */
[----:B------:R-:W-:-:S04]  /*a550*/  PRMT R6, RZ, 0x7610, R6 ;  /* 0x00007610ff067816 */ /* 0x000fc80000000006 */
[----:B------:R2:W3:Y:S01]  /*a560*/  @P4 LDG.E.U8 R3, desc[UR6][R4.64] ;  /* 0x0000000604034981 */ /* 0x0004e2000c1e1100 */
[----:B------:R-:W-:Y:S02]  /*a570*/  ISETP.GT.AND P1, PT, R2, 0x32, PT ;  /* 0x000000320200780c */ /* 0x000fe40003f24270 */
[----:B------:R-:W-:Y:S02]  /*a580*/  PRMT R26, RZ, 0x7610, R26 ;  /* 0x00007610ff1a7816 */ /* 0x000fe4000000001a */
[----:B------:R-:W-:Y:S01]  /*a590*/  PRMT R8, RZ, 0x7610, R8 ;  /* 0x00007610ff087816 */ /* 0x000fe20000000008 */
[----:B--2---:R-:W-:Y:S02]  /*a5a0*/  @P0 IMAD.MOV.U32 R5, RZ, RZ, R10 ;  /* 0x000000ffff050224 */ /* 0x004fe400078e000a */
[----:B------:R-:W-:-:S05]  /*a5b0*/  @P0 IMAD.MOV.U32 R4, RZ, RZ, R7 ;  /* 0x000000ffff040224 */ /* 0x000fca00078e0007 */
[----:B------:R4:W2:Y:S02]  /*a5c0*/  @P0 LDG.E.U8 R6, desc[UR6][R4.64] ;  /* 0x0000000604060981 */ /* 0x0008a4000c1e1100 */
[----:B----4-:R-:W-:Y:S02]  /*a5d0*/  @P1 IMAD.MOV.U32 R4, RZ, RZ, R14 ;  /* 0x000000ffff041224 */ /* 0x010fe400078e000e */
[----:B---3--:R-:W-:-:S05]  /*a5e0*/  @P1 IMAD.MOV.U32 R5, RZ, RZ, R16 ;  /* 0x000000ffff051224 */ /* 0x008fca00078e0010 */
[----:B------:R0:W3:Y:S02]  /*a5f0*/  @P1 LDG.E.U8 R26, desc[UR6][R4.64] ;  /* 0x00000006041a1981 */ /* 0x0000e4000c1e1100 */
[----:B0-----:R-:W-:Y:S02]  /*a600*/  @P1 IMAD.MOV.U32 R4, RZ, RZ, R9 ;  /* 0x000000ffff041224 */ /* 0x001fe400078e0009 */
[----:B------:R-:W-:-:S05]  /*a610*/  @P1 IMAD.MOV.U32 R5, RZ, RZ, R18 ;  /* 0x000000ffff051224 */ /* 0x000fca00078e0012 */
[----:B------:R-:W4:Y:S04]  /*a620*/  @P1 LDG.E.U8 R8, desc[UR6][R4.64] ;  /* 0x0000000604081981 */ /* 0x000f28000c1e1100 */
[----:B------:R-:W-:Y:S04]  /*a630*/  STL [R1+0xccc], R3 ;  /* 0x000ccc0301007387 */ /* 0x000fe80000100800 */
[----:B------:R-:W3:Y:S04]  /*a640*/  LDL R7, [R1+0x3b8] ;  /* 0x0003b80001077983 */ /* 0x000ee80000100800 */
[----:B--2---:R0:W-:Y:S04]  /*a650*/  STL [R1+0x2c], R6 ;  /* 0x00002c0601007387 */ /* 0x0041e80000100800 */
[----:B------:R-:W2:Y:S04]  /*a660*/  LDL R11, [R1+0x3b0] ;  /* 0x0003b000010b7983 */ /* 0x000ea80000100800 */
[----:B------:R-:W2:Y:S04]  /*a670*/  LDL R10, [R1+0x3b4] ;  /* 0x0003b400010a7983 */ /* 0x000ea80000100800 */
[----:B0-----:R-:W3:Y:S04]  /*a680*/  LDL R6, [R1+0x3bc] ;  /* 0x0003bc0001067983 */ /* 0x001ee80000100800 */
[----:B------:R-:W2:Y:S04]  /*a690*/  LDL R16, [R1+0x428] ;  /* 0x0004280001107983 */ /* 0x000ea80000100800 */
[----:B------:R-:W2:Y:S04]  /*a6a0*/  LDL R14, [R1+0x42c] ;  /* 0x00042c00010e7983 */ /* 0x000ea80000100800 */
[----:B------:R-:W2:Y:S04]  /*a6b0*/  LDL R9, [R1+0x420] ;  /* 0x0004200001097983 */ /* 0x000ea80000100800 */
[----:B----4-:R0:W-:Y:S04]  /*a6c0*/  STL [R1+0x10], R8 ;  /* 0x0000100801007387 */ /* 0x0101e80000100800 */
[----:B0-----:R-:W4:Y:S01]  /*a6d0*/  LDL R8, [R1+0x424] ;  /* 0x0004240001087983 */ /* 0x001f220000100800 */
[----:B------:R-:W-:-:S02]  /*a6e0*/  ISETP.GT.AND P3, PT, R2, 0x3a, PT ;  /* 0x0000003a0200780c */ /* 0x000fc40003f64270 */
[----:B------:R-:W-:Y:S02]  /*a6f0*/  ISETP.GT.AND P2, PT, R2, 0x33, PT ;  /* 0x000000330200780c */ /* 0x000fe40003f44270 */
[----:B------:R-:W-:Y:S02]  /*a700*/  PRMT R4, RZ, 0x7610, R4 ;  /* 0x00007610ff047816 */ /* 0x000fe40000000004 */
[----:B------:R-:W-:Y:S02]  /*a710*/  PRMT R5, RZ, 0x7610, R5 ;  /* 0x00007610ff057816 */ /* 0x000fe40000000005 */
[----:B------:R-:W-:Y:S02]  /*a720*/  PRMT R3, RZ, 0x7610, R3 ;  /* 0x00007610ff037816 */ /* 0x000fe40000000003 */
[----:B------:R-:W-:-:S03]  /*a730*/  PRMT R13, RZ, 0x7610, R13 ;  /* 0x00007610ff0d7816 */ /* 0x000fc6000000000d */
[----:B---3--:R2:W3:Y:S02]  /*a740*/  @P3 LDG.E.U8 R4, desc[UR6][R6.64] ;  /* 0x0000000606043981 */ /* 0x0084e4000c1e1100 */
[----:B--2---:R-:W-:Y:S02]  /*a750*/  @P3 IMAD.MOV.U32 R6, RZ, RZ, R10 ;  /* 0x000000ffff063224 */ /* 0x004fe400078e000a */
[----:B------:R-:W-:-:S05]  /*a760*/  @P3 IMAD.MOV.U32 R7, RZ, RZ, R11 ;  /* 0x000000ffff073224 */ /* 0x000fca00078e000b */
[----:B------:R0:W2:Y:S02]  /*a770*/  @P3 LDG.E.U8 R5, desc[UR6][R6.64] ;  /* 0x0000000606053981 */ /* 0x0000a4000c1e1100 */
[----:B0-----:R-:W-:Y:S02]  /*a780*/  @P2 IMAD.MOV.U32 R6, RZ, RZ, R14 ;  /* 0x000000ffff062224 */ /* 0x001fe400078e000e */
[----:B------:R-:W-:-:S05]  /*a790*/  @P2 IMAD.MOV.U32 R7, RZ, RZ, R16 ;  /* 0x000000ffff072224 */ /* 0x000fca00078e0010 */
[----:B------:R-:W2:Y:S04]  /*a7a0*/  @P2 LDG.E.U8 R3, desc[UR6][R6.64] ;  /* 0x0000000606032981 */ /* 0x000ea8000c1e1100 */
[----:B----4-:R-:W4:Y:S04]  /*a7b0*/  @P2 LDG.E.U8 R13, desc[UR6][R8.64] ;  /* 0x00000006080d2981 */ /* 0x010f28000c1e1100 */
[----:B---3--:R0:W-:Y:S04]  /*a7c0*/  STL [R1+0xcbc], R4 ;  /* 0x000cbc0401007387 */ /* 0x0081e80000100800 */
[----:B------:R-:W3:Y:S04]  /*a7d0*/  LDL R11, [R1+0x3a8] ;  /* 0x0003a800010b7983 */ /* 0x000ee80000100800 */
[----:B------:R-:W3:Y:S04]  /*a7e0*/  LDL R10, [R1+0x3ac] ;  /* 0x0003ac00010a7983 */ /* 0x000ee80000100800 */
[----:B0-----:R-:W3:Y:S04]  /*a7f0*/  LDL R4, [R1+0x3a0] ;  /* 0x0003a00001047983 */ /* 0x001ee80000100800 */
[----:B--2---:R0:W-:Y:S04]  /*a800*/  STL [R1+0xc], R3 ;  /* 0x00000c0301007387 */ /* 0x0041e80000100800 */
[----:B------:R-:W2:Y:S04]  /*a810*/  LDL R18, [R1+0x478] ;  /* 0x0004780001127983 */ /* 0x000ea80000100800 */
[----:B------:R-:W2:Y:S04]  /*a820*/  LDL R16, [R1+0x47c] ;  /* 0x00047c0001107983 */ /* 0x000ea80000100800 */
[----:B0-----:R-:W2:Y:S04]  /*a830*/  LDL R3, [R1+0x3a4] ;  /* 0x0003a40001037983 */ /* 0x001ea80000100800 */
[----:B------:R-:W2:Y:S04]  /*a840*/  LDL R14, [R1+0x418] ;  /* 0x00041800010e7983 */ /* 0x000ea80000100800 */
[----:B----4-:R0:W-:Y:S04]  /*a850*/  STL [R1+0x8], R13 ;  /* 0x0000080d01007387 */ /* 0x0101e80000100800 */
[----:B------:R-:W-:Y:S04]  /*a860*/  STL [R1+0x18], R26 ;  /* 0x0000181a01007387 */ /* 0x000fe80000100800 */
[----:B0-----:R-:W4:Y:S01]  /*a870*/  LDL R13, [R1+0x41c] ;  /* 0x00041c00010d7983 */ /* 0x001f220000100800 */
[----:B------:R-:W-:-:S02]  /*a880*/  ISETP.GT.AND P4, PT, R2, 0x3b, PT ;  /* 0x0000003b0200780c */ /* 0x000fc40003f84270 */
[C---:B------:R-:W-:Y:S02]  /*a890*/  ISETP.GT.AND P0, PT, R2.reuse, 0x2e, PT ;  /* 0x0000002e0200780c */ /* 0x040fe40003f04270 */
[----:B------:R-:W-:Y:S02]  /*a8a0*/  PRMT R6, RZ, 0x7610, R6 ;  /* 0x00007610ff067816 */ /* 0x000fe40000000006 */
[----:B------:R-:W-:Y:S02]  /*a8b0*/  ISETP.GT.AND P1, PT, R2, 0x34, PT ;  /* 0x000000340200780c */ /* 0x000fe40003f24270 */
[----:B------:R-:W-:Y:S02]  /*a8c0*/  PRMT R7, RZ, 0x7610, R7 ;  /* 0x00007610ff077816 */ /* 0x000fe40000000007 */
[----:B------:R-:W-:Y:S02]  /*a8d0*/  PRMT R15, RZ, 0x7610, R15 ;  /* 0x00007610ff0f7816 */ /* 0x000fe4000000000f */
[----:B------:R-:W-:Y:S01]  /*a8e0*/  PRMT R0, RZ, 0x7610, R0 ;  /* 0x00007610ff007816 */ /* 0x000fe20000000000 */
[----:B---3--:R-:W-:-:S02]  /*a8f0*/  @P4 IMAD.MOV.U32 R9, RZ, RZ, R11 ;  /* 0x000000ffff094224 */ /* 0x008fc400078e000b */
[----:B------:R-:W3:Y:S01]  /*a900*/  LDL R11, [R1+0x410] ;  /* 0x00041000010b7983 */ /* 0x000ee20000100800 */
[----:B------:R-:W-:-:S03]  /*a910*/  @P4 IMAD.MOV.U32 R8, RZ, RZ, R10 ;  /* 0x000000ffff084224 */ /* 0x000fc600078e000a */
[----:B------:R-:W3:Y:S04]  /*a920*/  LDL R10, [R1+0x414] ;  /* 0x00041400010a7983 */ /* 0x000ee80000100800 */
[----:B------:R0:W3:Y:S02]  /*a930*/  @P4 LDG.E.U8 R6, desc[UR6][R8.64] ;  /* 0x0000000608064981 */ /* 0x0000e4000c1e1100 */
[----:B0-----:R-:W-:Y:S02]  /*a940*/  @P4 IMAD.MOV.U32 R9, RZ, RZ, R4 ;  /* 0x000000ffff094224 */ /* 0x001fe400078e0004 */
[----:B--2---:R-:W-:-:S05]  /*a950*/  @P4 IMAD.MOV.U32 R8, RZ, RZ, R3 ;  /* 0x000000ffff084224 */ /* 0x004fca00078e0003 */
[----:B------:R0:W2:Y:S02]  /*a960*/  @P4 LDG.E.U8 R7, desc[UR6][R8.64] ;  /* 0x0000000608074981 */ /* 0x0000a4000c1e1100 */
[----:B0-----:R-:W-:Y:S02]  /*a970*/  @P0 IMAD.MOV.U32 R8, RZ, RZ, R16 ;  /* 0x000000ffff080224 */ /* 0x001fe400078e0010 */
[----:B------:R-:W-:-:S05]  /*a980*/  @P0 IMAD.MOV.U32 R9, RZ, RZ, R18 ;  /* 0x000000ffff090224 */ /* 0x000fca00078e0012 */
[----:B------:R4:W2:Y:S02]  /*a990*/  @P0 LDG.E.U8 R15, desc[UR6][R8.64] ;  /* 0x00000006080f0981 */ /* 0x0008a4000c1e1100 */
[----:B----4-:R-:W-:Y:S02]  /*a9a0*/  @P1 IMAD.MOV.U32 R8, RZ, RZ, R13 ;  /* 0x000000ffff081224 */ /* 0x010fe400078e000d */
[----:B------:R-:W-:-:S05]  /*a9b0*/  @P1 IMAD.MOV.U32 R9, RZ, RZ, R14 ;  /* 0x000000ffff091224 */ /* 0x000fca00078e000e */
[----:B------:R-:W4:Y:S04]  /*a9c0*/  @P1 LDG.E.U8 R0, desc[UR6][R8.64] ;  /* 0x0000000608001981 */ /* 0x000f28000c1e1100 */
[----:B---3--:R-:W-:Y:S04]  /*a9d0*/  STL [R1+0xcb8], R6 ;  /* 0x000cb80601007387 */ /* 0x008fe80000100800 */
[----:B------:R-:W3:Y:S04]  /*a9e0*/  LDL R4, [R1+0x398] ;  /* 0x0003980001047983 */ /* 0x000ee80000100800 */
[----:B------:R-:W3:Y:S04]  /*a9f0*/  LDL R3, [R1+0x39c] ;  /* 0x00039c0001037983 */ /* 0x000ee80000100800 */
[----:B------:R-:W3:Y:S04]  /*aa00*/  LDL R16, [R1+0x390] ;  /* 0x0003900001107983 */ /* 0x000ee80000100800 */
[----:B--2---:R0:W-:Y:S04]  /*aa10*/  STL [R1+0x14], R15 ;  /* 0x0000140f01007387 */ /* 0x0041e80000100800 */
[----:B0-----:R-:W2:Y:S04]  /*aa20*/  LDL R15, [R1+0x394] ;  /* 0x00039400010f7983 */ /* 0x001ea80000100800 */
[----:B----4-:R0:W-:Y:S04]  /*aa30*/  STL [R1+0xcb4], R0 ;  /* 0x000cb40001007387 */ /* 0x0101e80000100800 */
[----:B------:R-:W4:Y:S04]  /*aa40*/  LDL R14, [R1+0x470] ;  /* 0x00047000010e7983 */ /* 0x000f280000100800 */
[----:B------:R-:W4:Y:S01]  /*aa50*/  LDL R13, [R1+0x474] ;  /* 0x00047400010d7983 */ /* 0x000f220000100800 */
[----:B------:R-:W-:-:S02]  /*aa60*/  ISETP.GT.AND P2, PT, R2, 0x3c, PT ;  /* 0x0000003c0200780c */ /* 0x000fc40003f44270 */
[----:B------:R-:W-:Y:S01]  /*aa70*/  PRMT R29, RZ, 0x7610, R29 ;  /* 0x00007610ff1d7816 */ /* 0x000fe2000000001d */
[----:B------:R-:W4:Y:S01]  /*aa80*/  LDL R6, [R1+0x408] ;  /* 0x0004080001067983 */ /* 0x000f220000100800 */
[----:B------:R-:W-:Y:S02]  /*aa90*/  PRMT R8, RZ, 0x7610, R8 ;  /* 0x00007610ff087816 */ /* 0x000fe40000000008 */
[----:B------:R-:W-:Y:S01]  /*aaa0*/  PRMT R9, RZ, 0x7610, R9 ;  /* 0x00007610ff097816 */ /* 0x000fe20000000009 */
[----:B0-----:R-:W4:Y:S04]  /*aab0*/  LDL R0, [R1+0x40c] ;  /* 0x00040c0001007983 */ /* 0x001f280000100800 */
[----:B------:R3:W4:Y:S01]  /*aac0*/  @P1 LDG.E.U8 R29, desc[UR6][R10.64] ;  /* 0x000000060a1d1981 */ /* 0x000722000c1e1100 */
[----:B------:R-:W-:-:S03]  /*aad0*/  PRMT R12, RZ, 0x7610, R12 ;  /* 0x00007610ff0c7816 */ /* 0x000fc6000000000c */
[----:B------:R-:W4:Y:S01]  /*aae0*/  LDL R18, [R1+0x388] ;  /* 0x0003880001127983 */ /* 0x000f220000100800 */
[----:B---3--:R-:W-:-:S03]  /*aaf0*/  @P2 IMAD.MOV.U32 R11, RZ, RZ, R4 ;  /* 0x000000ffff0b2224 */ /* 0x008fc600078e0004 */
[----:B------:R-:W3:Y:S01]  /*ab00*/  LDL R4, [R1+0x400] ;  /* 0x0004000001047983 */ /* 0x000ee20000100800 */
[----:B------:R-:W-:-:S03]  /*ab10*/  @P2 IMAD.MOV.U32 R10, RZ, RZ, R3 ;  /* 0x000000ffff0a2224 */ /* 0x000fc600078e0003 */
[----:B------:R-:W3:Y:S04]  /*ab20*/  LDL R3, [R1+0x404] ;  /* 0x0004040001037983 */ /* 0x000ee80000100800 */
[----:B------:R0:W3:Y:S02]  /*ab30*/  @P2 LDG.E.U8 R8, desc[UR6][R10.64] ;  /* 0x000000060a082981 */ /* 0x0000e4000c1e1100 */
[----:B0-----:R-:W-:Y:S01]  /*ab40*/  @P2 IMAD.MOV.U32 R11, RZ, RZ, R16 ;  /* 0x000000ffff0b2224 */ /* 0x001fe200078e0010 */
[----:B------:R-:W-:Y:S01]  /*ab50*/  ISETP.GT.AND P1, PT, R2, 0x35, PT ;  /* 0x000000350200780c */ /* 0x000fe20003f24270 */
[----:B------:R-:W3:Y:S01]  /*ab60*/  LDL R16, [R1+0x38c] ;  /* 0x00038c0001107983 */ /* 0x000ee20000100800 */
[----:B--2---:R-:W-:-:S03]  /*ab70*/  @P2 IMAD.MOV.U32 R10, RZ, RZ, R15 ;  /* 0x000000ffff0a2224 */ /* 0x004fc600078e000f */
[----:B------:R-:W2:Y:S04]  /*ab80*/  LDL R15, [R1+0x380] ;  /* 0x00038000010f7983 */ /* 0x000ea80000100800 */
[----:B------:R4:W2:Y:S02]  /*ab90*/  @P2 LDG.E.U8 R9, desc[UR6][R10.64] ;  /* 0x000000060a092981 */ /* 0x0008a4000c1e1100 */
[----:B----4-:R-:W-:Y:S02]  /*aba0*/  @P0 IMAD.MOV.U32 R10, RZ, RZ, R13 ;  /* 0x000000ffff0a0224 */ /* 0x010fe400078e000d */
[----:B------:R-:W-:Y:S02]  /*abb0*/  @P0 IMAD.MOV.U32 R11, RZ, RZ, R14 ;  /* 0x000000ffff0b0224 */ /* 0x000fe400078e000e */
[----:B------:R-:W4:Y:S04]  /*abc0*/  LDL R14, [R1+0x384] ;  /* 0x00038400010e7983 */ /* 0x000f280000100800 */
[----:B------:R0:W2:Y:S02]  /*abd0*/  @P0 LDG.E.U8 R12, desc[UR6][R10.64] ;  /* 0x000000060a0c0981 */ /* 0x0000a4000c1e1100 */
[----:B0-----:R-:W-:-:S02]  /*abe0*/  @P1 IMAD.MOV.U32 R10, RZ, RZ, R0 ;  /* 0x000000ffff0a1224 */ /* 0x001fc400078e0000 */
[----:B------:R-:W-:Y:S01]  /*abf0*/  @P1 IMAD.MOV.U32 R11, RZ, RZ, R6 ;  /* 0x000000ffff0b1224 */ /* 0x000fe200078e0006 */
[----:B------:R-:W4:Y:S04]  /*ac00*/  LDL R0, [R1+0x3fc] ;  /* 0x0003fc0001007983 */ /* 0x000f280000100800 */
[----:B------:R-:W4:Y:S01]  /*ac10*/  LDL R6, [R1+0x3f8] ;  /* 0x0003f80001067983 */ /* 0x000f220000100800 */
[----:B---3--:R-:W-:-:S03]  /*ac20*/  @P1 IMAD.MOV.U32 R13, RZ, RZ, R4 ;  /* 0x000000ffff0d1224 */ /* 0x008fc600078e0004 */
[----:B--2---:R0:W-:Y:S04]  /*ac30*/  STL [R1], R12 ;  /* 0x0000000c01007387 */ /* 0x0041e80000100800 */
[----:B------:R-:W2:Y:S01]  /*ac40*/  LDL R4, [R1+0x3f0] ;  /* 0x0003f00001047983 */ /* 0x000ea20000100800 */
[----:B0-----:R-:W-:-:S03]  /*ac50*/  @P1 IMAD.MOV.U32 R12, RZ, RZ, R3 ;  /* 0x000000ffff0c1224 */ /* 0x001fc600078e0003 */
[----:B------:R-:W3:Y:S01]  /*ac60*/  LDL R3, [R1+0x3f4] ;  /* 0x0003f40001037983 */ /* 0x000ee20000100800 */
[C---:B------:R-:W-:Y:S02]  /*ac70*/  ISETP.GT.AND P3, PT, R2.reuse, 0x3d, PT ;  /* 0x0000003d0200780c */ /* 0x040fe40003f64270 */
[----:B------:R-:W-:Y:S02]  /*ac80*/  PRMT R28, RZ, 0x7610, R28 ;  /* 0x00007610ff1c7816 */ /* 0x000fe4000000001c */
[----:B------:R-:W-:Y:S02]  /*ac90*/  PRMT R27, RZ, 0x7610, R27 ;  /* 0x00007610ff1b7816 */ /* 0x000fe4000000001b */
[----:B------:R-:W-:Y:S02]  /*aca0*/  ISETP.GT.AND P2, PT, R2, 0x36, PT ;  /* 0x000000360200780c */ /* 0x000fe40003f44270 */
[----:B------:R0:W3:Y:S04]  /*acb0*/  @P1 LDG.E.U8 R28, desc[UR6][R10.64] ;  /* 0x000000060a1c1981 */ /* 0x0000e8000c1e1100 */
[----:B------:R1:W3:Y:S01]  /*acc0*/  @P1 LDG.E.U8 R27, desc[UR6][R12.64] ;  /* 0x000000060c1b1981 */ /* 0x0002e2000c1e1100 */
[----:B0-----:R-:W-:Y:S01]  /*acd0*/  PRMT R10, RZ, 0x7610, R10 ;  /* 0x00007610ff0a7816 */ /* 0x001fe2000000000a */
[----:B-1----:R-:W-:-:S02]  /*ace0*/  @P3 IMAD.MOV.U32 R12, RZ, RZ, R16 ;  /* 0x000000ffff0c3224 */ /* 0x002fc400078e0010 */
[----:B------:R-:W-:Y:S01]  /*acf0*/  @P3 IMAD.MOV.U32 R13, RZ, RZ, R18 ;  /* 0x000000ffff0d3224 */ /* 0x000fe200078e0012 */
[----:B------:R-:W-:Y:S01]  /*ad00*/  PRMT R11, RZ, 0x7610, R11 ;  /* 0x00007610ff0b7816 */ /* 0x000fe2000000000b */
[----:B------:R-:W3:Y:S04]  /*ad10*/  LDL R18, [R1+0x378] ;  /* 0x0003780001127983 */ /* 0x000ee80000100800 */
[----:B------:R4:W3:Y:S01]  /*ad20*/  @P3 LDG.E.U8 R10, desc[UR6][R12.64] ;  /* 0x000000060c0a3981 */ /* 0x0008e2000c1e1100 */
[----:B------:R-:W-:Y:S02]  /*ad30*/  PRMT R22, RZ, 0x7610, R22 ;  /* 0x00007610ff167816 */ /* 0x000fe40000000016 */
[----:B------:R-:W-:Y:S01]  /*ad40*/  PRMT R20, RZ, 0x7610, R20 ;  /* 0x00007610ff147816 */ /* 0x000fe20000000014 */
[----:B------:R-:W3:Y:S01]  /*ad50*/  LDL R16, [R1+0x37c] ;  /* 0x00037c0001107983 */ /* 0x000ee20000100800 */
[----:B----4-:R-:W-:-:S02]  /*ad60*/  @P3 IMAD.MOV.U32 R12, RZ, RZ, R14 ;  /* 0x000000ffff0c3224 */ /* 0x010fc400078e000e */
[----:B------:R-:W-:-:S05]  /*ad70*/  @P3 IMAD.MOV.U32 R13, RZ, RZ, R15 ;  /* 0x000000ffff0d3224 */ /* 0x000fca00078e000f */
[----:B------:R0:W4:Y:S02]  /*ad80*/  @P3 LDG.E.U8 R11, desc[UR6][R12.64] ;  /* 0x000000060c0b3981 */ /* 0x000124000c1e1100 */
[----:B0-----:R-:W-:Y:S02]  /*ad90*/  @P2 IMAD.MOV.U32 R12, RZ, RZ, R0 ;  /* 0x000000ffff0c2224 */ /* 0x001fe400078e0000 */
[----:B------:R-:W-:Y:S01]  /*ada0*/  @P2 IMAD.MOV.U32 R13, RZ, RZ, R6 ;  /* 0x000000ffff0d2224 */ /* 0x000fe200078e0006 */
[----:B------:R-:W4:Y:S04]  /*adb0*/  LDL R0, [R1+0x374] ;  /* 0x0003740001007983 */ /* 0x000f280000100800 */
[----:B------:R0:W4:Y:S04]  /*adc0*/  @P2 LDG.E.U8 R22, desc[UR6][R12.64] ;  /* 0x000000060c162981 */ /* 0x000128000c1e1100 */
[----:B------:R-:W4:Y:S01]  /*add0*/  LDL R6, [R1+0x370] ;  /* 0x0003700001067983 */ /* 0x000f220000100800 */
[----:B--2---:R-:W-:-:S02]  /*ade0*/  @P2 IMAD.MOV.U32 R15, RZ, RZ, R4 ;  /* 0x000000ffff0f2224 */ /* 0x004fc400078e0004 */
[----:B---3--:R-:W-:-:S05]  /*adf0*/  @P2 IMAD.MOV.U32 R14, RZ, RZ, R3 ;  /* 0x000000ffff0e2224 */ /* 0x008fca00078e0003 */
[----:B------:R1:W2:Y:S01]  /*ae00*/  @P2 LDG.E.U8 R20, desc[UR6][R14.64] ;  /* 0x000000060e142981 */ /* 0x0002a2000c1e1100 */
[----:B------:R-:W-:Y:S02]  /*ae10*/  ISETP.GT.AND P4, PT, R2, 0x3e, PT ;  /* 0x0000003e0200780c */ /* 0x000fe40003f84270 */
[----:B0-----:R-:W-:Y:S02]  /*ae20*/  PRMT R12, RZ, 0x7610, R12 ;  /* 0x00007610ff0c7816 */ /* 0x001fe4000000000c */
[----:B------:R-:W-:-:S09]  /*ae30*/  PRMT R13, RZ, 0x7610, R13 ;  /* 0x00007610ff0d7816 */ /* 0x000fd2000000000d */
[----:B-1----:R-:W-:Y:S02]  /*ae40*/  @P4 IMAD.MOV.U32 R15, RZ, RZ, R18 ;  /* 0x000000ffff0f4224 */ /* 0x002fe400078e0012 */
[----:B------:R-:W-:-:S05]  /*ae50*/  @P4 IMAD.MOV.U32 R14, RZ, RZ, R16 ;  /* 0x000000ffff0e4224 */ /* 0x000fca00078e0010 */
[----:B------:R0:W3:Y:S04]  /*ae60*/  @P4 LDG.E.U8 R12, desc[UR6][R14.64] ;  /* 0x000000060e0c4981 */ /* 0x0000e8000c1e1100 */
[----:B----4-:R-:W-:Y:S04]  /*ae70*/  STL [R1+0xc7c], R22 ;  /* 0x000c7c1601007387 */ /* 0x010fe80000100800 */
[----:B------:R-:W4:Y:S04]  /*ae80*/  LDL R4, [R1+0x468] ;  /* 0x0004680001047983 */ /* 0x000f280000100800 */
[----:B------:R-:W4:Y:S01]  /*ae90*/  LDL R3, [R1+0x46c] ;  /* 0x00046c0001037983 */ /* 0x000f220000100800 */
[----:B0-----:R-:W-:-:S02]  /*aea0*/  @P4 IMAD.MOV.U32 R14, RZ, RZ, R0 ;  /* 0x000000ffff0e4224 */ /* 0x001fc400078e0000 */
[----:B------:R-:W-:-:S05]  /*aeb0*/  @P4 IMAD.MOV.U32 R15, RZ, RZ, R6 ;  /* 0x000000ffff0f4224 */ /* 0x000fca00078e0006 */
[----:B------:R4:W4:Y:S04]  /*aec0*/  @P4 LDG.E.U8 R13, desc[UR6][R14.64] ;  /* 0x000000060e0d4981 */ /* 0x000928000c1e1100 */
[----:B--2---:R0:W-:Y:S04]  /*aed0*/  STL [R1+0xc80], R20 ;  /* 0x000c801401007387 */ /* 0x0041e80000100800 */
[----:B------:R-:W2:Y:S04]  /*aee0*/  LDL R18, [R1+0x464] ;  /* 0x0004640001127983 */ /* 0x000ea80000100800 */
[----:B0-----:R-:W2:Y:S01]  /*aef0*/  LDL R20, [R1+0x460] ;  /* 0x0004600001147983 */ /* 0x001ea20000100800 */
[----:B------:R-:W-:-:S02]  /*af00*/  ISETP.GT.AND P0, PT, R2, 0x2f, PT ;  /* 0x0000002f0200780c */ /* 0x000fc40003f04270 */
[----:B------:R-:W-:Y:S02]  /*af10*/  PRMT R17, RZ, 0x7610, R17 ;  /* 0x00007610ff117816 */ /* 0x000fe40000000011 */
[----:B------:R-:W-:Y:S01]  /*af20*/  PRMT R19, RZ, 0x7610, R19 ;  /* 0x00007610ff137816 */ /* 0x000fe20000000013 */
[----:B---3--:R0:W-:Y:S04]  /*af30*/  STL [R1+0xc84], R12 ;  /* 0x000c840c01007387 */ /* 0x0081e80000100800 */
[----:B------:R-:W3:Y:S04]  /*af40*/  LDL R6, [R1+0x3e8] ;  /* 0x0003e80001067983 */ /* 0x000ee80000100800 */
[----:B------:R-:W3:Y:S01]  /*af50*/  LDL R0, [R1+0x3ec] ;  /* 0x0003ec0001007983 */ /* 0x000ee20000100800 */
[----:B----4-:R-:W-:-:S02]  /*af60*/  @P0 IMAD.MOV.U32 R15, RZ, RZ, R4 ;  /* 0x000000ffff0f0224 */ /* 0x010fc400078e0004 */
[----:B------:R-:W-:-:S05]  /*af70*/  @P0 IMAD.MOV.U32 R14, RZ, RZ, R3 ;  /* 0x000000ffff0e0224 */ /* 0x000fca00078e0003 */
[----:B------:R2:W4:Y:S04]  /*af80*/  @P0 LDG.E.U8 R17, desc[UR6][R14.64] ;  /* 0x000000060e110981 */ /* 0x000528000c1e1100 */
[----:B------:R1:W-:Y:S04]  /*af90*/  STL [R1+0xc88], R13 ;  /* 0x000c880d01007387 */ /* 0x0003e80000100800 */
[----:B------:R-:W4:Y:S04]  /*afa0*/  LDL R16, [R1+0x3e0] ;  /* 0x0003e00001107983 */ /* 0x000f280000100800 */
[----:B------:R-:W4:Y:S04]  /*afb0*/  LDL R4, [R1+0x3e4] ;  /* 0x0003e40001047983 */ /* 0x000f280000100800 */
[----:B0-----:R-:W4:Y:S04]  /*afc0*/  LDL R12, [R1+0x368] ;  /* 0x00036800010c7983 */ /* 0x001f280000100800 */
[----:B------:R-:W4:Y:S01]  /*afd0*/  LDL R3, [R1+0x36c] ;  /* 0x00036c0001037983 */ /* 0x000f220000100800 */
[----:B--2---:R-:W-:-:S02]  /*afe0*/  @P0 IMAD.MOV.U32 R14, RZ, RZ, R18 ;  /* 0x000000ffff0e0224 */ /* 0x004fc400078e0012 */
[----:B------:R-:W-:-:S05]  /*aff0*/  @P0 IMAD.MOV.U32 R15, RZ, RZ, R20 ;  /* 0x000000ffff0f0224 */ /* 0x000fca00078e0014 */
[----:B------:R3:W2:Y:S01]  /*b000*/  @P0 LDG.E.U8 R19, desc[UR6][R14.64] ;  /* 0x000000060e130981 */ /* 0x0006a2000c1e1100 */
[----:B------:R-:W-:Y:S02]  /*b010*/  ISETP.GT.AND P1, PT, R2, 0x37, PT ;  /* 0x000000370200780c */ /* 0x000fe40003f24270 */
[----:B------:R-:W-:Y:S02]  /*b020*/  PRMT R21, RZ, 0x7610, R21 ;  /* 0x00007610ff157816 */ /* 0x000fe40000000015 */
[----:B------:R-:W-:-:S09]  /*b030*/  PRMT R23, RZ, 0x7610, R23 ;  /* 0x00007610ff177816 */ /* 0x000fd20000000017 */
[----:B---3--:R-:W-:Y:S02]  /*b040*/  @P1 IMAD.MOV.U32 R15, RZ, RZ, R6 ;  /* 0x000000ffff0f1224 */ /* 0x008fe400078e0006 */
[----:B------:R-:W-:-:S05]  /*b050*/  @P1 IMAD.MOV.U32 R14, RZ, RZ, R0 ;  /* 0x000000ffff0e1224 */ /* 0x000fca00078e0000 */
[----:B------:R0:W3:Y:S04]  /*b060*/  @P1 LDG.E.U8 R21, desc[UR6][R14.64] ;  /* 0x000000060e151981 */ /* 0x0000e8000c1e1100 */
[----:B----4-:R-:W-:Y:S01]  /*b070*/  STL [R1+0xc74], R17 ;  /* 0x000c741101007387 */ /* 0x010fe20000100800 */
[----:B0-----:R-:W-:Y:S02]  /*b080*/  @P1 IMAD.MOV.U32 R15, RZ, RZ, R16 ;  /* 0x000000ffff0f1224 */ /* 0x001fe400078e0010 */
[----:B------:R-:W-:-:S05]  /*b090*/  @P1 IMAD.MOV.U32 R14, RZ, RZ, R4 ;  /* 0x000000ffff0e1224 */ /* 0x000fca00078e0004 */
[----:B------:R0:W4:Y:S04]  /*b0a0*/  @P1 LDG.E.U8 R23, desc[UR6][R14.64] ;  /* 0x000000060e171981 */ /* 0x000128000c1e1100 */
[----:B--2---:R2:W-:Y:S04]  /*b0b0*/  STL [R1+0xc78], R19 ;  /* 0x000c781301007387 */ /* 0x0045e80000100800 */
[----:B------:R-:W2:Y:S04]  /*b0c0*/  LDL R6, [R1+0x360] ;  /* 0x0003600001067983 */ /* 0x000ea80000100800 */
[----:B------:R-:W2:Y:S01]  /*b0d0*/  LDL R0, [R1+0x364] ;  /* 0x0003640001007983 */ /* 0x000ea20000100800 */
[----:B------:R-:W-:-:S02]  /*b0e0*/  ISETP.GT.AND P2, PT, R2, 0x3f, PT ;  /* 0x0000003f0200780c */ /* 0x000fc40003f44270 */
[----:B------:R-:W-:Y:S01]  /*b0f0*/  PRMT R24, RZ, 0x7610, R24 ;  /* 0x00007610ff187816 */ /* 0x000fe20000000018 */
[----:B-1----:R-:W2:Y:S10]  /*b100*/  LDL.LU R13, [R1+0x2a8] ;  /* 0x0002a800010d7983 */ /* 0x002eb40000300800 */
[----:B0-----:R-:W-:-:S02]  /*b110*/  @P2 IMAD.MOV.U32 R14, RZ, RZ, R3 ;  /* 0x000000ffff0e2224 */ /* 0x001fc400078e0003 */
[----:B------:R-:W-:-:S05]  /*b120*/  @P2 IMAD.MOV.U32 R15, RZ, RZ, R12 ;  /* 0x000000ffff0f2224 */ /* 0x000fca00078e000c */
[----:B------:R2:W2:Y:S01]  /*b130*/  @P2 LDG.E.U8 R24, desc[UR6][R14.64] ;  /* 0x000000060e182981 */ /* 0x0004a2000c1e1100 */
[----:B------:R-:W-:-:S03]  /*b140*/  PRMT R25, RZ, 0x7610, R25 ;  /* 0x00007610ff197816 */ /* 0x000fc60000000019 */
[----:B---3--:R-:W-:Y:S04]  /*b150*/  STL [R1+0xc8c], R21 ;  /* 0x000c8c1501007387 */ /* 0x008fe80000100800 */
[----:B------:R-:W3:Y:S04]  /*b160*/  LDL.LU R4, [R1+0x2a4] ;  /* 0x0002a40001047983 */ /* 0x000ee80000300800 */
[----:B----4-:R-:W-:Y:S04]  /*b170*/  STL [R1+0xc90], R23 ;  /* 0x000c901701007387 */ /* 0x010fe80000100800 */
[----:B------:R-:W4:Y:S04]  /*b180*/  LDL.LU R3, [R1+0x268] ;  /* 0x0002680001037983 */ /* 0x000f280000300800 */
[----:B------:R-:W4:Y:S04]  /*b190*/  LDL.LU R18, [R1+0x254] ;  /* 0x0002540001127983 */ /* 0x000f280000300800 */
[----:B------:R-:W4:Y:S04]  /*b1a0*/  LDL.LU R26, [R1+0x218] ;  /* 0x00021800011a7983 */ /* 0x000f280000300800 */
[----:B------:R-:W4:Y:S04]  /*b1b0*/  LDL.LU R12, [R1+0x214] ;  /* 0x00021400010c7983 */ /* 0x000f280000300800 */
[----:B------:R-:W4:Y:S04]  /*b1c0*/  LDL.LU R20, [R1+0x1d8] ;  /* 0x0001d80001147983 */ /* 0x000f280000300800 */
[----:B------:R-:W4:Y:S04]  /*b1d0*/  LDL.LU R22, [R1+0x1d4] ;  /* 0x0001d40001167983 */ /* 0x000f280000300800 */
[----:B------:R-:W4:Y:S01]  /*b1e0*/  LDL.LU R16, [R1+0x168] ;  /* 0x0001680001107983 */ /* 0x000f220000300800 */
[----:B--2---:R-:W-:-:S02]  /*b1f0*/  @P2 IMAD.MOV.U32 R15, RZ, RZ, R6 ;  /* 0x000000ffff0f2224 */ /* 0x004fc400078e0006 */
[----:B------:R-:W-:-:S05]  /*b200*/  @P2 IMAD.MOV.U32 R14, RZ, RZ, R0 ;  /* 0x000000ffff0e2224 */ /* 0x000fca00078e0000 */
[----:B------:R0:W2:Y:S02]  /*b210*/  @P2 LDG.E.U8 R25, desc[UR6][R14.64] ;  /* 0x000000060e192981 */ /* 0x0000a4000c1e1100 */
[----:B0-----:R-:W0:Y:S01]  /*b220*/  S2R R14, SR_TID.X ;  /* 0x00000000000e7919 */ /* 0x001e220000002100 */
[----:B------:R-:W1:Y:S01]  /*b230*/  S2R R0, SR_TID.X ;  /* 0x0000000000007919 */ /* 0x000e620000002100 */
[----:B------:R-:W-:Y:S04]  /*b240*/  STL [R1+0xc94], R24 ;  /* 0x000c941801007387 */ /* 0x000fe80000100800 */
[----:B------:R-:W2:Y:S01]  /*b250*/  LDL.LU R6, [R1+0x164] ;  /* 0x0001640001067983 */ /* 0x000ea20000300800 */
[----:B0-----:R-:W-:Y:S01]  /*b260*/  LOP3.LUT R14, R14, 0x3f, RZ, 0xc0, !PT ;  /* 0x0000003f0e0e7812 */ /* 0x001fe200078ec0ff */
[----:B------:R-:W-:Y:S03]  /*b270*/  BAR.SYNC.DEFER_BLOCKING 0x0 ;  /* 0x0000000000007b1d */ /* 0x000fe60000010000 */
[----:B------:R-:W-:-:S02]  /*b280*/  ISETP.GE.AND P0, PT, R14, R2, PT ;  /* 0x000000020e00720c */ /* 0x000fc40003f06270 */
[----:B-1----:R-:W-:-:S05]  /*b290*/  LOP3.LUT R19, R0, 0x3f, RZ, 0xc0, !PT ;  /* 0x0000003f00137812 */ /* 0x002fca00078ec0ff */
[----:B------:R-:W-:Y:S04]  /*b2a0*/  STS.U8 [R19+UR4], R13 ;  /* 0x0000000d13007988 */ /* 0x000fe80008000004 */
[----:B---3--:R-:W-:Y:S04]  /*b2b0*/  STS.U8 [R19+UR4+0x40], R4 ;  /* 0x0000400413007988 */ /* 0x008fe80008000004 */
[----:B----4-:R-:W-:Y:S04]  /*b2c0*/  STS.U8 [R19+UR4+0x440], R3 ;  /* 0x0004400313007988 */ /* 0x010fe80008000004 */
[----:B------:R-:W-:Y:S04]  /*b2d0*/  STS.U8 [R19+UR4+0x400], R18 ;  /* 0x0004001213007988 */ /* 0x000fe80008000004 */
[----:B------:R-:W-:Y:S04]  /*b2e0*/  STS.U8 [R19+UR4+0x800], R26 ;  /* 0x0008001a13007988 */ /* 0x000fe80008000004 */
[----:B------:R-:W-:Y:S04]  /*b2f0*/  STS.U8 [R19+UR4+0x840], R12 ;  /* 0x0008400c13007988 */ /* 0x000fe80008000004 */
[----:B------:R-:W-:Y:S04]  /*b300*/  STS.U8 [R19+UR4+0xc40], R20 ;  /* 0x000c401413007988 */ /* 0x000fe80008000004 */
[----:B------:R-:W-:Y:S04]  /*b310*/  STS.U8 [R19+UR4+0xc00], R22 ;  /* 0x000c001613007988 */ /* 0x000fe80008000004 */
[----:B------:R-:W-:Y:S04]  /*b320*/  STS.U8 [R19+UR4+0x1000], R16 ;  /* 0x0010001013007988 */ /* 0x000fe80008000004 */
[----:B--2---:R0:W-:Y:S04]  /*b330*/  STL [R1+0xc9c], R25 ;  /* 0x000c9c1901007387 */ /* 0x0041e80000100800 */
[----:B0-----:R-:W2:Y:S04]  /*b340*/  LDL.LU R25, [R1+0x28] ;  /* 0x0000280001197983 */ /* 0x001ea80000300800 */
[----:B------:R0:W-:Y:S04]  /*b350*/  STL [R1+0xc98], R15 ;  /* 0x000c980f01007387 */ /* 0x0001e80000100800 */
[----:B0-----:R-:W3:Y:S04]  /*b360*/  LDL.LU R15, [R1+0x24] ;  /* 0x00002400010f7983 */ /* 0x001ee80000300800 */
[----:B------:R-:W4:Y:S04]  /*b370*/  LDL.LU R2, [R1+0x64] ;  /* 0x0000640001027983 */ /* 0x000f280000300800 */
[----:B------:R0:W-:Y:S04]  /*b380*/  STL [R1+0xca0], R14 ;  /* 0x000ca00e01007387 */ /* 0x0001e80000100800 */
[----:B0-----:R-:W2:Y:S04]  /*b390*/  LDL.LU R14, [R1+0x68] ;  /* 0x00006800010e7983 */ /* 0x001ea80000300800 */
[----:B------:R-:W3:Y:S04]  /*b3a0*/  LDL.LU R24, [R1+0x2a0] ;  /* 0x0002a00001187983 */ /* 0x000ee80000300800 */
        /* <DEDUP_REMOVED lines=9> */
[----:B------:R0:W-:Y:S04]  /*b440*/  STS.U8 [R19+UR4+0x1040], R6 ;  /* 0x0010400613007988 */ /* 0x0001e80008000004 */
[----:B------:R-:W3:Y:S04]  /*b450*/  LDL.LU R12, [R1+0x1cc] ;  /* 0x0001cc00010c7983 */ /* 0x000ee80000300800 */
[----:B------:R-:W3:Y:S01]  /*b460*/  LDL.LU R20, [R1+0x160] ;  /* 0x0001600001147983 */ /* 0x000ee20000300800 */
[----:B0-----:R-:W0:Y:S03]  /*b470*/  S2R R6, SR_TID.X ;  /* 0x0000000000067919 */ /* 0x001e260000002100 */
[----:B------:R-:W3:Y:S04]  /*b480*/  LDL.LU R22, [R1+0x15c] ;  /* 0x00015c0001167983 */ /* 0x000ee80000300800 */
[----:B--2---:R1:W-:Y:S04]  /*b490*/  STS.U8 [R19+UR4+0x1440], R14 ;  /* 0x0014400e13007988 */ /* 0x0043e80008000004 */
[----:B----4-:R-:W-:Y:S04]  /*b4a0*/  STS.U8 [R19+UR4+0x1400], R2 ;  /* 0x0014000213007988 */ /* 0x010fe80008000004 */
[----:B------:R0:W-:Y:S04]  /*b4b0*/  STS.U8 [R19+UR4+0x1800], R25 ;  /* 0x0018001913007988 */ /* 0x0001e80008000004 */
[----:B---3--:R-:W-:Y:S04]  /*b4c0*/  STS.U8 [R19+UR4+0x1840], R15 ;  /* 0x0018400f13007988 */ /* 0x008fe80008000004 */
[----:B-1----:R-:W2:Y:S01]  /*b4d0*/  LDL.LU R14, [R1+0x20] ;  /* 0x00002000010e7983 */ /* 0x002ea20000300800 */
[----:B0-----:R-:W-:-:S03]  /*b4e0*/  LOP3.LUT R25, R6, 0x3f, RZ, 0xc0, !PT ;  /* 0x0000003f06197812 */ /* 0x001fc600078ec0ff */
[----:B------:R-:W3:Y:S01]  /*b4f0*/  LDL.LU R6, [R1+0x1c] ;  /* 0x00001c0001067983 */ /* 0x000ee20000300800 */
[----:B------:R-:W-:-:S03]  /*b500*/  LOP3.LUT R2, R25, 0x8, RZ, 0x3c, !PT ;  /* 0x0000000819027812 */ /* 0x000fc600078e3cff */
[----:B------:R0:W-:Y:S04]  /*b510*/  STS.U8 [R19+UR4+0x1c40], R26 ;  /* 0x001c401a13007988 */ /* 0x0001e80008000004 */
[----:B------:R-:W-:Y:S04]  /*b520*/  STS.U8 [R19+UR4+0x1c00], R18 ;  /* 0x001c001213007988 */ /* 0x000fe80008000004 */
[----:B------:R-:W-:Y:S04]  /*b530*/  STS.U8 [R2+UR4+0x80], R24 ;  /* 0x0000801802007988 */ /* 0x000fe80008000004 */
[----:B------:R-:W-:Y:S04]  /*b540*/  STS.U8 [R2+UR4+0xc0], R23 ;  /* 0x0000c01702007988 */ /* 0x000fe80008000004 */
[----:B0-----:R-:W4:Y:S04]  /*b550*/  LDL.LU R26, [R1+0x5c] ;  /* 0x00005c00011a7983 */ /* 0x001f280000300800 */
[----:B------:R-:W-:Y:S04]  /*b560*/  STS.U8 [R2+UR4+0x4c0], R17 ;  /* 0x0004c01102007988 */ /* 0x000fe80008000004 */
[----:B------:R0:W-:Y:S04]  /*b570*/  STL [R1+0xca4], R18 ;  /* 0x000ca41201007387 */ /* 0x0001e80000100800 */
[----:B------:R-:W-:Y:S04]  /*b580*/  STS.U8 [R2+UR4+0x480], R21 ;  /* 0x0004801502007988 */ /* 0x000fe80008000004 */
[----:B------:R-:W-:Y:S04]  /*b590*/  STS.U8 [R2+UR4+0x880], R13 ;  /* 0x0008800d02007988 */ /* 0x000fe80008000004 */
[----:B0-----:R-:W2:Y:S04]  /*b5a0*/  LDL.LU R18, [R1+0x60] ;  /* 0x0000600001127983 */ /* 0x001ea80000300800 */
[----:B------:R-:W3:Y:S04]  /*b5b0*/  LDL.LU R17, [R1+0x298] ;  /* 0x0002980001117983 */ /* 0x000ee80000300800 */
[----:B------:R0:W-:Y:S04]  /*b5c0*/  STS.U8 [R2+UR4+0x8c0], R4 ;  /* 0x0008c00402007988 */ /* 0x0001e80008000004 */
[----:B------:R1:W-:Y:S04]  /*b5d0*/  STS.U8 [R2+UR4+0xcc0], R16 ;  /* 0x000cc01002007988 */ /* 0x0003e80008000004 */
[----:B0-----:R-:W3:Y:S04]  /*b5e0*/  LDL.LU R4, [R1+0x294] ;  /* 0x0002940001047983 */ /* 0x001ee80000300800 */
[----:B------:R-:W3:Y:S04]  /*b5f0*/  LDL.LU R15, [R1+0x244] ;  /* 0x00024400010f7983 */ /* 0x000ee80000300800 */
[----:B------:R-:W3:Y:S04]  /*b600*/  LDL.LU R25, [R1+0x208] ;  /* 0x0002080001197983 */ /* 0x000ee80000300800 */
[----:B------:R-:W3:Y:S04]  /*b610*/  LDL.LU R24, [R1+0x204] ;  /* 0x0002040001187983 */ /* 0x000ee80000300800 */
[----:B------:R-:W3:Y:S04]  /*b620*/  LDL.LU R23, [R1+0x1c8] ;  /* 0x0001c80001177983 */ /* 0x000ee80000300800 */
[----:B------:R-:W3:Y:S04]  /*b630*/  LDL.LU R21, [R1+0x1c4] ;  /* 0x0001c40001157983 */ /* 0x000ee80000300800 */
[----:B------:R-:W3:Y:S04]  /*b640*/  LDL.LU R13, [R1+0x158] ;  /* 0x00015800010d7983 */ /* 0x000ee80000300800 */
[----:B-1----:R-:W3:Y:S04]  /*b650*/  LDL.LU R16, [R1+0xcc0] ;  /* 0x000cc00001107983 */ /* 0x002ee80000300800 */
[----:B------:R0:W-:Y:S04]  /*b660*/  STS.U8 [R2+UR4+0xc80], R12 ;  /* 0x000c800c02007988 */ /* 0x0001e80008000004 */
[----:B------:R1:W-:Y:S04]  /*b670*/  STS.U8 [R2+UR4+0x1080], R20 ;  /* 0x0010801402007988 */ /* 0x0003e80008000004 */
[----:B------:R1:W-:Y:S04]  /*b680*/  STS.U8 [R2+UR4+0x10c0], R22 ;  /* 0x0010c01602007988 */ /* 0x0003e80008000004 */
[----:B0-----:R-:W3:Y:S04]  /*b690*/  LDL.LU R12, [R1+0x154] ;  /* 0x00015400010c7983 */ /* 0x001ee80000300800 */
[----:B-1----:R-:W3:Y:S04]  /*b6a0*/  LDL.LU R20, [R1+0x58] ;  /* 0x0000580001147983 */ /* 0x002ee80000300800 */
[----:B------:R-:W3:Y:S01]  /*b6b0*/  LDL.LU R22, [R1+0x54] ;  /* 0x0000540001167983 */ /* 0x000ee20000300800 */
[----:B------:R-:W-:-:S03]  /*b6c0*/  LOP3.LUT R0, R0, 0x3f, RZ, 0xc0, !PT ;  /* 0x0000003f00007812 */ /* 0x000fc600078ec0ff */
[----:B--2---:R-:W-:Y:S04]  /*b6d0*/  STS.U8 [R2+UR4+0x14c0], R18 ;  /* 0x0014c01202007988 */ /* 0x004fe80008000004 */
[----:B----4-:R0:W-:Y:S04]  /*b6e0*/  STS.U8 [R2+UR4+0x1480], R26 ;  /* 0x0014801a02007988 */ /* 0x0101e80008000004 */
[----:B------:R-:W-:Y:S04]  /*b6f0*/  STS.U8 [R2+UR4+0x1880], R14 ;  /* 0x0018800e02007988 */ /* 0x000fe80008000004 */
[----:B---3--:R-:W-:Y:S04]  /*b700*/  STS.U8 [R2+UR4+0x18c0], R6 ;  /* 0x0018c00602007988 */ /* 0x008fe80008000004 */
[----:B0-----:R-:W2:Y:S01]  /*b710*/  LDL.LU R26, [R1+0x10] ;  /* 0x00001000011a7983 */ /* 0x001ea20000300800 */
[----:B------:R-:W-:-:S03]  /*b720*/  LOP3.LUT R18, R0, 0x10, RZ, 0x3c, !PT ;  /* 0x0000001000127812 */ /* 0x000fc600078e3cff */
[----:B------:R-:W-:Y:S04]  /*b730*/  STS.U8 [R2+UR4+0x1cc0], R16 ;  /* 0x001cc01002007988 */ /* 0x000fe80008000004 */
[----:B------:R0:W-:Y:S04]  /*b740*/  STL [R1+0xca8], R16 ;  /* 0x000ca81001007387 */ /* 0x0001e80000100800 */
[----:B------:R1:W-:Y:S04]  /*b750*/  STS.U8 [R2+UR4+0x1c80], R3 ;  /* 0x001c800302007988 */ /* 0x0003e80008000004 */
[----:B0-----:R-:W3:Y:S04]  /*b760*/  LDL.LU R16, [R1+0x18] ;  /* 0x0000180001107983 */ /* 0x001ee80000300800 */
[----:B-1----:R-:W4:Y:S04]  /*b770*/  LDL.LU R3, [R1+0x248] ;  /* 0x0002480001037983 */ /* 0x002f280000300800 */
[----:B------:R-:W2:Y:S04]  /*b780*/  LDL.LU R6, [R1+0x290] ;  /* 0x0002900001067983 */ /* 0x000ea80000300800 */
[----:B------:R-:W2:Y:S04]  /*b790*/  LDL.LU R14, [R1+0x28c] ;  /* 0x00028c00010e7983 */ /* 0x000ea80000300800 */
[----:B------:R0:W-:Y:S04]  /*b7a0*/  STS.U8 [R18+UR4+0x100], R17 ;  /* 0x0001001112007988 */ /* 0x0001e80008000004 */
[----:B------:R-:W2:Y:S04]  /*b7b0*/  LDL.LU R2, [R1+0x240] ;  /* 0x0002400001027983 */ /* 0x000ea80000300800 */
[----:B------:R1:W-:Y:S04]  /*b7c0*/  STS.U8 [R18+UR4+0x140], R4 ;  /* 0x0001400412007988 */ /* 0x0003e80008000004 */
[----:B0-----:R-:W2:Y:S04]  /*b7d0*/  LDL.LU R17, [R1+0x23c] ;  /* 0x00023c0001117983 */ /* 0x001ea80000300800 */
[----:B-1----:R-:W2:Y:S01]  /*b7e0*/  LDL.LU R4, [R1+0xcbc] ;  /* 0x000cbc0001047983 */ /* 0x002ea20000300800 */
[----:B------:R-:W-:-:S03]  /*b7f0*/  LOP3.LUT R0, R0, 0x18, RZ, 0x3c, !PT ;  /* 0x0000001800007812 */ /* 0x000fc600078e3cff */
[----:B----4-:R-:W-:Y:S04]  /*b800*/  STS.U8 [R18+UR4+0x540], R3 ;  /* 0x0005400312007988 */ /* 0x010fe80008000004 */
[----:B------:R0:W-:Y:S04]  /*b810*/  STS.U8 [R18+UR4+0x500], R15 ;  /* 0x0005000f12007988 */ /* 0x0001e80008000004 */
[----:B------:R1:W-:Y:S04]  /*b820*/  STS.U8 [R18+UR4+0x900], R25 ;  /* 0x0009001912007988 */ /* 0x0003e80008000004 */
[----:B------:R4:W-:Y:S04]  /*b830*/  STS.U8 [R18+UR4+0x940], R24 ;  /* 0x0009401812007988 */ /* 0x0009e80008000004 */
[----:B------:R3:W-:Y:S04]  /*b840*/  STS.U8 [R18+UR4+0xd40], R23 ;  /* 0x000d401712007988 */ /* 0x0007e80008000004 */
[----:B------:R2:W-:Y:S04]  /*b850*/  STS.U8 [R18+UR4+0xd00], R21 ;  /* 0x000d001512007988 */ /* 0x0005e80008000004 */
[----:B0-----:R-:W2:Y:S04]  /*b860*/  LDL.LU R15, [R1+0x200] ;  /* 0x00020000010f7983 */ /* 0x001ea80000300800 */
[----:B------:R0:W-:Y:S04]  /*b870*/  STS.U8 [R18+UR4+0x1100], R13 ;  /* 0x0011000d12007988 */ /* 0x0001e80008000004 */
[----:B-1----:R-:W2:Y:S04]  /*b880*/  LDL.LU R25, [R1+0x1fc] ;  /* 0x0001fc0001197983 */ /* 0x002ea80000300800 */
[----:B----4-:R-:W4:Y:S04]  /*b890*/  LDL.LU R24, [R1+0x1c0] ;  /* 0x0001c00001187983 */ /* 0x010f280000300800 */
[----:B------:R1:W-:Y:S04]  /*b8a0*/  STS.U8 [R18+UR4+0x1140], R12 ;  /* 0x0011400c12007988 */ /* 0x0003e80008000004 */
[----:B---3--:R-:W3:Y:S04]  /*b8b0*/  LDL.LU R23, [R1+0x1bc] ;  /* 0x0001bc0001177983 */ /* 0x008ee80000300800 */
[----:B------:R1:W-:Y:S04]  /*b8c0*/  STS.U8 [R18+UR4+0x1540], R20 ;  /* 0x0015401412007988 */ /* 0x0003e80008000004 */
[----:B------:R1:W-:Y:S04]  /*b8d0*/  STS.U8 [R18+UR4+0x1500], R22 ;  /* 0x0015001612007988 */ /* 0x0003e80008000004 */
[----:B--2---:R-:W2:Y:S04]  /*b8e0*/  LDL.LU R21, [R1+0x150] ;  /* 0x0001500001157983 */ /* 0x004ea80000300800 */
[----:B0-----:R-:W2:Y:S04]  /*b8f0*/  LDL.LU R13, [R1+0x14c] ;  /* 0x00014c00010d7983 */ /* 0x001ea80000300800 */
[----:B------:R-:W-:Y:S04]  /*b900*/  STS.U8 [R18+UR4+0x1900], R16 ;  /* 0x0019001012007988 */ /* 0x000fe80008000004 */
[----:B-1----:R-:W2:Y:S04]  /*b910*/  LDL.LU R12, [R1+0x50] ;  /* 0x00005000010c7983 */ /* 0x002ea80000300800 */
[----:B------:R-:W-:Y:S04]  /*b920*/  STS.U8 [R18+UR4+0x1940], R26 ;  /* 0x0019401a12007988 */ /* 0x000fe80008000004 */
[----:B------:R-:W2:Y:S04]  /*b930*/  LDL.LU R20, [R1+0x3c] ;  /* 0x00003c0001147983 */ /* 0x000ea80000300800 */
[----:B------:R-:W-:Y:S04]  /*b940*/  STS.U8 [R18+UR4+0x1d40], R4 ;  /* 0x001d400412007988 */ /* 0x000fe80008000004 */
[----:B------:R-:W2:Y:S04]  /*b950*/  LDL.LU R22, [R1+0xc] ;  /* 0x00000c0001167983 */ /* 0x000ea80000300800 */
[----:B------:R-:W-:Y:S04]  /*b960*/  STS.U8 [R18+UR4+0x1d00], R5 ;  /* 0x001d000512007988 */ /* 0x000fe80008000004 */
[----:B------:R-:W-:Y:S04]  /*b970*/  STL [R1+0xcac], R4 ;  /* 0x000cac0401007387 */ /* 0x000fe80000100800 */
[----:B------:R0:W-:Y:S04]  /*b980*/  STS.U8 [R0+UR4+0x180], R6 ;  /* 0x0001800600007988 */ /* 0x0001e80008000004 */
[----:B0-----:R-:W2:Y:S04]  /*b990*/  LDL.LU R6, [R1+0x8] ;  /* 0x0000080001067983 */ /* 0x001ea80000300800 */
[----:B------:R-:W2:Y:S04]  /*b9a0*/  LDL.LU R4, [R1+0x284] ;  /* 0x0002840001047983 */ /* 0x000ea80000300800 */
[----:B------:R-:W2:Y:S04]  /*b9b0*/  LDL.LU R3, [R1+0x238] ;  /* 0x0002380001037983 */ /* 0x000ea80000300800 */
[----:B------:R-:W2:Y:S04]  /*b9c0*/  LDL.LU R16, [R1+0x234] ;  /* 0x0002340001107983 */ /* 0x000ea80000300800 */
[----:B------:R-:W2:Y:S04]  /*b9d0*/  LDL.LU R18, [R1+0x1f8] ;  /* 0x0001f80001127983 */ /* 0x000ea80000300800 */
[----:B------:R0:W-:Y:S04]  /*b9e0*/  STS.U8 [R0+UR4+0x1c0], R14 ;  /* 0x0001c00e00007988 */ /* 0x0001e80008000004 */
[----:B------:R-:W2:Y:S04]  /*b9f0*/  LDL.LU R26, [R1+0x1f4] ;  /* 0x0001f400011a7983 */ /* 0x000ea80000300800 */
[----:B------:R1:W-:Y:S04]  /*ba00*/  STS.U8 [R0+UR4+0x5c0], R2 ;  /* 0x0005c00200007988 */ /* 0x0003e80008000004 */
[----:B0-----:R-:W2:Y:S04]  /*ba10*/  LDL.LU R14, [R1+0x1b8] ;  /* 0x0001b800010e7983 */ /* 0x001ea80000300800 */
[----:B------:R0:W-:Y:S04]  /*ba20*/  STS.U8 [R0+UR4+0x580], R17 ;  /* 0x0005801100007988 */ /* 0x0001e80008000004 */
[----:B-1----:R-:W2:Y:S04]  /*ba30*/  LDL.LU R2, [R1+0x1b4] ;  /* 0x0001b40001027983 */ /* 0x002ea80000300800 */
[----:B0-----:R-:W2:Y:S04]  /*ba40*/  LDL.LU R17, [R1+0x148] ;  /* 0x0001480001117983 */ /* 0x001ea80000300800 */
[----:B------:R0:W-:Y:S04]  /*ba50*/  STS.U8 [R0+UR4+0x980], R15 ;  /* 0x0009800f00007988 */ /* 0x0001e80008000004 */
[----:B------:R1:W-:Y:S04]  /*ba60*/  STS.U8 [R0+UR4+0x9c0], R25 ;  /* 0x0009c01900007988 */ /* 0x0003e80008000004 */
[----:B0-----:R-:W2:Y:S04]  /*ba70*/  LDL.LU R15, [R1+0x144] ;  /* 0x00014400010f7983 */ /* 0x001ea80000300800 */
[----:B----4-:R0:W-:Y:S04]  /*ba80*/  STS.U8 [R0+UR4+0xdc0], R24 ;  /* 0x000dc01800007988 */ /* 0x0101e80008000004 */
[----:B-1----:R-:W4:Y:S04]  /*ba90*/  LDL.LU R25, [R1+0x38] ;  /* 0x0000380001197983 */ /* 0x002f280000300800 */
[----:B---3--:R1:W-:Y:S04]  /*baa0*/  STS.U8 [R0+UR4+0xd80], R23 ;  /* 0x000d801700007988 */ /* 0x0083e80008000004 */
[----:B0-----:R-:W3:Y:S04]  /*bab0*/  LDL.LU R24, [R1+0x34] ;  /* 0x0000340001187983 */ /* 0x001ee80000300800 */
[----:B--2---:R0:W-:Y:S04]  /*bac0*/  STS.U8 [R0+UR4+0x1180], R21 ;  /* 0x0011801500007988 */ /* 0x0041e80008000004 */
[----:B-1----:R-:W2:Y:S04]  /*bad0*/  LDL.LU R23, [R1+0x280] ;  /* 0x0002800001177983 */ /* 0x002ea80000300800 */
[----:B------:R1:W-:Y:S04]  /*bae0*/  STS.U8 [R0+UR4+0x11c0], R13 ;  /* 0x0011c00d00007988 */ /* 0x0003e80008000004 */
[----:B0-----:R-:W2:Y:S04]  /*baf0*/  LDL.LU R21, [R1+0x27c] ;  /* 0x00027c0001157983 */ /* 0x001ea80000300800 */
[----:B------:R0:W-:Y:S04]  /*bb00*/  STS.U8 [R0+UR4+0x15c0], R12 ;  /* 0x0015c00c00007988 */ /* 0x0001e80008000004 */
[----:B-1----:R-:W2:Y:S04]  /*bb10*/  LDL.LU R13, [R1+0x230] ;  /* 0x00023000010d7983 */ /* 0x002ea80000300800 */
[----:B------:R1:W-:Y:S04]  /*bb20*/  STS.U8 [R0+UR4+0x1580], R20 ;  /* 0x0015801400007988 */ /* 0x0003e80008000004 */
[----:B0-----:R-:W2:Y:S04]  /*bb30*/  LDL.LU R12, [R1+0x22c] ;  /* 0x00022c00010c7983 */ /* 0x001ea80000300800 */
[----:B------:R0:W-:Y:S04]  /*bb40*/  STS.U8 [R0+UR4+0x1980], R22 ;  /* 0x0019801600007988 */ /* 0x0001e80008000004 */
[----:B-1----:R-:W2:Y:S04]  /*bb50*/  LDL.LU R20, [R1+0x1f0] ;  /* 0x0001f00001147983 */ /* 0x002ea80000300800 */
[----:B0-----:R-:W2:Y:S04]  /*bb60*/  LDL.LU R22, [R1+0x1ec] ;  /* 0x0001ec0001167983 */ /* 0x001ea80000300800 */
[----:B------:R0:W-:Y:S04]  /*bb70*/  STS.U8 [R0+UR4+0x19c0], R6 ;  /* 0x0019c00600007988 */ /* 0x0001e80008000004 */
[----:B0-----:R-:W4:Y:S01]  /*bb80*/  LDL.LU R6, [R1+0xcb8] ;  /* 0x000cb80001067983 */ /* 0x001f220000300800 */
[----:B------:R-:W-:-:S03]  /*bb90*/  LOP3.LUT R5, R19, 0x20, RZ, 0x3c, !PT ;  /* 0x0000002013057812 */ /* 0x000fc600078e3cff */
[----:B----4-:R-:W-:Y:S04]  /*bba0*/  STS.U8 [R0+UR4+0x1dc0], R6 ;  /* 0x001dc00600007988 */ /* 0x010fe80008000004 */
[----:B------:R0:W-:Y:S04]  /*bbb0*/  STS.U8 [R0+UR4+0x1d80], R7 ;  /* 0x001d800700007988 */ /* 0x0001e80008000004 */
[----:B0-----:R-:W4:Y:S04]  /*bbc0*/  LDL.LU R0, [R1+0xcb4] ;  /* 0x000cb40001007983 */ /* 0x001f280000300800 */
[----:B------:R-:W3:Y:S04]  /*bbd0*/  LDL.LU R7, [R1+0x288] ;  /* 0x0002880001077983 */ /* 0x000ee80000300800 */
[----:B---3--:R-:W-:Y:S04]  /*bbe0*/  STS.U8 [R5+UR4+0x200], R7 ;  /* 0x0002000705007988 */ /* 0x008fe80008000004 */
[----:B------:R-:W-:Y:S04]  /*bbf0*/  STS.U8 [R5+UR4+0x240], R4 ;  /* 0x0002400405007988 */ /* 0x000fe80008000004 */
[----:B------:R0:W-:Y:S04]  /*bc00*/  STS.U8 [R5+UR4+0x640], R3 ;  /* 0x0006400305007988 */ /* 0x0001e80008000004 */
[----:B------:R-:W-:Y:S04]  /*bc10*/  STS.U8 [R5+UR4+0x600], R16 ;  /* 0x0006001005007988 */ /* 0x000fe80008000004 */
[----:B------:R-:W-:Y:S04]  /*bc20*/  STS.U8 [R5+UR4+0xa00], R18 ;  /* 0x000a001205007988 */ /* 0x000fe80008000004 */
[----:B------:R1:W-:Y:S04]  /*bc30*/  STS.U8 [R5+UR4+0xa40], R26 ;  /* 0x000a401a05007988 */ /* 0x0003e80008000004 */
[----:B0-----:R-:W3:Y:S04]  /*bc40*/  LDL.LU R3, [R1+0x1b0] ;  /* 0x0001b00001037983 */ /* 0x001ee80000300800 */
[----:B-1----:R-:W3:Y:S04]  /*bc50*/  LDL.LU R26, [R1+0x17c] ;  /* 0x00017c00011a7983 */ /* 0x002ee80000300800 */
[----:B------:R-:W-:Y:S04]  /*bc60*/  STS.U8 [R5+UR4+0xe40], R14 ;  /* 0x000e400e05007988 */ /* 0x000fe80008000004 */
[----:B------:R0:W-:Y:S04]  /*bc70*/  STS.U8 [R5+UR4+0xe00], R2 ;  /* 0x000e000205007988 */ /* 0x0001e80008000004 */
[----:B------:R1:W-:Y:S04]  /*bc80*/  STS.U8 [R5+UR4+0x1200], R17 ;  /* 0x0012001105007988 */ /* 0x0003e80008000004 */
[----:B------:R-:W-:Y:S01]  /*bc90*/  STS.U8 [R5+UR4+0x1240], R15 ;  /* 0x0012400f05007988 */ /* 0x000fe20008000004 */
[----:B------:R-:W-:-:S03]  /*bca0*/  LOP3.LUT R4, R19, 0x28, RZ, 0x3c, !PT ;  /* 0x0000002813047812 */ /* 0x000fc600078e3cff */
[----:B------:R-:W-:Y:S04]  /*bcb0*/  STS.U8 [R5+UR4+0x1640], R25 ;  /* 0x0016401905007988 */ /* 0x000fe80008000004 */
[----:B0-----:R-:W3:Y:S04]  /*bcc0*/  LDL.LU R2, [R1+0x140] ;  /* 0x0001400001027983 */ /* 0x001ee80000300800 */
[----:B------:R-:W-:Y:S04]  /*bcd0*/  STS.U8 [R5+UR4+0x1600], R24 ;  /* 0x0016001805007988 */ /* 0x000fe80008000004 */
[----:B-1----:R-:W3:Y:S04]  /*bce0*/  LDL.LU R17, [R1+0x9c] ;  /* 0x00009c0001117983 */ /* 0x002ee80000300800 */
[----:B----4-:R0:W-:Y:S04]  /*bcf0*/  STS.U8 [R5+UR4+0x1a00], R0 ;  /* 0x001a000005007988 */ /* 0x0101e80008000004 */
[----:B0-----:R-:W4:Y:S04]  /*bd00*/  LDL.LU R0, [R1+0xcb0] ;  /* 0x000cb00001007983 */ /* 0x001f280000300800 */
[----:B------:R-:W4:Y:S04]  /*bd10*/  LDL.LU R19, [R1+0x2c] ;  /* 0x00002c0001137983 */ /* 0x000f280000300800 */
[----:B------:R-:W4:Y:S04]  /*bd20*/  LDL.LU R16, [R1+0x278] ;  /* 0x0002780001107983 */ /* 0x000f280000300800 */
[----:B------:R-:W4:Y:S04]  /*bd30*/  LDL.LU R18, [R1+0x274] ;  /* 0x0002740001127983 */ /* 0x000f280000300800 */
[----:B------:R-:W-:Y:S04]  /*bd40*/  STS.U8 [R5+UR4+0x1a40], R29 ;  /* 0x001a401d05007988 */ /* 0x000fe80008000004 */
[----:B------:R-:W4:Y:S04]  /*bd50*/  LDL.LU R14, [R1+0x228] ;  /* 0x00022800010e7983 */ /* 0x000f280000300800 */
[----:B------:R-:W-:Y:S04]  /*bd60*/  STS.U8 [R5+UR4+0x1e40], R8 ;  /* 0x001e400805007988 */ /* 0x000fe80008000004 */
[----:B------:R-:W4:Y:S04]  /*bd70*/  LDL.LU R25, [R1+0x224] ;  /* 0x0002240001197983 */ /* 0x000f280000300800 */
[----:B------:R-:W-:Y:S04]  /*bd80*/  STS.U8 [R5+UR4+0x1e00], R9 ;  /* 0x001e000905007988 */ /* 0x000fe80008000004 */
[----:B------:R-:W4:Y:S04]  /*bd90*/  LDL.LU R15, [R1+0x1e8] ;  /* 0x0001e800010f7983 */ /* 0x000f280000300800 */
[----:B--2---:R0:W-:Y:S04]  /*bda0*/  STS.U8 [R4+UR4+0x280], R23 ;  /* 0x0002801704007988 */ /* 0x0041e80008000004 */
[----:B------:R-:W2:Y:S04]  /*bdb0*/  LDL.LU R24, [R1+0x1e4] ;  /* 0x0001e40001187983 */ /* 0x000ea80000300800 */
        /* <DEDUP_REMOVED lines=8> */
[----:B------:R1:W-:Y:S04]  /*be40*/  STS.U8 [R4+UR4+0xac0], R22 ;  /* 0x000ac01604007988 */ /* 0x0003e80008000004 */
[----:B0-----:R-:W2:Y:S04]  /*be50*/  LDL.LU R20, [R1+0x14] ;  /* 0x0000140001147983 */ /* 0x001ea80000300800 */
[----:B-1----:R-:W2:Y:S04]  /*be60*/  LDL.LU R22, [R1] ;  /* 0x0000000001167983 */ /* 0x002ea80000300800 */
[----:B---3--:R-:W-:Y:S04]  /*be70*/  STS.U8 [R4+UR4+0xec0], R3 ;  /* 0x000ec00304007988 */ /* 0x008fe80008000004 */
[----:B------:R0:W-:Y:S02]  /*be80*/  STS.U8 [R4+UR4+0xe80], R26 ;  /* 0x000e801a04007988 */ /* 0x0001e40008000004 */
[----:B0-----:R-:W0:Y:S02]  /*be90*/  S2R R26, SR_TID.X ;  /* 0x00000000001a7919 */ /* 0x001e240000002100 */
[----:B------:R-:W-:Y:S04]  /*bea0*/  STS.U8 [R4+UR4+0x1280], R2 ;  /* 0x0012800204007988 */ /* 0x000fe80008000004 */
[----:B------:R1:W-:Y:S01]  /*beb0*/  STS.U8 [R4+UR4+0x12c0], R17 ;  /* 0x0012c01104007988 */ /* 0x0003e20008000004 */
[----:B0-----:R-:W-:-:S03]  /*bec0*/  LOP3.LUT R7, R26, 0x3f, RZ, 0xc0, !PT ;  /* 0x0000003f1a077812 */ /* 0x001fc600078ec0ff */
[----:B-1----:R-:W3:Y:S04]  /*bed0*/  LDL.LU R17, [R1+0x270] ;  /* 0x0002700001117983 */ /* 0x002ee80000300800 */
[----:B----4-:R0:W-:Y:S04]  /*bee0*/  STS.U8 [R4+UR4+0x16c0], R0 ;  /* 0x0016c00004007988 */ /* 0x0101e80008000004 */
[----:B------:R1:W-:Y:S04]  /*bef0*/  STS.U8 [R4+UR4+0x1680], R19 ;  /* 0x0016801304007988 */ /* 0x0003e80008000004 */
[----:B------:R-:W-:Y:S04]  /*bf00*/  STS.U8 [R4+UR4+0x1a80], R28 ;  /* 0x001a801c04007988 */ /* 0x000fe80008000004 */
[----:B0-----:R-:W4:Y:S01]  /*bf10*/  LDL.LU R0, [R1+0x26c] ;  /* 0x00026c0001007983 */ /* 0x001f220000300800 */
[----:B-1----:R-:W-:-:S03]  /*bf20*/  LOP3.LUT R19, R7, 0x30, RZ, 0x3c, !PT ;  /* 0x0000003007137812 */ /* 0x002fc600078e3cff */
[----:B------:R-:W4:Y:S04]  /*bf30*/  LDL.LU R9, [R1+0x1e0] ;  /* 0x0001e00001097983 */ /* 0x000f280000300800 */
[----:B------:R-:W4:Y:S04]  /*bf40*/  LDL.LU R5, [R1+0x1dc] ;  /* 0x0001dc0001057983 */ /* 0x000f280000300800 */
[----:B------:R-:W4:Y:S04]  /*bf50*/  LDL.LU R3, [R1+0x170] ;  /* 0x0001700001037983 */ /* 0x000f280000300800 */
[----:B------:R-:W-:Y:S04]  /*bf60*/  STS.U8 [R4+UR4+0x1ac0], R27 ;  /* 0x001ac01b04007988 */ /* 0x000fe80008000004 */
[----:B------:R-:W4:Y:S04]  /*bf70*/  LDL.LU R2, [R1+0x16c] ;  /* 0x00016c0001027983 */ /* 0x000f280000300800 */
[----:B------:R-:W-:Y:S04]  /*bf80*/  STS.U8 [R4+UR4+0x1ec0], R10 ;  /* 0x001ec00a04007988 */ /* 0x000fe80008000004 */
[----:B------:R-:W4:Y:S04]  /*bf90*/  LDL.LU R26, [R1+0x90] ;  /* 0x00009000011a7983 */ /* 0x000f280000300800 */
[----:B------:R0:W-:Y:S04]  /*bfa0*/  STS.U8 [R4+UR4+0x1e80], R11 ;  /* 0x001e800b04007988 */ /* 0x0001e80008000004 */
[----:B------:R1:W-:Y:S04]  /*bfb0*/  STS.U8 [R19+UR4+0x300], R16 ;  /* 0x0003001013007988 */ /* 0x0003e80008000004 */
[----:B------:R1:W-:Y:S04]  /*bfc0*/  STS.U8 [R19+UR4+0x340], R18 ;  /* 0x0003401213007988 */ /* 0x0003e80008000004 */
[----:B0-----:R-:W4:Y:S04]  /*bfd0*/  LDL.LU R4, [R1+0xcac] ;  /* 0x000cac0001047983 */ /* 0x001f280000300800 */
[----:B-1----:R-:W4:Y:S04]  /*bfe0*/  LDL.LU R16, [R1+0xca8] ;  /* 0x000ca80001107983 */ /* 0x002f280000300800 */
[----:B------:R-:W4:Y:S04]  /*bff0*/  LDL.LU R18, [R1+0xca4] ;  /* 0x000ca40001127983 */ /* 0x000f280000300800 */
[----:B------:R0:W-:Y:S04]  /*c000*/  STS.U8 [R19+UR4+0x740], R14 ;  /* 0x0007400e13007988 */ /* 0x0001e80008000004 */
[----:B------:R1:W-:Y:S04]  /*c010*/  STS.U8 [R19+UR4+0x700], R25 ;  /* 0x0007001913007988 */ /* 0x0003e80008000004 */
[----:B------:R2:W-:Y:S04]  /*c020*/  STS.U8 [R19+UR4+0xb00], R15 ;  /* 0x000b000f13007988 */ /* 0x0005e80008000004 */
[----:B0-----:R-:W4:Y:S04]  /*c030*/  LDL.LU R14, [R1+0xca0] ;  /* 0x000ca000010e7983 */ /* 0x001f280000300800 */
[----:B-1----:R-:W4:Y:S04]  /*c040*/  LDL.LU R25, [R1+0xc9c] ;  /* 0x000c9c0001197983 */ /* 0x002f280000300800 */
[----:B--2---:R-:W2:Y:S04]  /*c050*/  LDL.LU R15, [R1+0xc98] ;  /* 0x000c9800010f7983 */ /* 0x004ea80000300800 */
[----:B------:R0:W-:Y:S04]  /*c060*/  STS.U8 [R19+UR4+0xb40], R24 ;  /* 0x000b401813007988 */ /* 0x0001e80008000004 */
[----:B------:R1:W-:Y:S04]  /*c070*/  STS.U8 [R19+UR4+0xf40], R23 ;  /* 0x000f401713007988 */ /* 0x0003e80008000004 */
[----:B------:R1:W-:Y:S04]  /*c080*/  STS.U8 [R19+UR4+0xf00], R21 ;  /* 0x000f001513007988 */ /* 0x0003e80008000004 */
[----:B0-----:R-:W2:Y:S04]  /*c090*/  LDL.LU R24, [R1+0xc94] ;  /* 0x000c940001187983 */ /* 0x001ea80000300800 */
[----:B-1----:R-:W2:Y:S04]  /*c0a0*/  LDL.LU R23, [R1+0xc90] ;  /* 0x000c900001177983 */ /* 0x002ea80000300800 */
[----:B------:R-:W2:Y:S04]  /*c0b0*/  LDL.LU R21, [R1+0xc8c] ;  /* 0x000c8c0001157983 */ /* 0x000ea80000300800 */
[----:B------:R0:W-:Y:S04]  /*c0c0*/  STS.U8 [R19+UR4+0x1300], R13 ;  /* 0x0013000d13007988 */ /* 0x0001e80008000004 */
[----:B------:R1:W-:Y:S04]  /*c0d0*/  STS.U8 [R19+UR4+0x1340], R12 ;  /* 0x0013400c13007988 */ /* 0x0003e80008000004 */
[----:B------:R1:W-:Y:S04]  /*c0e0*/  STS.U8 [R19+UR4+0x1740], R20 ;  /* 0x0017401413007988 */ /* 0x0003e80008000004 */
[----:B0-----:R-:W3:Y:S04]  /*c0f0*/  LDL.LU R13, [R1+0xc88] ;  /* 0x000c8800010d7983 */ /* 0x001ee80000300800 */
[----:B-1----:R-:W4:Y:S04]  /*c100*/  LDL.LU R12, [R1+0xc84] ;  /* 0x000c8400010c7983 */ /* 0x002f280000300800 */
[----:B------:R-:W2:Y:S04]  /*c110*/  LDL.LU R20, [R1+0xc80] ;  /* 0x000c800001147983 */ /* 0x000ea80000300800 */
[----:B------:R0:W-:Y:S04]  /*c120*/  STS.U8 [R19+UR4+0x1700], R22 ;  /* 0x0017001613007988 */ /* 0x0001e80008000004 */
[----:B0-----:R-:W3:Y:S01]  /*c130*/  LDL.LU R22, [R1+0xc7c] ;  /* 0x000c7c0001167983 */ /* 0x001ee20000300800 */
[----:B------:R-:W-:-:S03]  /*c140*/  LOP3.LUT R7, R7, 0x38, RZ, 0x3c, !PT ;  /* 0x0000003807077812 */ /* 0x000fc600078e3cff */
[----:B---3--:R-:W-:Y:S04]  /*c150*/  STS.U8 [R19+UR4+0x1b00], R22 ;  /* 0x001b001613007988 */ /* 0x008fe80008000004 */
[----:B--2---:R-:W-:Y:S04]  /*c160*/  STS.U8 [R19+UR4+0x1b40], R20 ;  /* 0x001b401413007988 */ /* 0x004fe80008000004 */
[----:B----4-:R0:W-:Y:S04]  /*c170*/  STS.U8 [R19+UR4+0x1f40], R12 ;  /* 0x001f400c13007988 */ /* 0x0101e80008000004 */
[----:B------:R1:W-:Y:S04]  /*c180*/  STS.U8 [R19+UR4+0x1f00], R13 ;  /* 0x001f000d13007988 */ /* 0x0003e80008000004 */
[----:B0-----:R-:W2:Y:S04]  /*c190*/  LDL.LU R12, [R1+0x21c] ;  /* 0x00021c00010c7983 */ /* 0x001ea80000300800 */
[----:B-1----:R-:W3:Y:S04]  /*c1a0*/  LDL.LU R19, [R1+0xc78] ;  /* 0x000c780001137983 */ /* 0x002ee80000300800 */
[----:B------:R-:W4:Y:S04]  /*c1b0*/  LDL.LU R13, [R1+0x220] ;  /* 0x00022000010d7983 */ /* 0x000f280000300800 */
[----:B------:R0:W-:Y:S04]  /*c1c0*/  STS.U8 [R7+UR4+0x380], R17 ;  /* 0x0003801107007988 */ /* 0x0001e80008000004 */
[----:B------:R1:W-:Y:S04]  /*c1d0*/  STS.U8 [R7+UR4+0x3c0], R0 ;  /* 0x0003c00007007988 */ /* 0x0003e80008000004 */
[----:B0-----:R-:W3:Y:S04]  /*c1e0*/  LDL.LU R17, [R1+0xc74] ;  /* 0x000c740001117983 */ /* 0x001ee80000300800 */
[----:B-1----:R-:W3:Y:S04]  /*c1f0*/  LDL.LU R0, [R1+0xc70] ;  /* 0x000c700001007983 */ /* 0x002ee80000300800 */
[----:B----4-:R-:W-:Y:S04]  /*c200*/  STS.U8 [R7+UR4+0x7c0], R13 ;  /* 0x0007c00d07007988 */ /* 0x010fe80008000004 */
[----:B--2---:R-:W-:Y:S04]  /*c210*/  STS.U8 [R7+UR4+0x780], R12 ;  /* 0x0007800c07007988 */ /* 0x004fe80008000004 */
[----:B------:R-:W-:Y:S04]  /*c220*/  STS.U8 [R7+UR4+0xb80], R9 ;  /* 0x000b800907007988 */ /* 0x000fe80008000004 */
[----:B------:R-:W-:Y:S04]  /*c230*/  STS.U8 [R7+UR4+0xbc0], R5 ;  /* 0x000bc00507007988 */ /* 0x000fe80008000004 */
[----:B------:R0:W-:Y:S04]  /*c240*/  STS.U8 [R7+UR4+0xfc0], R3 ;  /* 0x000fc00307007988 */ /* 0x0001e80008000004 */
[----:B------:R1:W-:Y:S04]  /*c250*/  STS.U8 [R7+UR4+0xf80], R2 ;  /* 0x000f800207007988 */ /* 0x0003e80008000004 */
[----:B------:R-:W-:Y:S04]  /*c260*/  STS.U8 [R7+UR4+0x1380], R26 ;  /* 0x0013801a07007988 */ /* 0x000fe80008000004 */
[----:B0-----:R-:W2:Y:S04]  /*c270*/  LDL R3, [R1+0x35c] ;  /* 0x00035c0001037983 */ /* 0x001ea80000100800 */
[----:B-1----:R-:W2:Y:S04]  /*c280*/  LDL R2, [R1+0x768] ;  /* 0x0007680001027983 */ /* 0x002ea80000100800 */
[----:B---3--:R0:W-:Y:S04]  /*c290*/  STS.U8 [R7+UR4+0x13c0], R0 ;  /* 0x0013c00007007988 */ /* 0x0081e80008000004 */
[----:B0-----:R-:W3:Y:S04]  /*c2a0*/  LDL.LU R0, [R1+0xc6c] ;  /* 0x000c6c0001007983 */ /* 0x001ee80000300800 */
[----:B------:R-:W-:Y:S04]  /*c2b0*/  STS.U8 [R7+UR4+0x17c0], R17 ;  /* 0x0017c01107007988 */ /* 0x000fe80008000004 */
[----:B------:R-:W-:Y:S04]  /*c2c0*/  STS.U8 [R7+UR4+0x1780], R19 ;  /* 0x0017801307007988 */ /* 0x000fe80008000004 */
[----:B------:R-:W-:Y:S04]  /*c2d0*/  STS.U8 [R7+UR4+0x1b80], R21 ;  /* 0x001b801507007988 */ /* 0x000fe80008000004 */
[----:B------:R-:W-:Y:S04]  /*c2e0*/  STS.U8 [R7+UR4+0x1bc0], R23 ;  /* 0x001bc01707007988 */ /* 0x000fe80008000004 */
[----:B------:R-:W-:Y:S04]  /*c2f0*/  STS.U8 [R7+UR4+0x1fc0], R24 ;  /* 0x001fc01807007988 */ /* 0x000fe80008000004 */
[----:B------:R0:W-:Y:S04]  /*c300*/  STS.U8 [R7+UR4+0x1f80], R25 ;  /* 0x001f801907007988 */ /* 0x0001e80008000004 */
[----:B------:R-:W4:Y:S04]  /*c310*/  LDL R26, [R1+0x760] ;  /* 0x00076000011a7983 */ /* 0x000f280000100800 */
[----:B------:R-:W4:Y:S04]  /*c320*/  LDL R5, [R1+0x7f8] ;  /* 0x0007f80001057983 */ /* 0x000f280000100800 */
[----:B0-----:R-:W4:Y:S04]  /*c330*/  LDL R25, [R1+0x7fc] ;  /* 0x0007fc0001197983 */ /* 0x001f280000100800 */
[----:B------:R-:W4:Y:S04]  /*c340*/  LDL R13, [R1+0x75c] ;  /* 0x00075c00010d7983 */ /* 0x000f280000100800 */
[----:B------:R-:W4:Y:S04]  /*c350*/  LDL R7, [R1+0x7f4] ;  /* 0x0007f40001077983 */ /* 0x000f280000100800 */
[----:B------:R-:W4:Y:S04]  /*c360*/  LDL R12, [R1+0x758] ;  /* 0x00075800010c7983 */ /* 0x000f280000100800 */
[----:B------:R-:W4:Y:S01]  /*c370*/  LDL R9, [R1+0x7f0] ;  /* 0x0007f00001097983 */ /* 0x000f220000100800 */
[----:B------:R-:W-:Y:S01]  /*c380*/  BAR.SYNC.DEFER_BLOCKING 0x0 ;  /* 0x0000000000007b1d */ /* 0x000fe20000010000 */
[----:B---3--:R-:W-:-:S06]  /*c390*/  PRMT R0, RZ, 0x7610, R0 ;  /* 0x00007610ff007816 */ /* 0x008fcc0000000000 */
[----:B--2---:R-:W2:Y:S01]  /*c3a0*/  @!P0 LDG.E.U8 R0, desc[UR6][R2.64] ;  /* 0x0000000602008981 */ /* 0x004ea2000c1e1100 */
[----:B------:R-:W-:-:S03]  /*c3b0*/  PRMT R28, RZ, 0x7610, R28 ;  /* 0x00007610ff1c7816 */ /* 0x000fc6000000001c */
[----:B--2---:R0:W-:Y:S04]  /*c3c0*/  STL [R1+0x2c], R0 ;  /* 0x00002c0001007387 */ /* 0x0041e80000100800 */
[----:B0-----:R-:W2:Y:S04]  /*c3d0*/  LDL.LU R0, [R1+0xc68] ;  /* 0x000c680001007983 */ /* 0x001ea80000300800 */
[----:B------:R-:W3:Y:S01]  /*c3e0*/  LDL R3, [R1+0x764] ;  /* 0x0007640001037983 */ /* 0x000ee20000100800 */
[----:B----4-:R-:W-:Y:S01]  /*c3f0*/  @!P0 IMAD.MOV.U32 R2, RZ, RZ, R25 ;  /* 0x000000ffff028224 */ /* 0x010fe200078e0019 */
[----:B------:R-:W-:-:S02]  /*c400*/  PRMT R24, RZ, 0x7610, R24 ;  /* 0x00007610ff187816 */ /* 0x000fc40000000018 */
[----:B------:R-:W-:Y:S01]  /*c410*/  PRMT R6, RZ, 0x7610, R6 ;  /* 0x00007610ff067816 */ /* 0x000fe20000000006 */
[----:B------:R-:W4:Y:S04]  /*c420*/  LDL R25, [R1+0x750] ;  /* 0x0007500001197983 */ /* 0x000f280000100800 */
[----:B---3--:R0:W3:Y:S02]  /*c430*/  @!P0 LDG.E.U8 R28, desc[UR6][R2.64] ;  /* 0x00000006021c8981 */ /* 0x0080e4000c1e1100 */
[----:B0-----:R-:W-:Y:S02]  /*c440*/  @!P0 IMAD.MOV.U32 R2, RZ, RZ, R5 ;  /* 0x000000ffff028224 */ /* 0x001fe400078e0005 */
[----:B------:R-:W-:Y:S01]  /*c450*/  @!P0 IMAD.MOV.U32 R3, RZ, RZ, R26 ;  /* 0x000000ffff038224 */ /* 0x000fe200078e001a */
[----:B------:R-:W2:Y:S04]  /*c460*/  LDL R5, [R1+0x7ec] ;  /* 0x0007ec0001057983 */ /* 0x000ea80000100800 */
[----:B------:R-:W4:Y:S04]  /*c470*/  LDL R26, [R1+0x754] ;  /* 0x00075400011a7983 */ /* 0x000f280000100800 */
[----:B------:R0:W3:Y:S02]  /*c480*/  @!P0 LDG.E.U8 R24, desc[UR6][R2.64] ;  /* 0x0000000602188981 */ /* 0x0000e4000c1e1100 */
[----:B0-----:R-:W-:-:S02]  /*c490*/  @!P0 IMAD.MOV.U32 R2, RZ, RZ, R7 ;  /* 0x000000ffff028224 */ /* 0x001fc400078e0007 */
[----:B------:R-:W-:-:S05]  /*c4a0*/  @!P0 IMAD.MOV.U32 R3, RZ, RZ, R13 ;  /* 0x000000ffff038224 */ /* 0x000fca00078e000d */
[----:B------:R0:W3:Y:S01]  /*c4b0*/  @!P0 LDG.E.U8 R6, desc[UR6][R2.64] ;  /* 0x0000000602068981 */ /* 0x0000e2000c1e1100 */
[----:B------:R-:W-:Y:S02]  /*c4c0*/  PRMT R8, RZ, 0x7610, R8 ;  /* 0x00007610ff087816 */ /* 0x000fe40000000008 */
[----:B------:R-:W-:Y:S01]  /*c4d0*/  PRMT R4, RZ, 0x7610, R4 ;  /* 0x00007610ff047816 */ /* 0x000fe20000000004 */
[----:B0-----:R-:W-:Y:S02]  /*c4e0*/  @!P0 IMAD.MOV.U32 R2, RZ, RZ, R9 ;  /* 0x000000ffff028224 */ /* 0x001fe400078e0009 */
[----:B------:R-:W-:-:S05]  /*c4f0*/  @!P0 IMAD.MOV.U32 R3, RZ, RZ, R12 ;  /* 0x000000ffff038224 */ /* 0x000fca00078e000c */
[----:B------:R2:W3:Y:S02]  /*c500*/  @!P0 LDG.E.U8 R8, desc[UR6][R2.64] ;  /* 0x0000000602088981 */ /* 0x0004e4000c1e1100 */
[----:B--2---:R-:W-:Y:S02]  /*c510*/  @!P0 IMAD.MOV.U32 R2, RZ, RZ, R5 ;  /* 0x000000ffff028224 */ /* 0x004fe400078e0005 */
[----:B----4-:R-:W-:Y:S01]  /*c520*/  @!P0 IMAD.MOV.U32 R3, RZ, RZ, R26 ;  /* 0x000000ffff038224 */ /* 0x010fe200078e001a */
[----:B---3--:R0:W-:Y:S04]  /*c530*/  STL [R1+0x24], R24 ;  /* 0x0000241801007387 */ /* 0x0081e80000100800 */
[----:B------:R1:W2:Y:S04]  /*c540*/  @!P0 LDG.E.U8 R4, desc[UR6][R2.64] ;  /* 0x0000000602048981 */ /* 0x0002a8000c1e1100 */
[----:B------:R-:W3:Y:S04]  /*c550*/  LDL R7, [R1+0x7e0] ;  /* 0x0007e00001077983 */ /* 0x000ee80000100800 */
[----:B0-----:R-:W4:Y:S04]  /*c560*/  LDL R24, [R1+0x7e8] ;  /* 0x0007e80001187983 */ /* 0x001f280000100800 */
[----:B------:R0:W-:Y:S04]  /*c570*/  STL [R1+0x20], R6 ;  /* 0x0000200601007387 */ /* 0x0001e80000100800 */
[----:B------:R-:W3:Y:S04]  /*c580*/  LDL R13, [R1+0x7d8] ;  /* 0x0007d800010d7983 */ /* 0x000ee80000100800 */
[----:B------:R-:W3:Y:S04]  /*c590*/  LDL R12, [R1+0x7dc] ;  /* 0x0007dc00010c7983 */ /* 0x000ee80000100800 */
[----:B0-----:R-:W3:Y:S04]  /*c5a0*/  LDL R6, [R1+0x7e4] ;  /* 0x0007e40001067983 */ /* 0x001ee80000100800 */
[----:B------:R-:W3:Y:S04]  /*c5b0*/  LDL R9, [R1+0x7d0] ;  /* 0x0007d00001097983 */ /* 0x000ee80000100800 */
[----:B------:R0:W-:Y:S01]  /*c5c0*/  STL [R1+0x1c], R8 ;  /* 0x00001c0801007387 */ /* 0x0001e20000100800 */
[----:B------:R-:W-:Y:S01]  /*c5d0*/  PRMT R15, RZ, 0x7610, R15 ;  /* 0x00007610ff0f7816 */ /* 0x000fe2000000000f */
[----:B-1----:R-:W-:-:S02]  /*c5e0*/  @!P0 IMAD.MOV.U32 R3, RZ, RZ, R25 ;  /* 0x000000ffff038224 */ /* 0x002fc400078e0019 */
[----:B------:R-:W3:Y:S04]  /*c5f0*/  LDL R5, [R1+0x7c8] ;  /* 0x0007c80001057983 */ /* 0x000ee80000100800 */
[----:B0-----:R-:W3:Y:S04]  /*c600*/  LDL R8, [R1+0x7d4] ;  /* 0x0007d40001087983 */ /* 0x001ee80000100800 */
[----:B--2---:R0:W-:Y:S01]  /*c610*/  STL [R1+0x18], R4 ;  /* 0x0000180401007387 */ /* 0x0041e20000100800 */
[----:B----4-:R-:W-:-:S03]  /*c620*/  @!P0 IMAD.MOV.U32 R2, RZ, RZ, R24 ;  /* 0x000000ffff028224 */ /* 0x010fc600078e0018 */
[----:B0-----:R-:W2:Y:S04]  /*c630*/  LDL R4, [R1+0x7cc] ;  /* 0x0007cc0001047983 */ /* 0x001ea80000100800 */
[----:B------:R3:W4:Y:S04]  /*c640*/  @!P0 LDG.E.U8 R15, desc[UR6][R2.64] ;  /* 0x00000006020f8981 */ /* 0x000728000c1e1100 */
[----:B------:R-:W-:Y:S01]  /*c650*/  STL [R1+0x28], R28 ;  /* 0x0000281c01007387 */ /* 0x000fe20000100800 */
[----:B---3--:R-:W-:Y:S02]  /*c660*/  @!P0 IMAD.MOV.U32 R3, RZ, RZ, R7 ;  /* 0x000000ffff038224 */ /* 0x008fe400078e0007 */
[----:B------:R-:W-:Y:S01]  /*c670*/  @!P0 IMAD.MOV.U32 R2, RZ, RZ, R6 ;  /* 0x000000ffff028224 */ /* 0x000fe200078e0006 */
[----:B------:R-:W3:Y:S04]  /*c680*/  LDL R7, [R1+0x7c0] ;  /* 0x0007c00001077983 */ /* 0x000ee80000100800 */
[----:B------:R-:W4:Y:S01]  /*c690*/  LDL R6, [R1+0x7c4] ;  /* 0x0007c40001067983 */ /* 0x000f220000100800 */
[----:B------:R-:W-:-:S02]  /*c6a0*/  PRMT R14, RZ, 0x7610, R14 ;  /* 0x00007610ff0e7816 */ /* 0x000fc4000000000e */
[----:B------:R-:W-:-:S04]  /*c6b0*/  PRMT R11, RZ, 0x7610, R11 ;  /* 0x00007610ff0b7816 */ /* 0x000fc8000000000b */
[----:B------:R0:W4:Y:S01]  /*c6c0*/  @!P0 LDG.E.U8 R14, desc[UR6][R2.64] ;  /* 0x00000006020e8981 */ /* 0x000122000c1e1100 */
[----:B------:R-:W-:Y:S01]  /*c6d0*/  PRMT R10, RZ, 0x7610, R10 ;  /* 0x00007610ff0a7816 */ /* 0x000fe2000000000a */
[----:B0-----:R-:W-:Y:S02]  /*c6e0*/  @!P0 IMAD.MOV.U32 R2, RZ, RZ, R12 ;  /* 0x000000ffff028224 */ /* 0x001fe400078e000c */
[----:B------:R-:W-:-:S05]  /*c6f0*/  @!P0 IMAD.MOV.U32 R3, RZ, RZ, R13 ;  /* 0x000000ffff038224 */ /* 0x000fca00078e000d */
[----:B------:R0:W4:Y:S01]  /*c700*/  @!P0 LDG.E.U8 R11, desc[UR6][R2.64] ;  /* 0x00000006020b8981 */ /* 0x000122000c1e1100 */
[----:B------:R-:W-:Y:S01]  /*c710*/  PRMT R29, RZ, 0x7610, R29 ;  /* 0x00007610ff1d7816 */ /* 0x000fe2000000001d */
[----:B0-----:R-:W-:Y:S02]  /*c720*/  @!P0 IMAD.MOV.U32 R2, RZ, RZ, R8 ;  /* 0x000000ffff028224 */ /* 0x001fe400078e0008 */
[----:B------:R-:W-:Y:S01]  /*c730*/  @!P0 IMAD.MOV.U32 R3, RZ, RZ, R9 ;  /* 0x000000ffff038224 */ /* 0x000fe200078e0009 */
[----:B------:R-:W4:Y:S04]  /*c740*/  LDL R8, [R1+0x7bc] ;  /* 0x0007bc0001087983 */ /* 0x000f280000100800 */
[----:B------:R0:W4:Y:S01]  /*c750*/  @!P0 LDG.E.U8 R10, desc[UR6][R2.64] ;  /* 0x00000006020a8981 */ /* 0x000122000c1e1100 */
[----:B------:R-:W-:-:S03]  /*c760*/  PRMT R27, RZ, 0x7610, R27 ;  /* 0x00007610ff1b7816 */ /* 0x000fc6000000001b */
[----:B------:R-:W4:Y:S01]  /*c770*/  LDL R9, [R1+0x7b8] ;  /* 0x0007b80001097983 */ /* 0x000f220000100800 */
[----:B0-----:R-:W-:Y:S01]  /*c780*/  @!P0 IMAD.MOV.U32 R3, RZ, RZ, R5 ;  /* 0x000000ffff038224 */ /* 0x001fe200078e0005 */
[----:B------:R-:W-:Y:S02]  /*c790*/  PRMT R18, RZ, 0x7610, R18 ;  /* 0x00007610ff127816 */ /* 0x000fe40000000012 */
[----:B------:R-:W4:Y:S01]  /*c7a0*/  LDL R5, [R1+0x7b0] ;  /* 0x0007b00001057983 */ /* 0x000f220000100800 */
[----:B--2---:R-:W-:-:S03]  /*c7b0*/  @!P0 IMAD.MOV.U32 R2, RZ, RZ, R4 ;  /* 0x000000ffff028224 */ /* 0x004fc600078e0004 */
[----:B------:R-:W2:Y:S04]  /*c7c0*/  LDL R4, [R1+0x7b4] ;  /* 0x0007b40001047983 */ /* 0x000ea80000100800 */
[----:B------:R3:W2:Y:S02]  /*c7d0*/  @!P0 LDG.E.U8 R29, desc[UR6][R2.64] ;  /* 0x00000006021d8981 */ /* 0x0006a4000c1e1100 */
[----:B---3--:R-:W-:Y:S02]  /*c7e0*/  @!P0 IMAD.MOV.U32 R3, RZ, RZ, R7 ;  /* 0x000000ffff038224 */ /* 0x008fe400078e0007 */
[----:B----4-:R-:W-:-:S05]  /*c7f0*/  @!P0 IMAD.MOV.U32 R2, RZ, RZ, R6 ;  /* 0x000000ffff028224 */ /* 0x010fca00078e0006 */
[----:B------:R0:W3:Y:S02]  /*c800*/  @!P0 LDG.E.U8 R27, desc[UR6][R2.64] ;  /* 0x00000006021b8981 */ /* 0x0000e4000c1e1100 */
[----:B0-----:R-:W-:Y:S02]  /*c810*/  @!P0 IMAD.MOV.U32 R2, RZ, RZ, R8 ;  /* 0x000000ffff028224 */ /* 0x001fe400078e0008 */
[----:B------:R-:W-:-:S05]  /*c820*/  @!P0 IMAD.MOV.U32 R3, RZ, RZ, R9 ;  /* 0x000000ffff038224 */ /* 0x000fca00078e0009 */
[----:B------:R0:W4:Y:S04]  /*c830*/  @!P0 LDG.E.U8 R18, desc[UR6][R2.64] ;  /* 0x0000000602128981 */ /* 0x000128000c1e1100 */
[----:B--2---:R-:W-:Y:S04]  /*c840*/  STL [R1+0xc4c], R29 ;  /* 0x000c4c1d01007387 */ /* 0x004fe80000100800 */
[----:B------:R-:W2:Y:S04]  /*c850*/  LDL R13, [R1+0x7a8] ;  /* 0x0007a800010d7983 */ /* 0x000ea80000100800 */
[----:B------:R-:W2:Y:S04]  /*c860*/  LDL R12, [R1+0x7ac] ;  /* 0x0007ac00010c7983 */ /* 0x000ea80000100800 */
[----:B------:R-:W2:Y:S04]  /*c870*/  LDL R7, [R1+0x7a0] ;  /* 0x0007a00001077983 */ /* 0x000ea80000100800 */
[----:B------:R-:W2:Y:S04]  /*c880*/  LDL R6, [R1+0x7a4] ;  /* 0x0007a40001067983 */ /* 0x000ea80000100800 */
[----:B---3--:R-:W-:Y:S04]  /*c890*/  STL [R1+0xc50], R27 ;  /* 0x000c501b01007387 */ /* 0x008fe80000100800 */
[----:B------:R1:W-:Y:S04]  /*c8a0*/  STL [R1+0x4], R11 ;  /* 0x0000040b01007387 */ /* 0x0003e80000100800 */
[----:B-1----:R-:W3:Y:S04]  /*c8b0*/  LDL R11, [R1+0x798] ;  /* 0x00079800010b7983 */ /* 0x002ee80000100800 */
[----:B------:R-:W-:Y:S04]  /*c8c0*/  STL [R1+0x14], R15 ;  /* 0x0000140f01007387 */ /* 0x000fe80000100800 */
[----:B------:R1:W-:Y:S04]  /*c8d0*/  STL [R1], R10 ;  /* 0x0000000a01007387 */ /* 0x0003e80000100800 */
[----:B-1----:R-:W3:Y:S01]  /*c8e0*/  LDL R10, [R1+0x79c] ;  /* 0x00079c00010a7983 */ /* 0x002ee20000100800 */
[----:B------:R-:W-:-:S02]  /*c8f0*/  PRMT R16, RZ, 0x7610, R16 ;  /* 0x00007610ff107816 */ /* 0x000fc40000000010 */
[----:B0-----:R-:W-:Y:S02]  /*c900*/  PRMT R2, RZ, 0x7610, R2 ;  /* 0x00007610ff027816 */ /* 0x001fe40000000002 */
[----:B------:R-:W-:Y:S02]  /*c910*/  PRMT R3, RZ, 0x7610, R3 ;  /* 0x00007610ff037816 */ /* 0x000fe40000000003 */
[----:B------:R2:W3:Y:S04]  /*c920*/  @!P0 LDG.E.U8 R16, desc[UR6][R4.64] ;  /* 0x0000000604108981 */ /* 0x0004e8000c1e1100 */
[----:B----4-:R-:W-:Y:S04]  /*c930*/  STL [R1+0xc48], R18 ;  /* 0x000c481201007387 */ /* 0x010fe80000100800 */
[----:B------:R0:W-:Y:S04]  /*c940*/  STL [R1+0x8], R14 ;  /* 0x0000080e01007387 */ /* 0x0001e80000100800 */
[----:B------:R-:W4:Y:S04]  /*c950*/  LDL R9, [R1+0x790] ;  /* 0x0007900001097983 */ /* 0x000f280000100800 */
[----:B------:R-:W4:Y:S01]  /*c960*/  LDL R8, [R1+0x794] ;  /* 0x0007940001087983 */ /* 0x000f220000100800 */
[----:B--2---:R-:W-:-:S02]  /*c970*/  @!P0 IMAD.MOV.U32 R5, RZ, RZ, R13 ;  /* 0x000000ffff058224 */ /* 0x004fc400078e000d */
[----:B------:R-:W-:-:S05]  /*c980*/  @!P0 IMAD.MOV.U32 R4, RZ, RZ, R12 ;  /* 0x000000ffff048224 */ /* 0x000fca00078e000c */
[----:B------:R1:W2:Y:S04]  /*c990*/  @!P0 LDG.E.U8 R2, desc[UR6][R4.64] ;  /* 0x0000000604028981 */ /* 0x0002a8000c1e1100 */
[----:B------:R3:W2:Y:S01]  /*c9a0*/  @!P0 LDG.E.U8 R3, desc[UR6][R6.64] ;  /* 0x0000000606038981 */ /* 0x0006a2000c1e1100 */
[----:B-1----:R-:W-:Y:S01]  /*c9b0*/  PRMT R4, RZ, 0x7610, R4 ;  /* 0x00007610ff047816 */ /* 0x002fe20000000004 */
[----:B---3--:R-:W-:Y:S02]  /*c9c0*/  @!P0 IMAD.MOV.U32 R7, RZ, RZ, R11 ;  /* 0x000000ffff078224 */ /* 0x008fe400078e000b */
[----:B------:R-:W-:-:S05]  /*c9d0*/  @!P0 IMAD.MOV.U32 R6, RZ, RZ, R10 ;  /* 0x000000ffff068224 */ /* 0x000fca00078e000a */
[----:B------:R-:W3:Y:S01]  /*c9e0*/  @!P0 LDG.E.U8 R4, desc[UR6][R6.64] ;  /* 0x0000000606048981 */ /* 0x000ee2000c1e1100 */
[----:B------:R-:W-:-:S03]  /*c9f0*/  PRMT R5, RZ, 0x7610, R5 ;  /* 0x00007610ff057816 */ /* 0x000fc60000000005 */
[----:B------:R-:W-:Y:S04]  /*ca00*/  STL [R1+0xc54], R16 ;  /* 0x000c541001007387 */ /* 0x000fe80000100800 */
[----:B----4-:R-:W4:Y:S04]  /*ca10*/  @!P0 LDG.E.U8 R5, desc[UR6][R8.64] ;  /* 0x0000000608058981 */ /* 0x010f28000c1e1100 */
[----:B--2---:R1:W-:Y:S04]  /*ca20*/  STL [R1+0xc58], R2 ;  /* 0x000c580201007387 */ /* 0x0043e80000100800 */
[----:B------:R-:W2:Y:S04]  /*ca30*/  LDL R15, [R1+0x788] ;  /* 0x00078800010f7983 */ /* 0x000ea80000100800 */
[----:B0-----:R-:W2:Y:S04]  /*ca40*/  LDL R14, [R1+0x78c] ;  /* 0x00078c00010e7983 */ /* 0x001ea80000100800 */
[----:B------:R0:W-:Y:S04]  /*ca50*/  STL [R1+0xc5c], R3 ;  /* 0x000c5c0301007387 */ /* 0x0001e80000100800 */
[----:B------:R-:W2:Y:S04]  /*ca60*/  LDL R11, [R1+0x784] ;  /* 0x00078400010b7983 */ /* 0x000ea80000100800 */
[----:B------:R-:W2:Y:S04]  /*ca70*/  LDL R10, [R1+0x804] ;  /* 0x00080400010a7983 */ /* 0x000ea80000100800 */
[----:B---3--:R-:W-:Y:S04]  /*ca80*/  STL [R1+0xc60], R4 ;  /* 0x000c600401007387 */ /* 0x008fe80000100800 */
[----:B------:R-:W3:Y:S04]  /*ca90*/  LDL R12, [R1+0x80c] ;  /* 0x00080c00010c7983 */ /* 0x000ee80000100800 */
[----:B-1----:R-:W3:Y:S04]  /*caa0*/  LDL R2, [R1+0x82c] ;  /* 0x00082c0001027983 */ /* 0x002ee80000100800 */
[----:B------:R-:W3:Y:S04]  /*cab0*/  LDL R13, [R1+0x780] ;  /* 0x00078000010d7983 */ /* 0x000ee80000100800 */
[----:B0-----:R-:W3:Y:S04]  /*cac0*/  LDL R3, [R1+0x770] ;  /* 0x0007700001037983 */ /* 0x001ee80000100800 */
[----:B----4-:R0:W-:Y:S04]  /*cad0*/  STL [R1+0xc64], R5 ;  /* 0x000c640501007387 */ /* 0x0101e80000100800 */
[----:B------:R-:W4:Y:S04]  /*cae0*/  LDL R18, [R1+0x76c] ;  /* 0x00076c0001127983 */ /* 0x000f280000100800 */
[----:B------:R-:W4:Y:S01]  /*caf0*/  LDL R16, [R1+0x848] ;  /* 0x0008480001107983 */ /* 0x000f220000100800 */
[----:B------:R-:W-:-:S03]  /*cb00*/  PRMT R7, RZ, 0x7610, R7 ;  /* 0x00007610ff077816 */ /* 0x000fc60000000007 */
[----:B0-----:R-:W4:Y:S04]  /*cb10*/  LDL R5, [R1+0x800] ;  /* 0x0008000001057983 */ /* 0x001f280000100800 */
[----:B------:R-:W4:Y:S01]  /*cb20*/  LDL R4, [R1+0x844] ;  /* 0x0008440001047983 */ /* 0x000f220000100800 */
[----:B------:R-:W-:-:S03]  /*cb30*/  PRMT R6, RZ, 0x7610, R6 ;  /* 0x00007610ff067816 */ /* 0x000fc60000000006 */
[----:B------:R-:W4:Y:S04]  /*cb40*/  LDL R29, [R1+0x778] ;  /* 0x00077800011d7983 */ /* 0x000f280000100800 */
[----:B------:R-:W4:Y:S04]  /*cb50*/  LDL R28, [R1+0x81c] ;  /* 0x00081c00011c7983 */ /* 0x000f280000100800 */
[----:B------:R-:W4:Y:S04]  /*cb60*/  LDL R27, [R1+0x810] ;  /* 0x00081000011b7983 */ /* 0x000f280000100800 */
[----:B------:R-:W4:Y:S04]  /*cb70*/  LDL R26, [R1+0x83c] ;  /* 0x00083c00011a7983 */ /* 0x000f280000100800 */
[----:B------:R-:W4:Y:S04]  /*cb80*/  LDL R25, [R1+0x818] ;  /* 0x0008180001197983 */ /* 0x000f280000100800 */
[----:B------:R-:W4:Y:S01]  /*cb90*/  LDL R24, [R1+0x838] ;  /* 0x0008380001187983 */ /* 0x000f220000100800 */
[----:B--2---:R-:W-:-:S03]  /*cba0*/  @!P0 IMAD.MOV.U32 R9, RZ, RZ, R15 ;  /* 0x000000ffff098224 */ /* 0x004fc600078e000f */
[----:B------:R-:W2:Y:S01]  /*cbb0*/  LDL R15, [R1+0x77c] ;  /* 0x00077c00010f7983 */ /* 0x000ea20000100800 */
[----:B------:R-:W-:-:S03]  /*cbc0*/  @!P0 IMAD.MOV.U32 R8, RZ, RZ, R14 ;  /* 0x000000ffff088224 */ /* 0x000fc600078e000e */
[----:B------:R-:W2:Y:S04]  /*cbd0*/  LDL R14, [R1+0x814] ;  /* 0x00081400010e7983 */ /* 0x000ea80000100800 */
[----:B------:R-:W2:Y:S04]  /*cbe0*/  @!P0 LDG.E.U8 R6, desc[UR6][R8.64] ;  /* 0x0000000608068981 */ /* 0x000ea8000c1e1100 */
[----:B------:R3:W2:Y:S02]  /*cbf0*/  @!P0 LDG.E.U8 R7, desc[UR6][R10.64] ;  /* 0x000000060a078981 */ /* 0x0006a4000c1e1100 */
[----:B---3--:R-:W-:-:S02]  /*cc00*/  @!P0 IMAD.MOV.U32 R10, RZ, RZ, R12 ;  /* 0x000000ffff0a8224 */ /* 0x008fc400078e000c */
[----:B------:R-:W-:Y:S02]  /*cc10*/  @!P0 IMAD.MOV.U32 R12, RZ, RZ, R2 ;  /* 0x000000ffff0c8224 */ /* 0x000fe400078e0002 */
[----:B------:R-:W3:Y:S01]  /*cc20*/  LDL R2, [R1+0x840] ;  /* 0x0008400001027983 */ /* 0x000ee20000100800 */
[----:B------:R-:W-:Y:S02]  /*cc30*/  @!P0 IMAD.MOV.U32 R11, RZ, RZ, R13 ;  /* 0x000000ffff0b8224 */ /* 0x000fe400078e000d */
[----:B------:R-:W-:Y:S02]  /*cc40*/  @!P0 IMAD.MOV.U32 R13, RZ, RZ, R3 ;  /* 0x000000ffff0d8224 */ /* 0x000fe400078e0003 */
[----:B------:R-:W3:Y:S01]  /*cc50*/  LDL R3, [R1+0x808] ;  /* 0x0008080001037983 */ /* 0x000ee20000100800 */
[----:B------:R-:W-:Y:S02]  /*cc60*/  PRMT R8, RZ, 0x7610, R8 ;  /* 0x00007610ff087816 */ /* 0x000fe40000000008 */
[----:B------:R-:W-:-:S04]  /*cc70*/  PRMT R9, RZ, 0x7610, R9 ;  /* 0x00007610ff097816 */ /* 0x000fc80000000009 */
[----:B------:R0:W3:Y:S04]  /*cc80*/  @!P0 LDG.E.U8 R8, desc[UR6][R10.64] ;  /* 0x000000060a088981 */ /* 0x0000e8000c1e1100 */
[----:B------:R4:W3:Y:S01]  /*cc90*/  @!P0 LDG.E.U8 R9, desc[UR6][R12.64] ;  /* 0x000000060c098981 */ /* 0x0008e2000c1e1100 */
[----:B0-----:R-:W-:Y:S02]  /*cca0*/  PRMT R10, RZ, 0x7610, R10 ;  /* 0x00007610ff0a7816 */ /* 0x001fe4000000000a */
[----:B------:R-:W-:Y:S01]  /*ccb0*/  PRMT R11, RZ, 0x7610, R11 ;  /* 0x00007610ff0b7816 */ /* 0x000fe2000000000b */
[----:B----4-:R-:W-:Y:S02]  /*ccc0*/  @!P0 IMAD.MOV.U32 R12, RZ, RZ, R16 ;  /* 0x000000ffff0c8224 */ /* 0x010fe400078e0010 */
[----:B------:R-:W-:Y:S01]  /*ccd0*/  @!P0 IMAD.MOV.U32 R13, RZ, RZ, R18 ;  /* 0x000000ffff0d8224 */ /* 0x000fe200078e0012 */
[----:B------:R-:W4:Y:S04]  /*cce0*/  LDL R16, [R1+0x824] ;  /* 0x0008240001107983 */ /* 0x000f280000100800 */
[----:B------:R-:W4:Y:S04]  /*ccf0*/  LDL R18, [R1+0x774] ;  /* 0x0007740001127983 */ /* 0x000f280000100800 */
[----:B------:R0:W4:Y:S02]  /*cd00*/  @!P0 LDG.E.U8 R10, desc[UR6][R12.64] ;  /* 0x000000060c0a8981 */ /* 0x000124000c1e1100 */
[----:B0-----:R-:W-:-:S02]  /*cd10*/  PRMT R12, RZ, 0x7610, R12 ;  /* 0x00007610ff0c7816 */ /* 0x001fc4000000000c */
[----:B--2---:R0:W2:Y:S02]  /*cd20*/  @!P0 LDG.E.U8 R11, desc[UR6][R14.64] ;  /* 0x000000060e0b8981 */ /* 0x0040a4000c1e1100 */
[----:B0-----:R-:W-:Y:S02]  /*cd30*/  @!P0 IMAD.MOV.U32 R14, RZ, RZ, R4 ;  /* 0x000000ffff0e8224 */ /* 0x001fe400078e0004 */
[----:B------:R-:W-:Y:S01]  /*cd40*/  @!P0 IMAD.MOV.U32 R15, RZ, RZ, R5 ;  /* 0x000000ffff0f8224 */ /* 0x000fe200078e0005 */
[----:B------:R-:W2:Y:S04]  /*cd50*/  LDL R4, [R1+0x834] ;  /* 0x0008340001047983 */ /* 0x000ea80000100800 */
[----:B------:R-:W2:Y:S04]  /*cd60*/  LDL R5, [R1+0x820] ;  /* 0x0008200001057983 */ /* 0x000ea80000100800 */
[----:B------:R3:W2:Y:S02]  /*cd70*/  @!P0 LDG.E.U8 R12, desc[UR6][R14.64] ;  /* 0x000000060e0c8981 */ /* 0x0006a4000c1e1100 */
[----:B---3--:R-:W-:-:S02]  /*cd80*/  @!P0 IMAD.MOV.U32 R14, RZ, RZ, R2 ;  /* 0x000000ffff0e8224 */ /* 0x008fc400078e0002 */
[----:B------:R-:W3:Y:S01]  /*cd90*/  LDL R2, [R1+0x830] ;  /* 0x0008300001027983 */ /* 0x000ee20000100800 */
[----:B------:R-:W-:-:S03]  /*cda0*/  @!P0 IMAD.MOV.U32 R15, RZ, RZ, R3 ;  /* 0x000000ffff0f8224 */ /* 0x000fc600078e0003 */
[----:B------:R-:W3:Y:S01]  /*cdb0*/  LDL R3, [R1+0x828] ;  /* 0x0008280001037983 */ /* 0x000ee20000100800 */
[----:B------:R-:W-:Y:S02]  /*cdc0*/  PRMT R13, RZ, 0x7610, R13 ;  /* 0x00007610ff0d7816 */ /* 0x000fe4000000000d */
[----:B------:R-:W-:-:S04]  /*cdd0*/  PRMT R17, RZ, 0x7610, R17 ;  /* 0x00007610ff117816 */ /* 0x000fc80000000011 */
[----:B------:R0:W3:Y:S01]  /*cde0*/  @!P0 LDG.E.U8 R13, desc[UR6][R14.64] ;  /* 0x000000060e0d8981 */ /* 0x0000e2000c1e1100 */
[----:B------:R-:W-:Y:S01]  /*cdf0*/  PRMT R19, RZ, 0x7610, R19 ;  /* 0x00007610ff137816 */ /* 0x000fe20000000013 */
[----:B0-----:R-:W-:Y:S02]  /*ce00*/  @!P0 IMAD.MOV.U32 R14, RZ, RZ, R28 ;  /* 0x000000ffff0e8224 */ /* 0x001fe400078e001c */
[----:B------:R-:W-:Y:S01]  /*ce10*/  @!P0 IMAD.MOV.U32 R15, RZ, RZ, R29 ;  /* 0x000000ffff0f8224 */ /* 0x000fe200078e001d */
[----:B------:R-:W-:Y:S01]  /*ce20*/  PRMT R20, RZ, 0x7610, R20 ;  /* 0x00007610ff147816 */ /* 0x000fe20000000014 */
[----:B------:R-:W-:Y:S04]  /*ce30*/  LDS.U8 R28, [R0+UR4] ;  /* 0x00000004001c7984 */ /* 0x000fe80008000000 */
[----:B------:R0:W3:Y:S02]  /*ce40*/  @!P0 LDG.E.U8 R17, desc[UR6][R14.64] ;  /* 0x000000060e118981 */ /* 0x0000e4000c1e1100 */
[----:B0-----:R-:W-:-:S02]  /*ce50*/  @!P0 IMAD.MOV.U32 R14, RZ, RZ, R26 ;  /* 0x000000ffff0e8224 */ /* 0x001fc400078e001a */
[----:B------:R-:W-:Y:S01]  /*ce60*/  @!P0 IMAD.MOV.U32 R15, RZ, RZ, R27 ;  /* 0x000000ffff0f8224 */ /* 0x000fe200078e001b */
[----:B------:R-:W-:Y:S01]  /*ce70*/  PRMT R21, RZ, 0x7610, R21 ;  /* 0x00007610ff157816 */ /* 0x000fe20000000015 */
[----:B------:R-:W-:Y:S04]  /*ce80*/  LDS.U8 R26, [R0+UR4+0x88] ;  /* 0x00008804001a7984 */ /* 0x000fe80008000000 */
[----:B------:R0:W3:Y:S02]  /*ce90*/  @!P0 LDG.E.U8 R19, desc[UR6][R14.64] ;  /* 0x000000060e138981 */ /* 0x0000e4000c1e1100 */
[----:B0-----:R-:W-:Y:S02]  /*cea0*/  @!P0 IMAD.MOV.U32 R14, RZ, RZ, R24 ;  /* 0x000000ffff0e8224 */ /* 0x001fe400078e0018 */
[----:B------:R-:W-:Y:S01]  /*ceb0*/  @!P0 IMAD.MOV.U32 R15, RZ, RZ, R25 ;  /* 0x000000ffff0f8224 */ /* 0x000fe200078e0019 */
[----:B------:R-:W-:Y:S01]  /*cec0*/  PRMT R22, RZ, 0x7610, R22 ;  /* 0x00007610ff167816 */ /* 0x000fe20000000016 */
[----:B------:R-:W-:Y:S04]  /*ced0*/  LDS.U8 R24, [R0+UR4+0x800] ;  /* 0x0008000400187984 */ /* 0x000fe80008000000 */
[----:B------:R4:W3:Y:S01]  /*cee0*/  @!P0 LDG.E.U8 R20, desc[UR6][R14.64] ;  /* 0x000000060e148981 */ /* 0x0008e2000c1e1100 */
[----:B------:R-:W-:-:S03]  /*cef0*/  PRMT R23, RZ, 0x7610, R23 ;  /* 0x00007610ff177816 */ /* 0x000fc60000000017 */
[----:B------:R-:W-:Y:S01]  /*cf00*/  LDS.U8 R25, [R0+UR4+0x888] ;  /* 0x0008880400197984 */ /* 0x000fe20008000000 */
[----:B----4-:R-:W-:Y:S02]  /*cf10*/  @!P0 IMAD.MOV.U32 R14, RZ, RZ, R16 ;  /* 0x000000ffff0e8224 */ /* 0x010fe400078e0010 */
[----:B------:R-:W-:-:S05]  /*cf20*/  @!P0 IMAD.MOV.U32 R15, RZ, RZ, R18 ;  /* 0x000000ffff0f8224 */ /* 0x000fca00078e0012 */
[----:B------:R2:W4:Y:S02]  /*cf30*/  @!P0 LDG.E.U8 R21, desc[UR6][R14.64] ;  /* 0x000000060e158981 */ /* 0x000524000c1e1100 */
[----:B--2---:R-:W-:Y:S02]  /*cf40*/  @!P0 IMAD.MOV.U32 R14, RZ, RZ, R4 ;  /* 0x000000ffff0e8224 */ /* 0x004fe400078e0004 */
[----:B------:R-:W-:Y:S01]  /*cf50*/  LDS.U8 R4, [R0+UR4+0x880] ;  /* 0x0008800400047984 */ /* 0x000fe20008000000 */
[----:B------:R-:W-:-:S05]  /*cf60*/  @!P0 IMAD.MOV.U32 R15, RZ, RZ, R5 ;  /* 0x000000ffff0f8224 */ /* 0x000fca00078e0005 */
[----:B------:R3:W2:Y:S02]  /*cf70*/  @!P0 LDG.E.U8 R22, desc[UR6][R14.64] ;  /* 0x000000060e168981 */ /* 0x0006a4000c1e1100 */
[----:B---3--:R-:W-:Y:S02]  /*cf80*/  @!P0 IMAD.MOV.U32 R14, RZ, RZ, R2 ;  /* 0x000000ffff0e8224 */ /* 0x008fe400078e0002 */
[----:B------:R-:W0:Y:S01]  /*cf90*/  LDS.U8 R2, [R0+UR4+0x808] ;  /* 0x0008080400027984 */ /* 0x000e220008000000 */
[----:B------:R-:W-:-:S03]  /*cfa0*/  @!P0 IMAD.MOV.U32 R15, RZ, RZ, R3 ;  /* 0x000000ffff0f8224 */ /* 0x000fc600078e0003 */
[----:B------:R-:W1:Y:S04]  /*cfb0*/  LDS.U8 R3, [R0+UR4+0x1000] ;  /* 0x0010000400037984 */ /* 0x000e680008000000 */
[----:B------:R3:W2:Y:S04]  /*cfc0*/  @!P0 LDG.E.U8 R23, desc[UR6][R14.64] ;  /* 0x000000060e178981 */ /* 0x0006a8000c1e1100 */
[----:B---3--:R-:W-:Y:S04]  /*cfd0*/  LDS.U8 R14, [R0+UR4+0x8] ;  /* 0x00000804000e7984 */ /* 0x008fe80008000000 */
[----:B------:R-:W-:Y:S04]  /*cfe0*/  LDS.U8 R15, [R0+UR4+0x80] ;  /* 0x00008004000f7984 */ /* 0x000fe80008000000 */
[----:B0-----:R-:W-:Y:S04]  /*cff0*/  STL [R1+0x10], R2 ;  /* 0x0000100201007387 */ /* 0x001fe80000100800 */
[----:B------:R-:W0:Y:S04]  /*d000*/  LDS.U8 R2, [R0+UR4+0x1088] ;  /* 0x0010880400027984 */ /* 0x000e280008000000 */
[----:B------:R-:W-:Y:S04]  /*d010*/  STL [R1+0xc], R4 ;  /* 0x00000c0401007387 */ /* 0x000fe80000100800 */
[----:B------:R-:W3:Y:S04]  /*d020*/  LDS.U8 R4, [R0+UR4+0x1008] ;  /* 0x0010080400047984 */ /* 0x000ee80008000000 */
[----:B-1----:R-:W-:Y:S04]  /*d030*/  STL [R1+0x284], R3 ;  /* 0x0002840301007387 */ /* 0x002fe80000100800 */
[----:B------:R-:W1:Y:S04]  /*d040*/  LDS.U8 R3, [R0+UR4+0x1080] ;  /* 0x0010800400037984 */ /* 0x000e680008000000 */
[----:B0-----:R-:W-:Y:S04]  /*d050*/  STL [R1+0x280], R2 ;  /* 0x0002800201007387 */ /* 0x001fe80000100800 */
[----:B------:R-:W0:Y:S04]  /*d060*/  LDS.U8 R2, [R0+UR4+0x1800] ;  /* 0x0018000400027984 */ /* 0x000e280008000000 */
[----:B---3--:R-:W-:Y:S04]  /*d070*/  STL [R1+0x28c], R4 ;  /* 0x00028c0401007387 */ /* 0x008fe80000100800 */
[----:B------:R-:W3:Y:S04]  /*d080*/  LDS.U8 R4, [R0+UR4+0x1888] ;  /* 0x0018880400047984 */ /* 0x000ee80008000000 */
[----:B-1----:R1:W-:Y:S04]  /*d090*/  STL [R1+0x288], R3 ;  /* 0x0002880301007387 */ /* 0x0023e80000100800 */
[----:B0-----:R-:W-:Y:S04]  /*d0a0*/  STL [R1+0x294], R2 ;  /* 0x0002940201007387 */ /* 0x001fe80000100800 */
[----:B------:R-:W0:Y:S01]  /*d0b0*/  LDS.U8 R2, [R0+UR4+0x1808] ;  /* 0x0018080400027984 */ /* 0x000e220008000000 */
[----:B-1----:R-:W-:-:S03]  /*d0c0*/  LOP3.LUT R3, R0, 0x110, RZ, 0x3c, !PT ;  /* 0x0000011000037812 */ /* 0x002fc600078e3cff */
[----:B---3--:R-:W-:Y:S04]  /*d0d0*/  STL [R1+0x290], R4 ;  /* 0x0002900401007387 */ /* 0x008fe80000100800 */
[----:B------:R-:W-:Y:S04]  /*d0e0*/  STL [R1+0x8c8], R0 ;  /* 0x0008c80001007387 */ /* 0x000fe80000100800 */
[----:B------:R-:W1:Y:S04]  /*d0f0*/  LDS.U8 R4, [R0+UR4+0x1880] ;  /* 0x0018800400047984 */ /* 0x000e680008000000 */
[----:B------:R-:W-:Y:S01]  /*d100*/  LDS.U8 R0, [R3+UR4+0x88] ;  /* 0x0000880403007984 */ /* 0x000fe20008000000 */
[----:B------:R-:W3:Y:S03]  /*d110*/  S2R R29, SR_TID.X ;  /* 0x00000000001d7919 */ /* 0x000ee60000002100 */
[----:B------:R-:W-:Y:S04]  /*d120*/  LDS.U8 R5, [R3+UR4+0x1888] ;  /* 0x0018880403057984 */ /* 0x000fe80008000000 */
[----:B0-----:R-:W-:Y:S04]  /*d130*/  STL [R1+0x29c], R2 ;  /* 0x00029c0201007387 */ /* 0x001fe80000100800 */
[----:B------:R-:W0:Y:S04]  /*d140*/  LDS.U8 R2, [R3+UR4] ;  /* 0x0000000403027984 */ /* 0x000e280008000000 */
[----:B-1----:R-:W-:Y:S04]  /*d150*/  STL [R1+0x298], R4 ;  /* 0x0002980401007387 */ /* 0x002fe80000100800 */
[----:B------:R-:W1:Y:S04]  /*d160*/  LDS.U8 R4, [R3+UR4+0x8] ;  /* 0x0000080403047984 */ /* 0x000e680008000000 */
[----:B0-----:R-:W-:Y:S04]  /*d170*/  STL [R1+0x1f4], R2 ;  /* 0x0001f40201007387 */ /* 0x001fe80000100800 */
[----:B------:R-:W0:Y:S04]  /*d180*/  LDS.U8 R2, [R3+UR4+0x80] ;  /* 0x0000800403027984 */ /* 0x000e280008000000 */
[----:B------:R-:W-:Y:S04]  /*d190*/  STL [R1+0x1f0], R0 ;  /* 0x0001f00001007387 */ /* 0x000fe80000100800 */
[----:B------:R-:W4:Y:S04]  /*d1a0*/  LDS.U8 R0, [R3+UR4+0x800] ;  /* 0x0008000403007984 */ /* 0x000f280008000000 */
[----:B-1----:R-:W-:Y:S04]  /*d1b0*/  STL [R1+0x1fc], R4 ;  /* 0x0001fc0401007387 */ /* 0x002fe80000100800 */
[----:B------:R-:W1:Y:S04]  /*d1c0*/  LDS.U8 R4, [R3+UR4+0x888] ;  /* 0x0008880403047984 */ /* 0x000e680008000000 */
[----:B0-----:R-:W-:Y:S04]  /*d1d0*/  STL [R1+0x1f8], R2 ;  /* 0x0001f80201007387 */ /* 0x001fe80000100800 */
[----:B------:R-:W0:Y:S04]  /*d1e0*/  LDS.U8 R2, [R3+UR4+0x808] ;  /* 0x0008080403027984 */ /* 0x000e280008000000 */
[----:B----4-:R-:W-:Y:S04]  /*d1f0*/  STL [R1+0x204], R0 ;  /* 0x0002040001007387 */ /* 0x010fe80000100800 */
[----:B------:R-:W4:Y:S04]  /*d200*/  LDS.U8 R0, [R3+UR4+0x880] ;  /* 0x0008800403007984 */ /* 0x000f280008000000 */
[----:B-1----:R-:W-:Y:S04]  /*d210*/  STL [R1+0x200], R4 ;  /* 0x0002000401007387 */ /* 0x002fe80000100800 */
[----:B------:R-:W1:Y:S04]  /*d220*/  LDS.U8 R4, [R3+UR4+0x1000] ;  /* 0x0010000403047984 */ /* 0x000e680008000000 */
[----:B0-----:R-:W-:Y:S04]  /*d230*/  STL [R1+0x20c], R2 ;  /* 0x00020c0201007387 */ /* 0x001fe80000100800 */
[----:B------:R-:W0:Y:S04]  /*d240*/  LDS.U8 R2, [R3+UR4+0x1088] ;  /* 0x0010880403027984 */ /* 0x000e280008000000 */
[----:B----4-:R-:W-:Y:S04]  /*d250*/  STL [R1+0x208], R0 ;  /* 0x0002080001007387 */ /* 0x010fe80000100800 */
[----:B------:R-:W4:Y:S04]  /*d260*/  LDS.U8 R0, [R3+UR4+0x1008] ;  /* 0x0010080403007984 */ /* 0x000f280008000000 */
[----:B-1----:R-:W-:Y:S01]  /*d270*/  STL [R1+0x30c], R4 ;  /* 0x00030c0401007387 */ /* 0x002fe20000100800 */
[----:B---3--:R-:W-:-:S02]  /*d280*/  LOP3.LUT R27, R29, 0x3, RZ, 0xc0, !PT ;  /* 0x000000031d1b7812 */ /* 0x008fc400078ec0ff */
[----:B------:R-:W-:Y:S01]  /*d290*/  SHF.R.U32.HI R18, RZ, 0x2, R29 ;  /* 0x00000002ff127819 */ /* 0x000fe2000001161d */
[----:B------:R-:W-:Y:S04]  /*d2a0*/  LDS.U8 R4, [R3+UR4+0x1880] ;  /* 0x0018800403047984 */ /* 0x000fe80008000000 */
[----:B0-----:R-:W-:Y:S04]  /*d2b0*/  STL [R1+0x308], R2 ;  /* 0x0003080201007387 */ /* 0x001fe80000100800 */
[----:B----4-:R-:W-:Y:S04]  /*d2c0*/  STL [R1+0x318], R0 ;  /* 0x0003180001007387 */ /* 0x010fe80000100800 */
[----:B------:R-:W0:Y:S01]  /*d2d0*/  LDS.U8 R0, [R3+UR4+0x1080] ;  /* 0x0010800403007984 */ /* 0x000e220008000000 */
[----:B------:R-:W-:Y:S01]  /*d2e0*/  IMAD R27, R27, 0x220, RZ ;  /* 0x000002201b1b7824 */ /* 0x000fe200078e02ff */
[----:B------:R-:W-:-:S02]  /*d2f0*/  SGXT.U32 R18, R18, 0x3 ;  /* 0x000000031212781a */ /* 0x000fc40000000000 */
[----:B0-----:R-:W-:Y:S04]  /*d300*/  STL [R1+0x9f8], R0 ;  /* 0x0009f80001007387 */ /* 0x001fe80000100800 */
[----:B------:R-:W0:Y:S01]  /*d310*/  LDS.U8 R0, [R3+UR4+0x1800] ;  /* 0x0018000403007984 */ /* 0x000e220008000000 */
[----:B------:R-:W-:Y:S02]  /*d320*/  SHF.R.U32.HI R29, RZ, 0x1, R29 ;  /* 0x00000001ff1d7819 */ /* 0x000fe4000001161d */
[----:B------:R-:W-:-:S04]  /*d330*/  LOP3.LUT R2, R27, R18, RZ, 0xfc, !PT ;  /* 0x000000121b027212 */ /* 0x000fc800078efcff */
[----:B------:R-:W-:-:S04]  /*d340*/  LOP3.LUT R2, R2, 0x10, R29, 0xf8, !PT ;  /* 0x0000001002027812 */ /* 0x000fc800078ef81d */
[----:B------:R-:W-:Y:S01]  /*d350*/  LOP3.LUT R2, R2, 0x20, RZ, 0x3c, !PT ;  /* 0x0000002002027812 */ /* 0x000fe200078e3cff */
[----:B0-----:R-:W-:Y:S04]  /*d360*/  STL [R1+0x320], R0 ;  /* 0x0003200001007387 */ /* 0x001fe80000100800 */
[----:B------:R-:W0:Y:S04]  /*d370*/  LDS.U8 R0, [R3+UR4+0x1808] ;  /* 0x0018080403007984 */ /* 0x000e280008000000 */
[----:B------:R-:W1:Y:S04]  /*d380*/  LDS.U8 R3, [R2+UR4] ;  /* 0x0000000402037984 */ /* 0x000e680008000000 */
[----:B------:R-:W-:Y:S04]  /*d390*/  STL [R1+0x31c], R5 ;  /* 0x00031c0501007387 */ /* 0x000fe80000100800 */
        /* <DEDUP_REMOVED lines=25> */
[----:B0-----:R0:W-:Y:S02]  /*d530*/  STL [R1+0x2ac], R0 ;  /* 0x0002ac0001007387 */ /* 0x0011e40000100800 */
[----:B0-----:R-:W-:-:S04]  /*d540*/  LOP3.LUT R0, R27, R18, RZ, 0xfc, !PT ;  /* 0x000000121b007212 */ /* 0x001fc800078efcff */
[----:B------:R-:W-:Y:S01]  /*d550*/  LOP3.LUT R0, R0, 0x10, R29, 0xf8, !PT ;  /* 0x0000001000007812 */ /* 0x000fe200078ef81d */
[----:B---3--:R-:W-:Y:S03]  /*d560*/  STL [R1+0x2a8], R4 ;  /* 0x0002a80401007387 */ /* 0x008fe60000100800 */
[----:B------:R-:W-:Y:S01]  /*d570*/  LOP3.LUT R0, R0, 0x130, RZ, 0x3c, !PT ;  /* 0x0000013000007812 */ /* 0x000fe200078e3cff */
[----:B-1----:R-:W-:Y:S04]  /*d580*/  STL [R1+0x2b4], R3 ;  /* 0x0002b40301007387 */ /* 0x002fe80000100800 */
[----:B------:R-:W0:Y:S04]  /*d590*/  LDS.U8 R4, [R2+UR4+0x1808] ;  /* 0x0018080402047984 */ /* 0x000e280008000000 */
[----:B------:R-:W1:Y:S04]  /*d5a0*/  LDS.U8 R3, [R2+UR4+0x1880] ;  /* 0x0018800402037984 */ /* 0x000e680008000000 */
[----:B------:R-:W3:Y:S04]  /*d5b0*/  LDS.U8 R2, [R0+UR4] ;  /* 0x0000000400027984 */ /* 0x000ee80008000000 */
[----:B------:R-:W-:Y:S01]  /*d5c0*/  STL [R1+0x2b0], R5 ;  /* 0x0002b00501007387 */ /* 0x000fe20000100800 */
[----:B------:R-:W4:Y:S03]  /*d5d0*/  S2R R29, SR_TID.X ;  /* 0x00000000001d7919 */ /* 0x000f260000002100 */
[----:B------:R-:W-:Y:S04]  /*d5e0*/  LDS.U8 R5, [R0+UR4+0x1808] ;  /* 0x0018080400057984 */ /* 0x000fe80008000000 */
[----:B0-----:R-:W-:Y:S04]  /*d5f0*/  STL [R1+0x2bc], R4 ;  /* 0x0002bc0401007387 */ /* 0x001fe80000100800 */
[----:B------:R-:W0:Y:S04]  /*d600*/  LDS.U8 R4, [R0+UR4+0x88] ;  /* 0x0000880400047984 */ /* 0x000e280008000000 */
[----:B-1----:R-:W-:Y:S04]  /*d610*/  STL [R1+0x2b8], R3 ;  /* 0x0002b80301007387 */ /* 0x002fe80000100800 */
[----:B------:R-:W1:Y:S04]  /*d620*/  LDS.U8 R3, [R0+UR4+0x8] ;  /* 0x0000080400037984 */ /* 0x000e680008000000 */
[----:B---3--:R-:W-:Y:S04]  /*d630*/  STL [R1+0x214], R2 ;  /* 0x0002140201007387 */ /* 0x008fe80000100800 */
[----:B------:R-:W3:Y:S04]  /*d640*/  LDS.U8 R2, [R0+UR4+0x80] ;  /* 0x0000800400027984 */ /* 0x000ee80008000000 */
        /* <DEDUP_REMOVED lines=13> */
[----:B------:R-:W-:Y:S04]  /*d720*/  LDS.U8 R4, [R0+UR4+0x1080] ;  /* 0x0010800400047984 */ /* 0x000fe80008000000 */
[----:B-1----:R-:W-:Y:S04]  /*d730*/  STL [R1+0x330], R3 ;  /* 0x0003300301007387 */ /* 0x002fe80000100800 */
[----:B---3--:R-:W-:Y:S04]  /*d740*/  STL [R1+0x32c], R2 ;  /* 0x00032c0201007387 */ /* 0x008fe80000100800 */
[----:B------:R-:W0:Y:S01]  /*d750*/  LDS.U8 R2, [R0+UR4+0x1008] ;  /* 0x0010080400027984 */ /* 0x000e220008000000 */
[----:B----4-:R-:W-:-:S02]  /*d760*/  LOP3.LUT R27, R29, 0x3, RZ, 0xc0, !PT ;  /* 0x000000031d1b7812 */ /* 0x010fc400078ec0ff */
[----:B------:R-:W-:-:S03]  /*d770*/  SHF.R.U32.HI R18, RZ, 0x2, R29 ;  /* 0x00000002ff127819 */ /* 0x000fc6000001161d */
[----:B------:R-:W-:Y:S01]  /*d780*/  IMAD R27, R27, 0x220, RZ ;  /* 0x000002201b1b7824 */ /* 0x000fe200078e02ff */
[----:B------:R-:W-:Y:S02]  /*d790*/  SGXT.U32 R18, R18, 0x3 ;  /* 0x000000031212781a */ /* 0x000fe40000000000 */
[----:B------:R-:W-:Y:S01]  /*d7a0*/  SHF.R.U32.HI R29, RZ, 0x1, R29 ;  /* 0x00000001ff1d7819 */ /* 0x000fe2000001161d */
[----:B0-----:R-:W-:Y:S04]  /*d7b0*/  STL [R1+0x338], R2 ;  /* 0x0003380201007387 */ /* 0x001fe80000100800 */
[----:B------:R-:W0:Y:S04]  /*d7c0*/  LDS.U8 R2, [R0+UR4+0x1800] ;  /* 0x0018000400027984 */ /* 0x000e280008000000 */
[----:B------:R-:W-:Y:S04]  /*d7d0*/  STL [R1+0x334], R4 ;  /* 0x0003340401007387 */ /* 0x000fe80000100800 */
[----:B------:R-:W1:Y:S01]  /*d7e0*/  LDS.U8 R4, [R0+UR4+0x1888] ;  /* 0x0018880400047984 */ /* 0x000e620008000000 */
[----:B------:R-:W-:-:S04]  /*d7f0*/  LOP3.LUT R3, R27, R18, RZ, 0xfc, !PT ;  /* 0x000000121b037212 */ /* 0x000fc800078efcff */
[----:B------:R-:W-:-:S04]  /*d800*/  LOP3.LUT R3, R3, 0x10, R29, 0xf8, !PT ;  /* 0x0000001003037812 */ /* 0x000fc800078ef81d */
[----:B------:R-:W-:Y:S01]  /*d810*/  LOP3.LUT R3, R3, 0x40, RZ, 0x3c, !PT ;  /* 0x0000004003037812 */ /* 0x000fe200078e3cff */
[----:B0-----:R-:W-:Y:S04]  /*d820*/  STL [R1+0x340], R2 ;  /* 0x0003400201007387 */ /* 0x001fe80000100800 */
[----:B------:R-:W0:Y:S04]  /*d830*/  LDS.U8 R2, [R0+UR4+0x1880] ;  /* 0x0018800400027984 */ /* 0x000e280008000000 */
[----:B-1----:R-:W-:Y:S04]  /*d840*/  STL [R1+0x33c], R4 ;  /* 0x00033c0401007387 */ /* 0x002fe80000100800 */
[----:B------:R-:W1:Y:S04]  /*d850*/  LDS.U8 R4, [R3+UR4] ;  /* 0x0000000403047984 */ /* 0x000e680008000000 */
[----:B------:R-:W3:Y:S04]  /*d860*/  LDS.U8 R0, [R3+UR4+0x88] ;  /* 0x0000880403007984 */ /* 0x000ee80008000000 */
[----:B------:R-:W-:Y:S04]  /*d870*/  STL [R1+0x348], R5 ;  /* 0x0003480501007387 */ /* 0x000fe80000100800 */
        /* <DEDUP_REMOVED lines=24> */
[----:B0-----:R0:W-:Y:S04]  /*da00*/  STL [R1+0x2c8], R2 ;  /* 0x0002c80201007387 */ /* 0x0011e80000100800 */
[----:B-1----:R-:W-:Y:S01]  /*da10*/  STL [R1+0x2d4], R4 ;  /* 0x0002d40401007387 */ /* 0x002fe20000100800 */
[----:B0-----:R-:W-:-:S03]  /*da20*/  LOP3.LUT R2, R27, R18, RZ, 0xfc, !PT ;  /* 0x000000121b027212 */ /* 0x001fc600078efcff */
[----:B------:R-:W-:Y:S04]  /*da30*/  LDS.U8 R4, [R3+UR4+0x1880] ;  /* 0x0018800403047984 */ /* 0x000fe80008000000 */
[----:B---3--:R-:W-:Y:S04]  /*da40*/  STL [R1+0xa80], R0 ;  /* 0x000a800001007387 */ /* 0x008fe80000100800 */
[----:B------:R-:W0:Y:S01]  /*da50*/  LDS.U8 R0, [R3+UR4+0x1808] ;  /* 0x0018080403007984 */ /* 0x000e220008000000 */
[----:B------:R-:W-:-:S04]  /*da60*/  LOP3.LUT R2, R2, 0x10, R29, 0xf8, !PT ;  /* 0x0000001002027812 */ /* 0x000fc800078ef81d */
[----:B------:R-:W-:-:S05]  /*da70*/  LOP3.LUT R2, R2, 0x150, RZ, 0x3c, !PT ;  /* 0x0000015002027812 */ /* 0x000fca00078e3cff */
[----:B------:R-:W1:Y:S04]  /*da80*/  LDS.U8 R3, [R2+UR4] ;  /* 0x0000000402037984 */ /* 0x000e680008000000 */
[----:B------:R-:W-:Y:S04]  /*da90*/  LDS.U8 R16, [R2+UR4+0x1080] ;  /* 0x0010800402107984 */ /* 0x000fe80008000000 */
        /* <DEDUP_REMOVED lines=16> */
[----:B------:R-:W-:Y:S04]  /*dba0*/  LDS.U8 R4, [R2+UR4+0x1008] ;  /* 0x0010080402047984 */ /* 0x000fe80008000000 */
[----:B-1----:R-:W-:Y:S04]  /*dbb0*/  STL [R1+0x24c], R3 ;  /* 0x00024c0301007387 */ /* 0x002fe80000100800 */
[----:B------:R-:W1:Y:S04]  /*dbc0*/  LDS.U8 R3, [R2+UR4+0x1000] ;  /* 0x0010000402037984 */ /* 0x000e680008000000 */
[----:B0-----:R-:W-:Y:S04]  /*dbd0*/  STL [R1+0xb90], R0 ;  /* 0x000b900001007387 */ /* 0x001fe80000100800 */
[----:B------:R-:W0:Y:S01]  /*dbe0*/  LDS.U8 R0, [R2+UR4+0x1088] ;  /* 0x0010880402007984 */ /* 0x000e220008000000 */
[----:B------:R-:W3:Y:S03]  /*dbf0*/  S2R R29, SR_TID.X ;  /* 0x00000000001d7919 */ /* 0x000ee60000002100 */
[----:B-1----:R1:W-:Y:S04]  /*dc00*/  STL [R1+0x350], R3 ;  /* 0x0003500301007387 */ /* 0x0023e80000100800 */
[----:B0-----:R0:W-:Y:S04]  /*dc10*/  STL [R1+0x34c], R0 ;  /* 0x00034c0001007387 */ /* 0x0011e80000100800 */
[----:B------:R4:W-:Y:S04]  /*dc20*/  STL [R1+0x358], R4 ;  /* 0x0003580401007387 */ /* 0x0009e80000100800 */
[----:B------:R-:W-:Y:S04]  /*dc30*/  STL [R1+0x354], R16 ;  /* 0x0003541001007387 */ /* 0x000fe80000100800 */
[----:B------:R-:W2:Y:S04]  /*dc40*/  LDS.U8 R16, [R2+UR4+0x1888] ;  /* 0x0018880402107984 */ /* 0x000ea80008000000 */
[----:B------:R-:W-:Y:S04]  /*dc50*/  STL [R1+0x850], R5 ;  /* 0x0008500501007387 */ /* 0x000fe80000100800 */
[----:B------:R-:W2:Y:S01]  /*dc60*/  LDS.U8 R5, [R2+UR4+0x1808] ;  /* 0x0018080402057984 */ /* 0x000ea20008000000 */
[----:B---3--:R-:W-:-:S02]  /*dc70*/  LOP3.LUT R18, R29, 0x3, RZ, 0xc0, !PT ;  /* 0x000000031d127812 */ /* 0x008fc400078ec0ff */
[--C-:B------:R-:W-:Y:S01]  /*dc80*/  SHF.R.U32.HI R27, RZ, 0x2, R29.reuse ;  /* 0x00000002ff1b7819 */ /* 0x100fe2000001161d */
[----:B------:R-:W3:Y:S02]  /*dc90*/  LDS.U8 R2, [R2+UR4+0x1880] ;  /* 0x0018800402027984 */ /* 0x000ee40008000000 */
[----:B-1----:R-:W-:Y:S01]  /*dca0*/  IMAD R3, R18, 0x220, RZ ;  /* 0x0000022012037824 */ /* 0x002fe200078e02ff */
[----:B0-----:R-:W-:Y:S02]  /*dcb0*/  SGXT.U32 R0, R27, 0x3 ;  /* 0x000000031b00781a */ /* 0x001fe40000000000 */
[----:B------:R-:W-:Y:S02]  /*dcc0*/  SHF.R.U32.HI R18, RZ, 0x1, R29 ;  /* 0x00000001ff127819 */ /* 0x000fe4000001161d */
[----:B----4-:R-:W-:-:S04]  /*dcd0*/  LOP3.LUT R4, R3, R0, RZ, 0xfc, !PT ;  /* 0x0000000003047212 */ /* 0x010fc800078efcff */
[----:B------:R-:W-:-:S04]  /*dce0*/  LOP3.LUT R4, R4, 0x10, R18, 0xf8, !PT ;  /* 0x0000001004047812 */ /* 0x000fc800078ef812 */
[----:B------:R-:W-:Y:S01]  /*dcf0*/  LOP3.LUT R4, R4, 0x60, RZ, 0x3c, !PT ;  /* 0x0000006004047812 */ /* 0x000fe200078e3cff */
[----:B--2---:R-:W-:Y:S04]  /*dd00*/  STL [R1+0x84c], R16 ;  /* 0x00084c1001007387 */ /* 0x004fe80000100800 */
[----:B------:R-:W0:Y:S04]  /*dd10*/  LDS.U8 R16, [R4+UR4] ;  /* 0x0000000404107984 */ /* 0x000e280008000000 */
[----:B------:R-:W-:Y:S04]  /*dd20*/  STL [R1+0x858], R5 ;  /* 0x0008580501007387 */ /* 0x000fe80000100800 */
[----:B------:R-:W1:Y:S04]  /*dd30*/  LDS.U8 R5, [R4+UR4+0x88] ;  /* 0x0000880404057984 */ /* 0x000e680008000000 */
[----:B---3--:R-:W-:Y:S04]  /*dd40*/  STL [R1+0x854], R2 ;  /* 0x0008540201007387 */ /* 0x008fe80000100800 */
[----:B------:R-:W2:Y:S04]  /*dd50*/  LDS.U8 R2, [R4+UR4+0x8] ;  /* 0x0000080404027984 */ /* 0x000ea80008000000 */
[----:B0-----:R-:W-:Y:S04]  /*dd60*/  STL [R1+0x1d4], R16 ;  /* 0x0001d41001007387 */ /* 0x001fe80000100800 */
[----:B------:R-:W0:Y:S04]  /*dd70*/  LDS.U8 R16, [R4+UR4+0x80] ;  /* 0x0000800404107984 */ /* 0x000e280008000000 */
[----:B-1----:R-:W-:Y:S04]  /*dd80*/  STL [R1+0x1d0], R5 ;  /* 0x0001d00501007387 */ /* 0x002fe80000100800 */
[----:B------:R-:W1:Y:S04]  /*dd90*/  LDS.U8 R5, [R4+UR4+0x800] ;  /* 0x0008000404057984 */ /* 0x000e680008000000 */
[----:B--2---:R-:W-:Y:S04]  /*dda0*/  STL [R1+0x1dc], R2 ;  /* 0x0001dc0201007387 */ /* 0x004fe80000100800 */
[----:B------:R-:W2:Y:S04]  /*ddb0*/  LDS.U8 R2, [R4+UR4+0x888] ;  /* 0x0008880404027984 */ /* 0x000ea80008000000 */
[----:B0-----:R-:W-:Y:S04]  /*ddc0*/  STL [R1+0x1d8], R16 ;  /* 0x0001d81001007387 */ /* 0x001fe80000100800 */
[----:B------:R-:W0:Y:S04]  /*ddd0*/  LDS.U8 R16, [R4+UR4+0x808] ;  /* 0x0008080404107984 */ /* 0x000e280008000000 */
[----:B-1----:R-:W-:Y:S04]  /*dde0*/  STL [R1+0x1e4], R5 ;  /* 0x0001e40501007387 */ /* 0x002fe80000100800 */
[----:B------:R-:W1:Y:S04]  /*ddf0*/  LDS.U8 R5, [R4+UR4+0x880] ;  /* 0x0008800404057984 */ /* 0x000e680008000000 */
[----:B--2---:R2:W-:Y:S04]  /*de00*/  STL [R1+0x1e0], R2 ;  /* 0x0001e00201007387 */ /* 0x0045e80000100800 */
[----:B--2---:R-:W2:Y:S04]  /*de10*/  LDL.LU R2, [R1+0x2c] ;  /* 0x00002c0001027983 */ /* 0x004ea80000300800 */
[----:B0-----:R0:W-:Y:S04]  /*de20*/  STL [R1+0x1ec], R16 ;  /* 0x0001ec1001007387 */ /* 0x0011e80000100800 */
[----:B0-----:R-:W3:Y:S04]  /*de30*/  LDL.LU R16, [R1+0x28] ;  /* 0x0000280001107983 */ /* 0x001ee80000300800 */
[----:B-1----:R-:W-:Y:S04]  /*de40*/  STL [R1+0x1e8], R5 ;  /* 0x0001e80501007387 */ /* 0x002fe80000100800 */
[----:B------:R-:W0:Y:S04]  /*de50*/  LDS.U8 R5, [R4+UR4+0x1000] ;  /* 0x0010000404057984 */ /* 0x000e280008000000 */
[----:B------:R-:W4:Y:S04]  /*de60*/  LDL.LU R27, [R1+0x4] ;  /* 0x00000400011b7983 */ /* 0x000f280000300800 */
[----:B------:R-:W4:Y:S04]  /*de70*/  LDL.LU R29, [R1] ;  /* 0x00000000011d7983 */ /* 0x000f280000300800 */
[----:B0-----:R-:W-:Y:S04]  /*de80*/  STL [R1+0x2e8], R5 ;  /* 0x0002e80501007387 */ /* 0x001fe80000100800 */
[----:B------:R-:W0:Y:S04]  /*de90*/  LDS.U8 R5, [R4+UR4+0x1088] ;  /* 0x0010880404057984 */ /* 0x000e280008000000 */
[----:B0-----:R-:W-:Y:S04]  /*dea0*/  STL [R1+0x2e4], R5 ;  /* 0x0002e40501007387 */ /* 0x001fe80000100800 */
[----:B------:R-:W0:Y:S01]  /*deb0*/  LDS.U8 R5, [R4+UR4+0x1008] ;  /* 0x0010080404057984 */ /* 0x000e220008000000 */
[----:B------:R-:W-:-:S03]  /*dec0*/  LOP3.LUT R3, R3, R0, RZ, 0xfc, !PT ;  /* 0x0000000003037212 */ /* 0x000fc600078efcff */
[----:B------:R-:W-:Y:S04]  /*ded0*/  LDS.U8 R0, [R4+UR4+0x1808] ;  /* 0x0018080404007984 */ /* 0x000fe80008000000 */
[----:B0-----:R-:W-:Y:S04]  /*dee0*/  STL [R1+0x2f0], R5 ;  /* 0x0002f00501007387 */ /* 0x001fe80000100800 */
[----:B------:R-:W0:Y:S01]  /*def0*/  LDS.U8 R5, [R4+UR4+0x1080] ;  /* 0x0010800404057984 */ /* 0x000e220008000000 */
[----:B------:R-:W-:-:S03]  /*df00*/  LOP3.LUT R3, R3, 0x10, R18, 0xf8, !PT ;  /* 0x0000001003037812 */ /* 0x000fc600078ef812 */
[----:B------:R-:W-:Y:S04]  /*df10*/  LDS.U8 R18, [R4+UR4+0x1888] ;  /* 0x0018880404127984 */ /* 0x000fe80008000000 */
[----:B0-----:R-:W-:Y:S04]  /*df20*/  STL [R1+0x2ec], R5 ;  /* 0x0002ec0501007387 */ /* 0x001fe80000100800 */
[----:B------:R-:W0:Y:S04]  /*df30*/  LDS.U8 R5, [R4+UR4+0x1800] ;  /* 0x0018000404057984 */ /* 0x000e280008000000 */
[----:B------:R-:W1:Y:S01]  /*df40*/  LDS.U8 R4, [R4+UR4+0x1880] ;  /* 0x0018800404047984 */ /* 0x000e620008000000 */
[----:B------:R-:W-:-:S03]  /*df50*/  LOP3.LUT R3, R3, 0x170, RZ, 0x3c, !PT ;  /* 0x0000017003037812 */ /* 0x000fc600078e3cff */
[----:B0-----:R0:W-:Y:S04]  /*df60*/  STL [R1+0x2f8], R5 ;  /* 0x0002f80501007387 */ /* 0x0011e80000100800 */
[----:B0-----:R-:W4:Y:S04]  /*df70*/  LDL.LU R5, [R1+0xc64] ;  /* 0x000c640001057983 */ /* 0x001f280000300800 */
[----:B------:R-:W-:Y:S04]  /*df80*/  STL [R1+0x2f4], R18 ;  /* 0x0002f41201007387 */ /* 0x000fe80000100800 */
[----:B------:R-:W0:Y:S04]  /*df90*/  LDS.U8 R18, [R3+UR4] ;  /* 0x0000000403127984 */ /* 0x000e280008000000 */
[----:B------:R-:W-:Y:S04]  /*dfa0*/  STL [R1+0x304], R0 ;  /* 0x0003040001007387 */ /* 0x000fe80000100800 */
[----:B------:R-:W2:Y:S04]  /*dfb0*/  LDS.U8 R0, [R3+UR4+0x88] ;  /* 0x0000880403007984 */ /* 0x000ea80008000000 */
[----:B-1----:R-:W-:Y:S04]  /*dfc0*/  STL [R1+0x300], R4 ;  /* 0x0003000401007387 */ /* 0x002fe80000100800 */
[----:B------:R-:W1:Y:S04]  /*dfd0*/  LDS.U8 R4, [R3+UR4+0x8] ;  /* 0x0000080403047984 */ /* 0x000e680008000000 */
[----:B0-----:R-:W-:Y:S04]  /*dfe0*/  STL [R1+0x254], R18 ;  /* 0x0002541201007387 */ /* 0x001fe80000100800 */
[----:B------:R-:W0:Y:S04]  /*dff0*/  LDS.U8 R18, [R3+UR4+0x80] ;  /* 0x0000800403127984 */ /* 0x000e280008000000 */
[----:B--2---:R-:W-:Y:S04]  /*e000*/  STL [R1+0x250], R0 ;  /* 0x0002500001007387 */ /* 0x004fe80000100800 */
        /* <DEDUP_REMOVED lines=11> */
[----:B--2---:R2:W-:Y:S04]  /*e0c0*/  STL [R1+0x278], R0 ;  /* 0x0002780001007387 */ /* 0x0045e80000100800 */
[----:B--2---:R-:W2:Y:S04]  /*e0d0*/  LDL.LU R0, [R1+0x18] ;  /* 0x0000180001007983 */ /* 0x004ea80000300800 */
[----:B-1----:R-:W-:Y:S04]  /*e0e0*/  STL [R1+0x860], R4 ;  /* 0x0008600401007387 */ /* 0x002fe80000100800 */
[----:B------:R-:W1:Y:S04]  /*e0f0*/  LDS.U8 R4, [R3+UR4+0x1008] ;  /* 0x0010080403047984 */ /* 0x000e680008000000 */
[----:B0-----:R-:W-:Y:S04]  /*e100*/  STL [R1+0x85c], R18 ;  /* 0x00085c1201007387 */ /* 0x001fe80000100800 */
[----:B-1----:R-:W-:Y:S04]  /*e110*/  STL [R1+0x868], R4 ;  /* 0x0008680401007387 */ /* 0x002fe80000100800 */
[----:B------:R-:W0:Y:S04]  /*e120*/  LDS.U8 R4, [R3+UR4+0x1080] ;  /* 0x0010800403047984 */ /* 0x000e280008000000 */
[----:B0-----:R-:W-:Y:S04]  /*e130*/  STL [R1+0x864], R4 ;  /* 0x0008640401007387 */ /* 0x001fe80000100800 */
[----:B------:R-:W0:Y:S04]  /*e140*/  LDS.U8 R4, [R3+UR4+0x1800] ;  /* 0x0018000403047984 */ /* 0x000e280008000000 */
[----:B0-----:R-:W-:Y:S04]  /*e150*/  STL [R1+0x870], R4 ;  /* 0x0008700401007387 */ /* 0x001fe80000100800 */
[----:B------:R-:W0:Y:S04]  /*e160*/  LDS.U8 R4, [R3+UR4+0x1888] ;  /* 0x0018880403047984 */ /* 0x000e280008000000 */
[----:B0-----:R-:W-:Y:S04]  /*e170*/  STL [R1+0x86c], R4 ;  /* 0x00086c0401007387 */ /* 0x001fe80000100800 */
[----:B------:R-:W0:Y:S04]  /*e180*/  LDS.U8 R4, [R3+UR4+0x1808] ;  /* 0x0018080403047984 */ /* 0x000e280008000000 */
[----:B------:R-:W1:Y:S04]  /*e190*/  LDS.U8 R3, [R3+UR4+0x1880] ;  /* 0x0018800403037984 */ /* 0x000e680008000000 */
[----:B0-----:R0:W-:Y:S04]  /*e1a0*/  STL [R1+0x878], R4 ;  /* 0x0008780401007387 */ /* 0x0011e80000100800 */
[----:B0-----:R-:W2:Y:S01]  /*e1b0*/  LDL.LU R4, [R1+0xc60] ;  /* 0x000c600001047983 */ /* 0x001ea20000300800 */
[----:B------:R-:W0:Y:S03]  /*e1c0*/  S2R R18, SR_TID.X ;  /* 0x0000000000127919 */ /* 0x000e260000002100 */
[----:B-1----:R1:W-:Y:S04]  /*e1d0*/  STL [R1+0x874], R3 ;  /* 0x0008740301007387 */ /* 0x0023e80000100800 */
[----:B-1----:R-:W2:Y:S01]  /*e1e0*/  LDL.LU R3, [R1+0xc5c] ;  /* 0x000c5c0001037983 */ /* 0x002ea20000300800 */
[----:B0-----:R-:W-:Y:S01]  /*e1f0*/  LOP3.LUT R18, R18, 0x3f, RZ, 0xc0, !PT ;  /* 0x0000003f12127812 */ /* 0x001fe200078ec0ff */
[----:B------:R-:W-:Y:S06]  /*e200*/  BAR.SYNC.DEFER_BLOCKING 0x0 ;  /* 0x0000000000007b1d */ /* 0x000fec0000010000 */
[----:B------:R0:W-:Y:S04]  /*e210*/  STS.U8 [R18+UR4], R2 ;  /* 0x0000000212007988 */ /* 0x0001e80008000004 */
[----:B---3--:R1:W-:Y:S04]  /*e220*/  STS.U8 [R18+UR4+0x40], R16 ;  /* 0x0000401012007988 */ /* 0x0083e80008000004 */
[----:B----4-:R3:W-:Y:S04]  /*e230*/  STS.U8 [R18+UR4+0x200], R27 ;  /* 0x0002001b12007988 */ /* 0x0107e80008000004 */
[----:B0-----:R-:W4:Y:S04]  /*e240*/  LDL.LU R2, [R1+0xc58] ;  /* 0x000c580001027983 */ /* 0x001f280000300800 */
[----:B-1----:R-:W4:Y:S04]  /*e250*/  LDL.LU R16, [R1+0xc54] ;  /* 0x000c540001107983 */ /* 0x002f280000300800 */
[----:B---3--:R-:W3:Y:S04]  /*e260*/  LDL.LU R27, [R1+0xc50] ;  /* 0x000c5000011b7983 */ /* 0x008ee80000300800 */
[----:B------:R0:W-:Y:S04]  /*e270*/  STS.U8 [R18+UR4+0x240], R29 ;  /* 0x0002401d12007988 */ /* 0x0001e80008000004 */
[----:B0-----:R-:W4:Y:S04]  /*e280*/  LDL.LU R29, [R1+0xc4c] ;  /* 0x000c4c00011d7983 */ /* 0x001f280000300800 */
[----:B--2---:R0:W-:Y:S04]  /*e290*/  STS.U8 [R18+UR4+0x400], R4 ;  /* 0x0004000412007988 */ /* 0x0041e80008000004 */
[----:B------:R1:W-:Y:S04]  /*e2a0*/  STS.U8 [R18+UR4+0x440], R5 ;  /* 0x0004400512007988 */ /* 0x0003e80008000004 */
[----:B0-----:R-:W2:Y:S04]  /*e2b0*/  LDL.LU R4, [R1+0x20] ;  /* 0x0000200001047983 */ /* 0x001ea80000300800 */
[----:B-1----:R-:W3:Y:S04]  /*e2c0*/  LDL.LU R5, [R1+0x24] ;  /* 0x0000240001057983 */ /* 0x002ee80000300800 */
[----:B------:R0:W-:Y:S02]  /*e2d0*/  STS.U8 [R18+UR4+0x600], R9 ;  /* 0x0006000912007988 */ /* 0x0001e40008000004 */
[----:B0-----:R-:W0:Y:S01]  /*e2e0*/  S2R R9, SR_TID.X ;  /* 0x0000000000097919 */ /* 0x001e220000002100 */
[----:B------:R-:W-:-:S02]  /*e2f0*/  LOP3.LUT R18, R18, 0x10, RZ, 0x3c, !PT ;  /* 0x0000001012127812 */ /* 0x000fc400078e3cff */
[----:B0-----:R-:W-:-:S05]  /*e300*/  LOP3.LUT R9, R9, 0x3f, RZ, 0xc0, !PT ;  /* 0x0000003f09097812 */ /* 0x001fca00078ec0ff */
[----:B------:R0:W-:Y:S04]  /*e310*/  STS.U8 [R9+UR4+0x640], R10 ;  /* 0x0006400a09007988 */ /* 0x0001e80008000004 */
[----:B0-----:R-:W4:Y:S04]  /*e320*/  LDL.LU R10, [R1+0x8] ;  /* 0x00000800010a7983 */ /* 0x001f280000300800 */
[----:B---3--:R0:W-:Y:S04]  /*e330*/  STS.U8 [R18+UR4+0x80], R5 ;  /* 0x0000800512007988 */ /* 0x0081e80008000004 */
[----:B--2---:R1:W-:Y:S04]  /*e340*/  STS.U8 [R18+UR4+0xc0], R4 ;  /* 0x0000c00412007988 */ /* 0x0043e80008000004 */
[----:B----4-:R2:W-:Y:S04]  /*e350*/  STS.U8 [R18+UR4+0x280], R29 ;  /* 0x0002801d12007988 */ /* 0x0105e80008000004 */
[----:B0-----:R-:W3:Y:S04]  /*e360*/  LDL.LU R5, [R1+0x10] ;  /* 0x0000100001057983 */ /* 0x001ee80000300800 */
[----:B-1----:R-:W3:Y:S04]  /*e370*/  LDL.LU R4, [R1+0xc] ;  /* 0x00000c0001047983 */ /* 0x002ee80000300800 */
[----:B------:R-:W-:Y:S04]  /*e380*/  STS.U8 [R18+UR4+0x2c0], R27 ;  /* 0x0002c01b12007988 */ /* 0x000fe80008000004 */
[----:B--2---:R-:W2:Y:S04]  /*e390*/  LDL.LU R29, [R1+0x14] ;  /* 0x00001400011d7983 */ /* 0x004ea80000300800 */
[----:B------:R0:W-:Y:S04]  /*e3a0*/  STS.U8 [R18+UR4+0x480], R6 ;  /* 0x0004800612007988 */ /* 0x0001e80008000004 */
[----:B0-----:R-:W4:Y:S04]  /*e3b0*/  LDL.LU R6, [R1+0x1c] ;  /* 0x00001c0001067983 */ /* 0x001f280000300800 */
[----:B------:R0:W-:Y:S02]  /*e3c0*/  STS.U8 [R18+UR4+0x4c0], R7 ;  /* 0x0004c00712007988 */ /* 0x0001e40008000004 */
[----:B0-----:R-:W0:Y:S02]  /*e3d0*/  S2R R7, SR_TID.X ;  /* 0x0000000000077919 */ /* 0x001e240000002100 */
[----:B------:R-:W3:Y:S01]  /*e3e0*/  LDL.LU R18, [R1+0xc48] ;  /* 0x000c480001127983 */ /* 0x000ee20000300800 */
[----:B------:R-:W-:-:S02]  /*e3f0*/  LOP3.LUT R27, R9, 0x20, RZ, 0x3c, !PT ;  /* 0x00000020091b7812 */ /* 0x000fc400078e3cff */
[----:B0-----:R-:W-:-:S04]  /*e400*/  LOP3.LUT R7, R7, 0x3f, RZ, 0xc0, !PT ;  /* 0x0000003f07077812 */ /* 0x001fc800078ec0ff */
[----:B------:R-:W-:-:S05]  /*e410*/  LOP3.LUT R7, R7, 0x10, RZ, 0x3c, !PT ;  /* 0x0000001007077812 */ /* 0x000fca00078e3cff */
[----:B------:R-:W-:Y:S04]  /*e420*/  STS.U8 [R7+UR4+0x680], R12 ;  /* 0x0006800c07007988 */ /* 0x000fe80008000004 */
[----:B------:R-:W-:Y:S04]  /*e430*/  STS.U8 [R7+UR4+0x6c0], R13 ;  /* 0x0006c00d07007988 */ /* 0x000fe80008000004 */
[----:B----4-:R-:W-:Y:S04]  /*e440*/  STS.U8 [R27+UR4+0x100], R6 ;  /* 0x000100061b007988 */ /* 0x010fe80008000004 */
[----:B------:R0:W-:Y:S04]  /*e450*/  STS.U8 [R27+UR4+0x140], R0 ;  /* 0x000140001b007988 */ /* 0x0001e80008000004 */
[----:B0-----:R-:W4:Y:S01]  /*e460*/  LDL R0, [R1+0x310] ;  /* 0x0003100001007983 */ /* 0x001f220000100800 */
[----:B------:R-:W-:-:S03]  /*e470*/  LOP3.LUT R9, R9, 0x30, RZ, 0x3c, !PT ;  /* 0x0000003009097812 */ /* 0x000fc600078e3cff */
[----:B---3--:R-:W-:Y:S04]  /*e480*/  STS.U8 [R27+UR4+0x300], R18 ;  /* 0x000300121b007988 */ /* 0x008fe80008000004 */
[----:B------:R-:W-:Y:S04]  /*e490*/  STS.U8 [R27+UR4+0x340], R16 ;  /* 0x000340101b007988 */ /* 0x000fe80008000004 */
[----:B------:R-:W-:Y:S04]  /*e4a0*/  STS.U8 [R27+UR4+0x500], R8 ;  /* 0x000500081b007988 */ /* 0x000fe80008000004 */
[----:B------:R-:W-:Y:S04]  /*e4b0*/  STS.U8 [R27+UR4+0x540], R11 ;  /* 0x0005400b1b007988 */ /* 0x000fe80008000004 */
[----:B------:R-:W-:Y:S04]  /*e4c0*/  STS.U8 [R27+UR4+0x700], R19 ;  /* 0x000700131b007988 */ /* 0x000fe80008000004 */
[----:B------:R-:W-:Y:S04]  /*e4d0*/  STS.U8 [R27+UR4+0x740], R20 ;  /* 0x000740141b007988 */ /* 0x000fe80008000004 */
[----:B--2---:R-:W-:Y:S04]  /*e4e0*/  STS.U8 [R9+UR4+0x180], R29 ;  /* 0x0001801d09007988 */ /* 0x004fe80008000004 */
[----:B------:R-:W-:Y:S04]  /*e4f0*/  STS.U8 [R9+UR4+0x1c0], R10 ;  /* 0x0001c00a09007988 */ /* 0x000fe80008000004 */
[----:B------:R0:W-:Y:S04]  /*e500*/  STS.U8 [R9+UR4+0x380], R2 ;  /* 0x0003800209007988 */ /* 0x0001e80008000004 */
[----:B------:R-:W-:Y:S04]  /*e510*/  STS.U8 [R9+UR4+0x3c0], R3 ;  /* 0x0003c00309007988 */ /* 0x000fe80008000004 */
[----:B------:R-:W-:Y:S04]  /*e520*/  STS.U8 [R9+UR4+0x580], R17 ;  /* 0x0005801109007988 */ /* 0x000fe80008000004 */
[----:B------:R-:W-:Y:S04]  /*e530*/  STS.U8 [R9+UR4+0x5c0], R21 ;  /* 0x0005c01509007988 */ /* 0x000fe80008000004 */
[----:B------:R-:W-:Y:S04]  /*e540*/  STS.U8 [R9+UR4+0x780], R22 ;  /* 0x0007801609007988 */ /* 0x000fe80008000004 */
[----:B------:R-:W-:Y:S01]  /*e550*/  STS.U8 [R9+UR4+0x7c0], R23 ;  /* 0x0007c01709007988 */ /* 0x000fe20008000004 */
[----:B------:R-:W-:Y:S01]  /*e560*/  BAR.SYNC.DEFER_BLOCKING 0x0 ;  /* 0x0000000000007b1d */ /* 0x000fe20000010000 */
[----:B------:R-:W-:-:S02]  /*e570*/  IMAD R6, R25, 0x100, R24 ;  /* 0x0000010019067824 */ /* 0x000fc400078e0218 */
[----:B0-----:R-:W-:-:S03]  /*e580*/  IMAD R2, R26, 0x100, R28 ;  /* 0x000001001a027824 */ /* 0x001fc600078e021c */
[----:B----4-:R-:W0:Y:S04]  /*e590*/  LDSM.16.M88.4 R16, [R0+UR4] ;  /* 0x000000040010783b */ /* 0x010e280008000200 */
[----:B0-----:R-:W-:Y:S01]  /*e5a0*/  STL.64 [R1+0x140], R16 ;  /* 0x0001401001007387 */ /* 0x001fe20000100a00 */
[----:B------:R-:W-:Y:S02]  /*e5b0*/  IMAD.MOV.U32 R8, RZ, RZ, R16 ;  /* 0x000000ffff087224 */ /* 0x000fe400078e0010 */
[----:B------:R-:W-:Y:S01]  /*e5c0*/  IMAD.MOV.U32 R9, RZ, RZ, R17 ;  /* 0x000000ffff097224 */ /* 0x000fe200078e0011 */
[----:B------:R-:W-:Y:S04]  /*e5d0*/  STL.64 [R1+0x148], R18 ;  /* 0x0001481201007387 */ /* 0x000fe80000100a00 */
[----:B------:R-:W0:Y:S04]  /*e5e0*/  LDSM.16.M88.4 R16, [R0+UR4+0x200] ;  /* 0x000200040010783b */ /* 0x000e280008000200 */
[----:B0-----:R-:W-:Y:S04]  /*e5f0*/  STL.64 [R1+0x150], R16 ;  /* 0x0001501001007387 */ /* 0x001fe80000100a00 */
[----:B------:R0:W-:Y:S04]  /*e600*/  STL.64 [R1+0x158], R18 ;  /* 0x0001581201007387 */ /* 0x0001e80000100a00 */
[----:B------:R-:W2:Y:S04]  /*e610*/  LDL.LU.64 R20, [R1+0x40] ;  /* 0x0000400001147983 */ /* 0x000ea80000300a00 */
[----:B------:R-:W2:Y:S04]  /*e620*/  LDL.LU.64 R22, [R1+0x48] ;  /* 0x0000480001167983 */ /* 0x000ea80000300a00 */
[----:B------:R-:W3:Y:S04]  /*e630*/  LDL.LU R25, [R1+0x50] ;  /* 0x0000500001197983 */ /* 0x000ee80000300800 */
[----:B------:R-:W3:Y:S04]  /*e640*/  LDL.LU R24, [R1+0x5c] ;  /* 0x00005c0001187983 */ /* 0x000ee80000300800 */
[----:B------:R-:W4:Y:S04]  /*e650*/  LDL.LU R26, [R1+0x58] ;  /* 0x00005800011a7983 */ /* 0x000f280000300800 */
[----:B------:R-:W2:Y:S04]  /*e660*/  LDL.LU R28, [R1+0x64] ;  /* 0x00006400011c7983 */ /* 0x000ea80000300800 */
[----:B--2---:R-:W-:Y:S04]  /*e670*/  STL [R1+0xc28], R28 ;  /* 0x000c281c01007387 */ /* 0x004fe80000100800 */
[----:B0-----:R-:W2:Y:S04]  /*e680*/  LDL.LU R19, [R1+0x60] ;  /* 0x0000600001137983 */ /* 0x001ea80000300800 */
[----:B------:R-:W2:Y:S01]  /*e690*/  LDL.LU R18, [R1+0x6c] ;  /* 0x00006c0001127983 */ /* 0x000ea20000300800 */
[----:B------:R-:W-:-:S02]  /*e6a0*/  IMAD.MOV.U32 R10, RZ, RZ, R16 ;  /* 0x000000ffff0a7224 */ /* 0x000fc400078e0010 */
[----:B------:R-:W-:Y:S01]  /*e6b0*/  IMAD.MOV.U32 R11, RZ, RZ, R17 ;  /* 0x000000ffff0b7224 */ /* 0x000fe200078e0011 */
[----:B--2---:R-:W-:Y:S04]  /*e6c0*/  STL.64 [R1+0xc40], R18 ;  /* 0x000c401201007387 */ /* 0x004fe80000100a00 */
[----:B------:R-:W4:Y:S04]  /*e6d0*/  LDL.LU R27, [R1+0x68] ;  /* 0x00006800011b7983 */ /* 0x000f280000300800 */
[----:B------:R-:W0:Y:S02]  /*e6e0*/  LDSM.16.M88.4 R16, [R0+UR4+0x400] ;  /* 0x000400040010783b */ /* 0x000e240008000200 */
[----:B0-----:R-:W-:-:S02]  /*e6f0*/  IMAD.MOV.U32 R13, RZ, RZ, R16 ;  /* 0x000000ffff0d7224 */ /* 0x001fc400078e0010 */
[----:B------:R-:W-:Y:S01]  /*e700*/  IMAD.MOV.U32 R12, RZ, RZ, R17 ;  /* 0x000000ffff0c7224 */ /* 0x000fe200078e0011 */
[----:B----4-:R-:W-:Y:S04]  /*e710*/  STL.64 [R1+0xc20], R26 ;  /* 0x000c201a01007387 */ /* 0x010fe80000100a00 */
[----:B---3--:R-:W-:Y:S04]  /*e720*/  STL.64 [R1+0xc18], R24 ;  /* 0x000c181801007387 */ /* 0x008fe80000100a00 */
[----:B------:R-:W-:Y:S04]  /*e730*/  STL.64 [R1+0x160], R16 ;  /* 0x0001601001007387 */ /* 0x000fe80000100a00 */
[----:B------:R-:W-:Y:S04]  /*e740*/  STL.64 [R1+0x168], R18 ;  /* 0x0001681201007387 */ /* 0x000fe80000100a00 */
[----:B------:R-:W0:Y:S04]  /*e750*/  LDSM.16.M88.4 R16, [R0+UR4+0x600] ;  /* 0x000600040010783b */ /* 0x000e280008000200 */
[----:B0-----:R0:W-:Y:S01]  /*e760*/  STL [R1+0x170], R16 ;  /* 0x0001701001007387 */ /* 0x0011e20000100800 */
[----:B------:R-:W-:-:S02]  /*e770*/  IMAD.MOV.U32 R28, RZ, RZ, R16 ;  /* 0x000000ffff1c7224 */ /* 0x000fc400078e0010 */
[----:B------:R-:W-:Y:S01]  /*e780*/  IMAD.MOV.U32 R0, RZ, RZ, R17 ;  /* 0x000000ffff007224 */ /* 0x000fe200078e0011 */
[----:B------:R1:W-:Y:S04]  /*e790*/  STL.64 [R1+0x178], R18 ;  /* 0x0001781201007387 */ /* 0x0003e80000100a00 */
[----:B0-----:R-:W2:Y:S04]  /*e7a0*/  LDL.LU.64 R16, [R1+0x80] ;  /* 0x0000800001107983 */ /* 0x001ea80000300a00 */
[----:B-1----:R-:W2:Y:S04]  /*e7b0*/  LDL.LU.64 R18, [R1+0x88] ;  /* 0x0000880001127983 */ /* 0x002ea80000300a00 */
[----:B------:R-:W3:Y:S04]  /*e7c0*/  LDL.LU.64 R24, [R1+0xc0] ;  /* 0x0000c00001187983 */ /* 0x000ee80000300a00 */
[----:B------:R-:W4:Y:S01]  /*e7d0*/  LDL.LU.64 R26, [R1+0xc8] ;  /* 0x0000c800011a7983 */ /* 0x000f220000300a00 */
[----:B------:R-:W-:-:S02]  /*e7e0*/  IMAD R3, R15, 0x100, R14 ;  /* 0x000001000f037824 */ /* 0x000fc400078e020e */
[----:B------:R-:W-:Y:S01]  /*e7f0*/  IMAD R7, R4, 0x100, R5 ;  /* 0x0000010004077824 */ /* 0x000fe200078e0205 */
[----:B------:R-:W-:Y:S02]  /*e800*/  F2FP.F16.E4M3.UNPACK_B R4, R2 ;  /* 0x00000002ff04723e */ /* 0x000fe400020006ff */
[----:B------:R-:W-:Y:S02]  /*e810*/  F2FP.F16.E4M3.UNPACK_B R5, R3 ;  /* 0x00000003ff05723e */ /* 0x000fe400020006ff */
[----:B------:R-:W-:Y:S02]  /*e820*/  F2FP.F16.E4M3.UNPACK_B R6, R6 ;  /* 0x00000006ff06723e */ /* 0x000fe400020006ff */
[----:B------:R-:W-:Y:S02]  /*e830*/  F2FP.F16.E4M3.UNPACK_B R7, R7 ;  /* 0x00000007ff07723e */ /* 0x000fe400020006ff */
[----:B------:R-:W-:Y:S02]  /*e840*/  F2FP.F16.E4M3.UNPACK_B R8, R8 ;  /* 0x00000008ff08723e */ /* 0x000fe400020006ff */
[----:B------:R-:W-:-:S02]  /*e850*/  F2FP.F16.E4M3.UNPACK_B R9, R9 ;  /* 0x00000009ff09723e */ /* 0x000fc400020006ff */
[----:B------:R-:W-:Y:S02]  /*e860*/  F2FP.F16.E4M3.UNPACK_B R10, R10 ;  /* 0x0000000aff0a723e */ /* 0x000fe400020006ff */
[----:B------:R-:W-:-:S03]  /*e870*/  F2FP.F16.E4M3.UNPACK_B R11, R11 ;  /* 0x0000000bff0b723e */ /* 0x000fc600020006ff */
[C---:B------:R-:W-:Y:S01]  /*e880*/  HMMA.16816.F32 R20, R4.reuse, R8, R20 ;  /* 0x000000080414723c */ /* 0x040fe20000001814 */
[----:B----4-:R-:W-:Y:S04]  /*e890*/  STL.64 [R1+0xc38], R26 ;  /* 0x000c381a01007387 */ /* 0x010fe80000100a00 */
[----:B---3--:R0:W-:Y:S04]  /*e8a0*/  STL.64 [R1+0xc30], R24 ;  /* 0x000c301801007387 */ /* 0x0081e80000100a00 */
[----:B0-----:R-:W3:Y:S04]  /*e8b0*/  LDL.LU.64 R24, [R1+0xd0] ;  /* 0x0000d00001187983 */ /* 0x001ee80000300a00 */
[----:B------:R-:W3:Y:S01]  /*e8c0*/  LDL.LU.64 R26, [R1+0xd8] ;  /* 0x0000d800011a7983 */ /* 0x000ee20000300a00 */
[----:B--2---:R-:W-:Y:S09]  /*e8d0*/  HMMA.16816.F32 R16, R4, R10, R16 ;  /* 0x0000000a0410723c */ /* 0x004ff20000001810 */
[----:B------:R0:W-:Y:S04]  /*e8e0*/  STL.64 [R1+0xba0], R22 ;  /* 0x000ba01601007387 */ /* 0x0001e80000100a00 */
[----:B0-----:R-:W2:Y:S04]  /*e8f0*/  LDL.LU R23, [R1+0x54] ;  /* 0x0000540001177983 */ /* 0x001ea80000300800 */
[----:B------:R-:W-:Y:S06]  /*e900*/  STL.64 [R1+0xb98], R20 ;  /* 0x000b981401007387 */ /* 0x000fec0000100a00 */
[----:B------:R0:W-:Y:S02]  /*e910*/  STL.64 [R1+0x30], R16 ;  /* 0x0000301001007387 */ /* 0x0001e40000100a00 */
[----:B0-----:R-:W-:-:S02]  /*e920*/  F2FP.F16.E4M3.UNPACK_B R16, R13 ;  /* 0x0000000dff10723e */ /* 0x001fc400020006ff */
[----:B------:R-:W-:Y:S01]  /*e930*/  F2FP.F16.E4M3.UNPACK_B R17, R12 ;  /* 0x0000000cff11723e */ /* 0x000fe200020006ff */
[----:B------:R-:W-:Y:S01]  /*e940*/  IMAD.MOV.U32 R29, RZ, RZ, R19 ;  /* 0x000000ffff1d7224 */ /* 0x000fe200078e0013 */
[----:B------:R0:W-:Y:S04]  /*e950*/  STL [R1+0x38], R18 ;  /* 0x0000381201007387 */ /* 0x0001e80000100800 */
[----:B0-----:R-:W4:Y:S04]  /*e960*/  LDL.LU.64 R18, [R1+0xc40] ;  /* 0x000c400001127983 */ /* 0x001f280000300a00 */
[----:B------:R-:W-:Y:S04]  /*e970*/  STL [R1+0xba8], R29 ;  /* 0x000ba81d01007387 */ /* 0x000fe80000100800 */
[----:B------:R-:W2:Y:S04]  /*e980*/  LDL.LU.64 R12, [R1+0x110] ;  /* 0x00011000010c7983 */ /* 0x000ea80000300a00 */
[----:B------:R-:W2:Y:S01]  /*e990*/  LDL.LU.64 R14, [R1+0x118] ;  /* 0x00011800010e7983 */ /* 0x000ea20000300a00 */
[----:B---3--:R-:W-:-:S15]  /*e9a0*/  HMMA.16816.F32 R24, R4, R16, R24 ;  /* 0x000000100418723c */ /* 0x008fde0000001818 */
[----:B------:R-:W-:-:S08]  /*e9b0*/  NOP ;  /* 0x0000000000007918 */ /* 0x000fd00000000000 */
[----:B------:R-:W-:Y:S04]  /*e9c0*/  STL.64 [R1+0x20], R24 ;  /* 0x0000201801007387 */ /* 0x000fe80000100a00 */
[----:B------:R0:W-:Y:S04]  /*e9d0*/  STL.64 [R1+0x28], R26 ;  /* 0x0000281a01007387 */ /* 0x0001e80000100a00 */
[----:B0-----:R-:W3:Y:S04]  /*e9e0*/  LDL.LU.64 R26, [R1+0xc38] ;  /* 0x000c3800011a7983 */ /* 0x001ee80000300a00 */
[----:B------:R-:W3:Y:S01]  /*e9f0*/  LDL.LU.64 R24, [R1+0xc30] ;  /* 0x000c300001187983 */ /* 0x000ee20000300a00 */
[----:B------:R-:W-:-:S02]  /*ea00*/  F2FP.F16.E4M3.UNPACK_B R2, R28 ;  /* 0x0000001cff02723e */ /* 0x000fc400020006ff */
[----:B------:R-:W-:Y:S01]  /*ea10*/  F2FP.F16.E4M3.UNPACK_B R3, R0 ;  /* 0x00000000ff03723e */ /* 0x000fe200020006ff */
[----:B------:R-:W4:Y:S04]  /*ea20*/  LDL.LU R28, [R1+0xc28] ;  /* 0x000c2800011c7983 */ /* 0x000f280000300800 */
[----:B------:R-:W-:Y:S02]  /*ea30*/  STL [R1+0xb94], R0 ;  /* 0x000b940001007387 */ /* 0x000fe40000100800 */
[----:B---3--:R-:W-:Y:S02]  /*ea40*/  HMMA.16816.F32 R4, R4, R2, R24 ;  /* 0x000000020404723c */ /* 0x008fe40000001818 */
[----:B------:R-:W3:Y:S04]  /*ea50*/  LDL.LU.64 R26, [R1+0xc20] ;  /* 0x000c2000011a7983 */ /* 0x000ee80000300a00 */
[----:B------:R-:W2:-:S15]  /*ea60*/  LDL.LU.64 R24, [R1+0xc18] ;  /* 0x000c180001187983 */ /* 0x000e9e0000300a00 */
[----:B------:R-:W-:-:S02]  /*ea70*/  NOP ;  /* 0x0000000000007918 */ /* 0x000fc40000000000 */
[----:B------:R-:W-:Y:S01]  /*ea80*/  STL.64 [R1+0x10], R4 ;  /* 0x0000100401007387 */ /* 0x000fe20000100a00 */
[----:B------:R-:W-:-:S03]  /*ea90*/  IMAD.MOV.U32 R29, RZ, RZ, R7 ;  /* 0x000000ffff1d7224 */ /* 0x000fc600078e0007 */
[----:B------:R4:W-:Y:S02]  /*eaa0*/  STL [R1+0x18], R6 ;  /* 0x0000180601007387 */ /* 0x0009e40000100800 */
[----:B----4-:R-:W-:-:S05]  /*eab0*/  IMAD R6, R19, 0x100, R28 ;  /* 0x0000010013067824 */ /* 0x010fca00078e021c */
[----:B------:R-:W-:Y:S01]  /*eac0*/  F2FP.F16.E4M3.UNPACK_B R6, R6 ;  /* 0x00000006ff06723e */ /* 0x000fe200020006ff */
[----:B------:R0:W-:Y:S04]  /*ead0*/  STL [R1+0xbac], R29 ;  /* 0x000bac1d01007387 */ /* 0x0001e80000100800 */
[----:B0-----:R-:W4:Y:S01]  /*eae0*/  LDL.LU R29, [R1+0x1b8] ;  /* 0x0001b800011d7983 */ /* 0x001f220000300800 */
[----:B---3--:R-:W-:Y:S02]  /*eaf0*/  IMAD R7, R27, 0x100, R18 ;  /* 0x000001001b077824 */ /* 0x008fe400078e0212 */
[----:B--2---:R-:W-:Y:S02]  /*eb00*/  IMAD R4, R25, 0x100, R23 ;  /* 0x0000010019047824 */ /* 0x004fe400078e0217 */
[----:B------:R-:W-:Y:S01]  /*eb10*/  IMAD R5, R26, 0x100, R24 ;  /* 0x000001001a057824 */ /* 0x000fe200078e0218 */
[----:B------:R-:W-:Y:S01]  /*eb20*/  F2FP.F16.E4M3.UNPACK_B R7, R7 ;  /* 0x00000007ff07723e */ /* 0x000fe200020006ff */
[----:B------:R-:W2:Y:S01]  /*eb30*/  LDL.LU.64 R24, [R1+0x100] ;  /* 0x0001000001187983 */ /* 0x000ea20000300a00 */
[----:B------:R-:W-:-:S02]  /*eb40*/  F2FP.F16.E4M3.UNPACK_B R4, R4 ;  /* 0x00000004ff04723e */ /* 0x000fc400020006ff */
[----:B------:R-:W-:Y:S01]  /*eb50*/  F2FP.F16.E4M3.UNPACK_B R5, R5 ;  /* 0x00000005ff05723e */ /* 0x000fe200020006ff */
[----:B------:R-:W2:Y:S06]  /*eb60*/  LDL.LU.64 R26, [R1+0x108] ;  /* 0x00010800011a7983 */ /* 0x000eac0000300a00 */
[----:B------:R-:W-:-:S15]  /*eb70*/  HMMA.16816.F32 R12, R4, R8, R12 ;  /* 0x00000008040c723c */ /* 0x000fde000000180c */
[----:B------:R-:W-:-:S09]  /*eb80*/  NOP ;  /* 0x0000000000007918 */ /* 0x000fd20000000000 */
[----:B------:R-:W-:Y:S02]  /*eb90*/  IMAD.MOV.U32 R20, RZ, RZ, R15 ;  /* 0x000000ffff147224 */ /* 0x000fe400078e000f */
[----:B------:R-:W-:Y:S01]  /*eba0*/  IMAD.MOV.U32 R21, RZ, RZ, R14 ;  /* 0x000000ffff157224 */ /* 0x000fe200078e000e */
[----:B------:R-:W3:Y:S01]  /*ebb0*/  LDL.LU R15, [R1+0x1c4] ;  /* 0x0001c400010f7983 */ /* 0x000ee20000300800 */
[----:B------:R-:W-:Y:S02]  /*ebc0*/  IMAD.MOV.U32 R22, RZ, RZ, R13 ;  /* 0x000000ffff167224 */ /* 0x000fe400078e000d */
[----:B------:R-:W-:Y:S01]  /*ebd0*/  IMAD.MOV.U32 R23, RZ, RZ, R12 ;  /* 0x000000ffff177224 */ /* 0x000fe200078e000c */
[----:B------:R-:W3:Y:S04]  /*ebe0*/  LDL.LU R14, [R1+0x1c0] ;  /* 0x0001c000010e7983 */ /* 0x000ee80000300800 */
[----:B------:R-:W4:Y:S04]  /*ebf0*/  LDL.LU R13, [R1+0x1cc] ;  /* 0x0001cc00010d7983 */ /* 0x000f280000300800 */
[----:B------:R-:W4:Y:S01]  /*ec00*/  LDL.LU R12, [R1+0x1c8] ;  /* 0x0001c800010c7983 */ /* 0x000f220000300800 */
[C---:B--2---:R-:W-:Y:S03]  /*ec10*/  HMMA.16816.F32 R24, R4.reuse, R10, R24 ;  /* 0x0000000a0418723c */ /* 0x044fe60000001818 */
[----:B---3--:R-:W-:Y:S04]  /*ec20*/  STL.64 [R1+0xc10], R14 ;  /* 0x000c100e01007387 */ /* 0x008fe80000100a00 */
[----:B----4-:R0:W-:Y:S04]  /*ec30*/  STL.64 [R1+0xc08], R12 ;  /* 0x000c080c01007387 */ /* 0x0101e80000100a00 */
[----:B0-----:R-:W2:Y:S04]  /*ec40*/  LDL.LU.64 R12, [R1+0xa0] ;  /* 0x0000a000010c7983 */ /* 0x001ea80000300a00 */
[----:B------:R-:W2:Y:S04]  /*ec50*/  LDL.LU.64 R14, [R1+0xa8] ;  /* 0x0000a800010e7983 */ /* 0x000ea80000300a00 */
[----:B------:R0:W-:Y:S04]  /*ec60*/  STL.64 [R1+0xbb8], R22 ;  /* 0x000bb81601007387 */ /* 0x0001e80000100a00 */
[----:B0-----:R-:W3:Y:S04]  /*ec70*/  LDL.LU R22, [R1+0x1ec] ;  /* 0x0001ec0001167983 */ /* 0x001ee80000300800 */
[----:B------:R-:W3:Y:S04]  /*ec80*/  LDL.LU R23, [R1+0x1e8] ;  /* 0x0001e80001177983 */ /* 0x000ee80000300800 */
[----:B------:R0:W-:Y:S04]  /*ec90*/  STL.64 [R1+0xbb0], R20 ;  /* 0x000bb01401007387 */ /* 0x0001e80000100a00 */
[----:B0-----:R-:W4:Y:S04]  /*eca0*/  LDL.LU R20, [R1+0x1e4] ;  /* 0x0001e40001147983 */ /* 0x001f280000300800 */
[----:B------:R-:W4:Y:S04]  /*ecb0*/  LDL.LU R21, [R1+0x1e0] ;  /* 0x0001e00001157983 */ /* 0x000f280000300800 */
[----:B------:R-:W-:Y:S04]  /*ecc0*/  STL.64 [R1+0xb58], R26 ;  /* 0x000b581a01007387 */ /* 0x000fe80000100a00 */
[----:B------:R0:W-:Y:S04]  /*ecd0*/  STL.64 [R1+0xb50], R24 ;  /* 0x000b501801007387 */ /* 0x0001e80000100a00 */
[----:B0-----:R-:W3:Y:S04]  /*ece0*/  LDL.LU.64 R24, [R1+0x70] ;  /* 0x0000700001187983 */ /* 0x001ee80000300a00 */
[----:B------:R-:W3:Y:S01]  /*ecf0*/  LDL.LU.64 R26, [R1+0x78] ;  /* 0x00007800011a7983 */ /* 0x000ee20000300a00 */
[----:B--2---:R-:W-:-:S15]  /*ed00*/  HMMA.16816.F32 R12, R4, R16, R12 ;  /* 0x00000010040c723c */ /* 0x004fde000000180c */
[----:B------:R-:W-:-:S08]  /*ed10*/  NOP ;  /* 0x0000000000007918 */ /* 0x000fd00000000000 */
[----:B------:R-:W-:Y:S01]  /*ed20*/  STL [R1+0x94], R13 ;  /* 0x0000940d01007387 */ /* 0x000fe20000100800 */
[----:B------:R-:W-:-:S03]  /*ed30*/  IMAD.MOV.U32 R0, RZ, RZ, R12 ;  /* 0x000000ffff007224 */ /* 0x000fc600078e000c */
[----:B------:R0:W-:Y:S04]  /*ed40*/  STL.64 [R1+0x98], R14 ;  /* 0x0000980e01007387 */ /* 0x0001e80000100a00 */
[----:B0-----:R-:W2:Y:S04]  /*ed50*/  LDL.LU.64 R14, [R1+0xc10] ;  /* 0x000c1000010e7983 */ /* 0x001ea80000300a00 */
[----:B------:R-:W4:Y:S01]  /*ed60*/  LDL.LU.64 R12, [R1+0xc08] ;  /* 0x000c0800010c7983 */ /* 0x000f220000300a00 */
[----:B---3--:R-:W-:Y:S03]  /*ed70*/  HMMA.16816.F32 R24, R4, R2, R24 ;  /* 0x000000020418723c */ /* 0x008fe60000001818 */
[----:B------:R0:W-:Y:S04]  /*ed80*/  STL [R1+0xbc0], R0 ;  /* 0x000bc00001007387 */ /* 0x0001e80000100800 */
[----:B0-----:R-:W3:Y:S04]  /*ed90*/  LDL.LU R0, [R1+0x1bc] ;  /* 0x0001bc0001007983 */ /* 0x001ee80000300800 */
[----:B------:R-:W2:Y:S04]  /*eda0*/  LDL.LU R6, [R1+0x1b4] ;  /* 0x0001b40001067983 */ /* 0x000ea80000300800 */
[----:B------:R-:W2:Y:S08]  /*edb0*/  LDL.LU R7, [R1+0x1b0] ;  /* 0x0001b00001077983 */ /* 0x000eb00000300800 */
[----:B------:R0:W-:Y:S04]  /*edc0*/  STL.64 [R1+0x60], R24 ;  /* 0x0000601801007387 */ /* 0x0001e80000100a00 */
[----:B------:R1:W-:Y:S04]  /*edd0*/  STL.64 [R1+0x68], R26 ;  /* 0x0000681a01007387 */ /* 0x0003e80000100a00 */
[----:B0-----:R-:W4:Y:S04]  /*ede0*/  LDL.LU.64 R24, [R1+0x180] ;  /* 0x0001800001187983 */ /* 0x001f280000300a00 */
[----:B-1----:R-:W4:Y:S04]  /*edf0*/  LDL.LU.64 R26, [R1+0x188] ;  /* 0x00018800011a7983 */ /* 0x002f280000300a00 */
[----:B------:R-:W3:Y:S04]  /*ee00*/  LDL.LU R18, [R1+0x210] ;  /* 0x0002100001127983 */ /* 0x000ee80000300800 */
[----:B---3--:R0:W-:Y:S04]  /*ee10*/  STL [R1+0xbc4], R18 ;  /* 0x000bc41201007387 */ /* 0x0081e80000100800 */
[----:B------:R-:W3:Y:S04]  /*ee20*/  LDL.LU R19, [R1+0x218] ;  /* 0x0002180001137983 */ /* 0x000ee80000300800 */
[----:B------:R-:W3:Y:S04]  /*ee30*/  LDL.LU R28, [R1+0x220] ;  /* 0x00022000011c7983 */ /* 0x000ee80000300800 */
[----:B0-----:R-:W3:Y:S01]  /*ee40*/  LDL.LU R18, [R1+0x1f4] ;  /* 0x0001f40001127983 */ /* 0x001ee20000300800 */
[----:B--2---:R-:W-:-:S02]  /*ee50*/  IMAD R4, R7, 0x100, R6 ;  /* 0x0000010007047824 */ /* 0x004fc400078e0206 */
[----:B------:R-:W-:Y:S02]  /*ee60*/  IMAD R5, R29, 0x100, R0 ;  /* 0x000001001d057824 */ /* 0x000fe400078e0200 */
[----:B------:R-:W-:Y:S02]  /*ee70*/  IMAD R6, R14, 0x100, R15 ;  /* 0x000001000e067824 */ /* 0x000fe400078e020f */
[----:B----4-:R-:W-:Y:S01]  /*ee80*/  IMAD R7, R12, 0x100, R13 ;  /* 0x000001000c077824 */ /* 0x010fe200078e020d */
[----:B------:R-:W-:Y:S02]  /*ee90*/  F2FP.F16.E4M3.UNPACK_B R12, R4 ;  /* 0x00000004ff0c723e */ /* 0x000fe400020006ff */
[----:B------:R-:W-:Y:S02]  /*eea0*/  F2FP.F16.E4M3.UNPACK_B R13, R5 ;  /* 0x00000005ff0d723e */ /* 0x000fe400020006ff */
[----:B------:R-:W-:Y:S02]  /*eeb0*/  F2FP.F16.E4M3.UNPACK_B R14, R6 ;  /* 0x00000006ff0e723e */ /* 0x000fe400020006ff */
[----:B------:R-:W-:Y:S01]  /*eec0*/  F2FP.F16.E4M3.UNPACK_B R15, R7 ;  /* 0x00000007ff0f723e */ /* 0x000fe200020006ff */
[----:B---3--:R0:W-:Y:S04]  /*eed0*/  STL.64 [R1+0xc00], R18 ;  /* 0x000c001201007387 */ /* 0x0081e80000100a00 */
[----:B0-----:R-:W2:Y:S04]  /*eee0*/  LDL.LU R18, [R1+0x1dc] ;  /* 0x0001dc0001127983 */ /* 0x001ea80000300800 */
[----:B------:R-:W2:Y:S04]  /*eef0*/  LDL.LU R19, [R1+0x1d8] ;  /* 0x0001d80001137983 */ /* 0x000ea80000300800 */
[----:B------:R0:W-:Y:S04]  /*ef00*/  STL.64 [R1+0xbf8], R16 ;  /* 0x000bf81001007387 */ /* 0x0001e80000100a00 */
[----:B0-----:R-:W3:Y:S04]  /*ef10*/  LDL.LU R16, [R1+0x1d4] ;  /* 0x0001d40001107983 */ /* 0x001ee80000300800 */
[----:B------:R-:W3:Y:S01]  /*ef20*/  LDL.LU R17, [R1+0x1d0] ;  /* 0x0001d00001117983 */ /* 0x000ee20000300800 */
[----:B------:R-:W-:Y:S03]  /*ef30*/  HMMA.16816.F32 R24, R12, R8, R24 ;  /* 0x000000080c18723c */ /* 0x000fe60000001818 */
[----:B------:R-:W4:Y:S04]  /*ef40*/  LDL.LU R0, [R1+0x1fc] ;  /* 0x0001fc0001007983 */ /* 0x000f280000300800 */
[----:B------:R-:W4:Y:S01]  /*ef50*/  LDL.LU R29, [R1+0x204] ;  /* 0x00020400011d7983 */ /* 0x000f220000300800 */
[----:B------:R-:W-:-:S02]  /*ef60*/  IMAD R6, R21, 0x100, R20 ;  /* 0x0000010015067824 */ /* 0x000fc400078e0214 */
[----:B------:R-:W-:Y:S02]  /*ef70*/  IMAD R7, R23, 0x100, R22 ;  /* 0x0000010017077824 */ /* 0x000fe400078e0216 */
[----:B--2---:R-:W-:Y:S02]  /*ef80*/  IMAD R5, R19, 0x100, R18 ;  /* 0x0000010013057824 */ /* 0x004fe400078e0212 */
[----:B---3--:R-:W-:Y:S02]  /*ef90*/  IMAD R4, R17, 0x100, R16 ;  /* 0x0000010011047824 */ /* 0x008fe400078e0210 */
[----:B------:R-:W2:Y:S07]  /*efa0*/  LDL.LU.64 R16, [R1+0x130] ;  /* 0x0001300001107983 */ /* 0x000eae0000300a00 */
[----:B------:R-:W-:Y:S04]  /*efb0*/  STL.64 [R1+0x80], R24 ;  /* 0x0000801801007387 */ /* 0x000fe80000100a00 */
[----:B------:R-:W-:Y:S04]  /*efc0*/  STL.64 [R1+0x88], R26 ;  /* 0x0000881a01007387 */ /* 0x000fe80000100a00 */
[----:B------:R-:W2:Y:S04]  /*efd0*/  LDL.LU.64 R18, [R1+0x138] ;  /* 0x0001380001127983 */ /* 0x000ea80000300a00 */
[----:B------:R-:W3:Y:S04]  /*efe0*/  LDL.LU.64 R20, [R1+0xf0] ;  /* 0x0000f00001147983 */ /* 0x000ee80000300a00 */
[----:B------:R-:W4:Y:S04]  /*eff0*/  LDL.LU.64 R22, [R1+0xf8] ;  /* 0x0000f80001167983 */ /* 0x000f280000300a00 */
[----:B----4-:R-:W-:Y:S04]  /*f000*/  STL.64 [R1+0xbd0], R22 ;  /* 0x000bd01601007387 */ /* 0x010fe80000100a00 */
[----:B---3--:R0:W-:Y:S04]  /*f010*/  STL.64 [R1+0xbc8], R20 ;  /* 0x000bc81401007387 */ /* 0x0081e80000100a00 */
[----:B0-----:R-:W3:Y:S04]  /*f020*/  LDL.LU.64 R20, [R1+0xe0] ;  /* 0x0000e00001147983 */ /* 0x001ee80000300a00 */
[----:B------:R-:W4:Y:S01]  /*f030*/  LDL.LU.64 R22, [R1+0xe8] ;  /* 0x0000e80001167983 */ /* 0x000f220000300a00 */
[C---:B--2---:R-:W-:Y:S03]  /*f040*/  HMMA.16816.F32 R16, R12.reuse, R10, R16 ;  /* 0x0000000a0c10723c */ /* 0x044fe60000001810 */
[----:B----4-:R-:W-:Y:S04]  /*f050*/  STL.64 [R1+0xbe0], R22 ;  /* 0x000be01601007387 */ /* 0x010fe80000100a00 */
[----:B---3--:R0:W-:Y:S04]  /*f060*/  STL.64 [R1+0xbd8], R20 ;  /* 0x000bd81401007387 */ /* 0x0081e80000100a00 */
[----:B0-----:R-:W2:Y:S04]  /*f070*/  LDL.LU.64 R20, [R1+0xb0] ;  /* 0x0000b00001147983 */ /* 0x001ea80000300a00 */
[----:B------:R-:W3:Y:S04]  /*f080*/  LDL.LU.64 R22, [R1+0xb8] ;  /* 0x0000b80001167983 */ /* 0x000ee80000300a00 */
[----:B---3--:R-:W-:Y:S04]  /*f090*/  STL.64 [R1+0xbf0], R22 ;  /* 0x000bf01601007387 */ /* 0x008fe80000100a00 */
[----:B--2---:R0:W-:Y:S04]  /*f0a0*/  STL.64 [R1+0xbe8], R20 ;  /* 0x000be81401007387 */ /* 0x0041e80000100a00 */
[----:B0-----:R-:W2:Y:S04]  /*f0b0*/  LDL.LU.64 R20, [R1+0x120] ;  /* 0x0001200001147983 */ /* 0x001ea80000300a00 */
[----:B------:R-:W2:Y:S04]  /*f0c0*/  LDL.LU.64 R22, [R1+0x128] ;  /* 0x0001280001167983 */ /* 0x000ea80000300a00 */
[----:B------:R-:W3:Y:S04]  /*f0d0*/  LDL.LU.64 R24, [R1+0x1a0] ;  /* 0x0001a00001187983 */ /* 0x000ee80000300a00 */
[----:B------:R-:W3:Y:S04]  /*f0e0*/  LDL.LU.64 R26, [R1+0x1a8] ;  /* 0x0001a800011a7983 */ /* 0x000ee80000300a00 */
[----:B------:R-:W-:Y:S04]  /*f0f0*/  STL.64 [R1+0xd0], R16 ;  /* 0x0000d01001007387 */ /* 0x000fe80000100a00 */
[----:B------:R0:W-:Y:S04]  /*f100*/  STL.64 [R1+0xd8], R18 ;  /* 0x0000d81201007387 */ /* 0x0001e80000100a00 */
[----:B0-----:R-:W4:Y:S04]  /*f110*/  LDL.LU.64 R18, [R1+0xc00] ;  /* 0x000c000001127983 */ /* 0x001f280000300a00 */
[----:B------:R-:W2:Y:S02]  /*f120*/  LDL.LU.64 R16, [R1+0xbf8] ;  /* 0x000bf80001107983 */ /* 0x000ea40000300a00 */
[----:B--2---:R-:W-:-:S15]  /*f130*/  HMMA.16816.F32 R20, R12, R16, R20 ;  /* 0x000000100c14723c */ /* 0x004fde0000001814 */
[----:B------:R-:W-:-:S08]  /*f140*/  NOP ;  /* 0x0000000000007918 */ /* 0x000fd00000000000 */
[----:B------:R-:W-:Y:S04]  /*f150*/  STL.64 [R1+0xc0], R20 ;  /* 0x0000c01401007387 */ /* 0x000fe80000100a00 */
[----:B------:R0:W-:Y:S04]  /*f160*/  STL.64 [R1+0xc8], R22 ;  /* 0x0000c81601007387 */ /* 0x0001e80000100a00 */
[----:B0-----:R-:W2:Y:S04]  /*f170*/  LDL.LU.64 R22, [R1+0xbf0] ;  /* 0x000bf00001167983 */ /* 0x001ea80000300a00 */
[----:B------:R-:W2:Y:S01]  /*f180*/  LDL.LU.64 R20, [R1+0xbe8] ;  /* 0x000be80001147983 */ /* 0x000ea20000300a00 */
[----:B------:R-:W-:-:S02]  /*f190*/  F2FP.F16.E4M3.UNPACK_B R4, R4 ;  /* 0x00000004ff04723e */ /* 0x000fc400020006ff */
[----:B------:R-:W-:Y:S02]  /*f1a0*/  F2FP.F16.E4M3.UNPACK_B R5, R5 ;  /* 0x00000005ff05723e */ /* 0x000fe400020006ff */
[----:B------:R-:W-:Y:S01]  /*f1b0*/  F2FP.F16.E4M3.UNPACK_B R6, R6 ;  /* 0x00000006ff06723e */ /* 0x000fe200020006ff */
[----:B--2---:R-:W-:Y:S01]  /*f1c0*/  HMMA.16816.F32 R12, R12, R2, R20 ;  /* 0x000000020c0c723c */ /* 0x004fe20000001814 */
[----:B------:R-:W2:Y:S04]  /*f1d0*/  LDL.LU.64 R22, [R1+0xbe0] ;  /* 0x000be00001167983 */ /* 0x000ea80000300a00 */
[----:B------:R-:W2:Y:S01]  /*f1e0*/  LDL.LU.64 R20, [R1+0xbd8] ;  /* 0x000bd80001147983 */ /* 0x000ea20000300a00 */
[----:B------:R-:W-:-:S15]  /*f1f0*/  F2FP.F16.E4M3.UNPACK_B R7, R7 ;  /* 0x00000007ff07723e */ /* 0x000fde00020006ff */
[----:B------:R-:W-:-:S02]  /*f200*/  NOP ;  /* 0x0000000000007918 */ /* 0x000fc40000000000 */
[----:B------:R0:W-:Y:S04]  /*f210*/  STL.64 [R1+0xb0], R12 ;  /* 0x0000b00c01007387 */ /* 0x0001e80000100a00 */
[----:B------:R1:W-:Y:S04]  /*f220*/  STL.64 [R1+0xb8], R14 ;  /* 0x0000b80e01007387 */ /* 0x0003e80000100a00 */
[----:B0-----:R-:W3:Y:S04]  /*f230*/  LDL.LU R13, [R1+0x1f8] ;  /* 0x0001f800010d7983 */ /* 0x001ee80000300800 */
[----:B------:R-:W4:Y:S04]  /*f240*/  LDL.LU R12, [R1+0x214] ;  /* 0x00021400010c7983 */ /* 0x000f280000300800 */
[----:B-1----:R-:W4:Y:S04]  /*f250*/  LDL.LU R14, [R1+0x21c] ;  /* 0x00021c00010e7983 */ /* 0x002f280000300800 */
[----:B------:R-:W4:Y:S01]  /*f260*/  LDL.LU R15, [R1+0x224] ;  /* 0x00022400010f7983 */ /* 0x000f220000300800 */
[----:B--2---:R-:W-:-:S15]  /*f270*/  HMMA.16816.F32 R20, R4, R8, R20 ;  /* 0x000000080414723c */ /* 0x004fde0000001814 */
[----:B------:R-:W-:-:S08]  /*f280*/  NOP ;  /* 0x0000000000007918 */ /* 0x000fd00000000000 */
[----:B------:R-:W-:Y:S04]  /*f290*/  STL.64 [R1+0x70], R20 ;  /* 0x0000701401007387 */ /* 0x000fe80000100a00 */
[----:B------:R0:W-:Y:S04]  /*f2a0*/  STL.64 [R1+0x78], R22 ;  /* 0x0000781601007387 */ /* 0x0001e80000100a00 */
[----:B0-----:R-:W2:Y:S04]  /*f2b0*/  LDL.LU.64 R22, [R1+0xbd0] ;  /* 0x000bd00001167983 */ /* 0x001ea80000300a00 */
[----:B------:R-:W2:Y:S04]  /*f2c0*/  LDL.LU.64 R20, [R1+0xbc8] ;  /* 0x000bc80001147983 */ /* 0x000ea80000300a00 */
[----:B------:R-:W4:Y:S01]  /*f2d0*/  LDL.LU R9, [R1+0x1f0] ;  /* 0x0001f00001097983 */ /* 0x000f220000300800 */
[----:B---3--:R-:W-:-:S03]  /*f2e0*/  IMAD R13, R13, 0x100, R0 ;  /* 0x000001000d0d7824 */ /* 0x008fc600078e0200 */
[----:B------:R-:W3:Y:S01]  /*f2f0*/  LDL.LU R8, [R1+0x200] ;  /* 0x0002000001087983 */ /* 0x000ee20000300800 */
[----:B--2---:R-:W-:Y:S01]  /*f300*/  HMMA.16816.F32 R20, R4, R10, R20 ;  /* 0x0000000a0414723c */ /* 0x004fe20000001814 */
[----:B----4-:R-:W-:Y:S02]  /*f310*/  IMAD R9, R9, 0x100, R18 ;  /* 0x0000010009097824 */ /* 0x010fe400078e0212 */
[----:B------:R-:W2:Y:S04]  /*f320*/  LDL.LU R18, [R1+0xbc4] ;  /* 0x000bc40001127983 */ /* 0x000ea80000300800 */
[----:B------:R-:W4:-:S15]  /*f330*/  LDL.LU R0, [R1+0xbc0] ;  /* 0x000bc00001007983 */ /* 0x000f1e0000300800 */
[----:B------:R-:W-:-:S01]  /*f340*/  NOP ;  /* 0x0000000000007918 */ /* 0x000fc20000000000 */
[----:B------:R-:W-:Y:S04]  /*f350*/  STL.64 [R1+0x50], R20 ;  /* 0x0000501401007387 */ /* 0x000fe80000100a00 */
[----:B------:R0:W-:Y:S04]  /*f360*/  STL.64 [R1+0x58], R22 ;  /* 0x0000581601007387 */ /* 0x0001e80000100a00 */
[----:B0-----:R-:W2:Y:S04]  /*f370*/  LDL.LU.64 R22, [R1+0xbb8] ;  /* 0x000bb80001167983 */ /* 0x001ea80000300a00 */
[----:B------:R-:W4:Y:S04]  /*f380*/  LDL.LU.64 R20, [R1+0xbb0] ;  /* 0x000bb00001147983 */ /* 0x000f280000300a00 */
[----:B------:R-:W4:Y:S04]  /*f390*/  LDL.LU R10, [R1+0x20c] ;  /* 0x00020c00010a7983 */ /* 0x000f280000300800 */
[----:B------:R-:W4:Y:S01]  /*f3a0*/  LDL.LU R11, [R1+0x208] ;  /* 0x00020800010b7983 */ /* 0x000f220000300800 */
[----:B------:R-:W-:Y:S01]  /*f3b0*/  HMMA.16816.F32 R24, R4, R16, R24 ;  /* 0x000000100418723c */ /* 0x000fe20000001818 */
[----:B---3--:R-:W-:-:S02]  /*f3c0*/  IMAD R8, R8, 0x100, R29 ;  /* 0x0000010008087824 */ /* 0x008fc400078e021d */
[----:B------:R-:W3:-:S15]  /*f3d0*/  LDL.LU R29, [R1+0xbac] ;  /* 0x000bac00011d7983 */ /* 0x000ede0000300800 */
[----:B------:R-:W-:-:S05]  /*f3e0*/  NOP ;  /* 0x0000000000007918 */ /* 0x000fca0000000000 */
[----:B------:R2:W-:Y:S04]  /*f3f0*/  STL.64 [R1+0x40], R24 ;  /* 0x0000401801007387 */ /* 0x0005e80000100a00 */
[----:B------:R4:W-:Y:S01]  /*f400*/  STL.64 [R1+0x48], R26 ;  /* 0x0000481a01007387 */ /* 0x0009e20000100a00 */
[----:B--2---:R-:W-:Y:S02]  /*f410*/  IMAD.MOV.U32 R24, RZ, RZ, R23 ;  /* 0x000000ffff187224 */ /* 0x004fe400078e0017 */
[----:B------:R-:W-:Y:S02]  /*f420*/  IMAD.MOV.U32 R25, RZ, RZ, R22 ;  /* 0x000000ffff197224 */ /* 0x000fe400078e0016 */
[----:B----4-:R-:W-:Y:S02]  /*f430*/  IMAD.MOV.U32 R26, RZ, RZ, R21 ;  /* 0x000000ffff1a7224 */ /* 0x010fe400078e0015 */
[----:B------:R-:W-:-:S02]  /*f440*/  IMAD.MOV.U32 R27, RZ, RZ, R20 ;  /* 0x000000ffff1b7224 */ /* 0x000fc400078e0014 */
[----:B------:R-:W-:Y:S02]  /*f450*/  IMAD R10, R11, 0x100, R10 ;  /* 0x000001000b0a7824 */ /* 0x000fe400078e020a */
[----:B------:R-:W2:Y:S04]  /*f460*/  LDL.LU R11, [R1+0x144] ;  /* 0x00014400010b7983 */ /* 0x000ea80000300800 */
[----:B------:R-:W4:Y:S04]  /*f470*/  LDL.LU.64 R20, [R1+0x190] ;  /* 0x0001900001147983 */ /* 0x000f280000300a00 */
[----:B------:R-:W4:Y:S04]  /*f480*/  LDL.LU.64 R22, [R1+0x198] ;  /* 0x0001980001167983 */ /* 0x000f280000300a00 */
[----:B------:R-:W2:Y:S04]  /*f490*/  LDL.LU R16, [R1+0x150] ;  /* 0x0001500001107983 */ /* 0x000ea80000300800 */
[----:B------:R-:W2:Y:S04]  /*f4a0*/  LDL.LU R17, [R1+0x154] ;  /* 0x0001540001117983 */ /* 0x000ea80000300800 */
[----:B------:R-:W-:Y:S04]  /*f4b0*/  STL.64 [R1+0xb68], R26 ;  /* 0x000b681a01007387 */ /* 0x000fe80000100a00 */
[----:B------:R0:W-:Y:S04]  /*f4c0*/  STL.64 [R1+0xb60], R24 ;  /* 0x000b601801007387 */ /* 0x0001e80000100a00 */
[----:B0-----:R-:W4:Y:S04]  /*f4d0*/  LDL.LU R24, [R1+0x10] ;  /* 0x0000100001187983 */ /* 0x001f280000300800 */
[----:B------:R-:W4:Y:S04]  /*f4e0*/  LDL.LU R25, [R1+0x14] ;  /* 0x0000140001197983 */ /* 0x000f280000300800 */
[----:B------:R-:W2:Y:S01]  /*f4f0*/  LDL.LU R26, [R1+0x18] ;  /* 0x00001800011a7983 */ /* 0x000ea20000300800 */
[----:B---3--:R-:W-:-:S03]  /*f500*/  IMAD.MOV.U32 R27, RZ, RZ, R29 ;  /* 0x000000ffff1b7224 */ /* 0x008fc600078e001d */
[----:B------:R-:W3:Y:S04]  /*f510*/  LDL.LU R29, [R1+0xba8] ;  /* 0x000ba800011d7983 */ /* 0x000ee80000300800 */
[----:B--2---:R-:W-:Y:S04]  /*f520*/  STL.64 [R1+0xb78], R26 ;  /* 0x000b781a01007387 */ /* 0x004fe80000100a00 */
[----:B----4-:R0:W-:Y:S04]  /*f530*/  STL.64 [R1+0xb70], R24 ;  /* 0x000b701801007387 */ /* 0x0101e80000100a00 */
[----:B0-----:R-:W2:Y:S04]  /*f540*/  LDL.LU R24, [R1+0x20] ;  /* 0x0000200001187983 */ /* 0x001ea80000300800 */
[----:B------:R-:W2:Y:S04]  /*f550*/  LDL.LU R25, [R1+0x24] ;  /* 0x0000240001197983 */ /* 0x000ea80000300800 */
[----:B------:R-:W4:Y:S04]  /*f560*/  LDL.LU R26, [R1+0x28] ;  /* 0x00002800011a7983 */ /* 0x000f280000300800 */
[----:B------:R-:W4:Y:S01]  /*f570*/  LDL.LU R27, [R1+0x2c] ;  /* 0x00002c00011b7983 */ /* 0x000f220000300800 */
[----:B------:R-:W-:Y:S01]  /*f580*/  IMAD R18, R18, 0x100, R12 ;  /* 0x0000010012127824 */ /* 0x000fe200078e020c */
[----:B------:R-:W-:Y:S01]  /*f590*/  F2FP.F16.E4M3.UNPACK_B R12, R9 ;  /* 0x00000009ff0c723e */ /* 0x000fe200020006ff */
[----:B------:R-:W-:Y:S01]  /*f5a0*/  IMAD R19, R19, 0x100, R14 ;  /* 0x0000010013137824 */ /* 0x000fe200078e020e */
[----:B------:R-:W-:Y:S01]  /*f5b0*/  F2FP.F16.E4M3.UNPACK_B R14, R8 ;  /* 0x00000008ff0e723e */ /* 0x000fe200020006ff */
[----:B------:R-:W-:Y:S01]  /*f5c0*/  IMAD R28, R28, 0x100, R15 ;  /* 0x000001001c1c7824 */ /* 0x000fe200078e020f */
[----:B------:R-:W-:Y:S01]  /*f5d0*/  F2FP.F16.E4M3.UNPACK_B R15, R10 ;  /* 0x0000000aff0f723e */ /* 0x000fe200020006ff */
[----:B------:R-:W-:Y:S01]  /*f5e0*/  HMMA.16816.F32 R4, R4, R2, R20 ;  /* 0x000000020404723c */ /* 0x000fe20000001814 */
[----:B----4-:R3:W-:Y:S04]  /*f5f0*/  STL.64 [R1+0xb88], R26 ;  /* 0x000b881a01007387 */ /* 0x0107e80000100a00 */
[----:B--2---:R0:W-:Y:S01]  /*f600*/  STL.64 [R1+0xb80], R24 ;  /* 0x000b801801007387 */ /* 0x0041e20000100a00 */
[----:B---3--:R-:W-:-:S03]  /*f610*/  IMAD.MOV.U32 R27, RZ, RZ, R29 ;  /* 0x000000ffff1b7224 */ /* 0x008fc600078e001d */
[----:B0-----:R-:W2:Y:S04]  /*f620*/  LDL.LU R24, [R1+0x30] ;  /* 0x0000300001187983 */ /* 0x001ea80000300800 */
[----:B------:R-:W2:Y:S04]  /*f630*/  LDL.LU R25, [R1+0x34] ;  /* 0x0000340001197983 */ /* 0x000ea80000300800 */
[----:B------:R-:W2:Y:S04]  /*f640*/  LDL.LU R26, [R1+0x38] ;  /* 0x00003800011a7983 */ /* 0x000ea80000300800 */
[----:B------:R-:W3:Y:S04]  /*f650*/  LDL.LU R29, [R1+0x230] ;  /* 0x00023000011d7983 */ /* 0x000ee80000300800 */
[----:B------:R-:W4:Y:S04]  /*f660*/  LDL.LU R9, [R1+0x170] ;  /* 0x0001700001097983 */ /* 0x000f280000300800 */
[----:B------:R-:W3:Y:S04]  /*f670*/  LDL.LU R8, [R1+0x164] ;  /* 0x0001640001087983 */ /* 0x000ee80000300800 */
[----:B------:R-:W2:Y:S04]  /*f680*/  LDL.LU R10, [R1+0x140] ;  /* 0x00014000010a7983 */ /* 0x000ea80000300800 */
[----:B------:R-:W4:Y:S04]  /*f690*/  LDL.LU.64 R22, [R1+0xba0] ;  /* 0x000ba00001167983 */ /* 0x000f280000300a00 */
[----:B------:R-:W4:Y:S01]  /*f6a0*/  LDL.LU.64 R20, [R1+0xb98] ;  /* 0x000b980001147983 */ /* 0x000f220000300a00 */
[----:B------:R-:W-:-:S02]  /*f6b0*/  F2FP.F16.E4M3.UNPACK_B R13, R13 ;  /* 0x0000000dff0d723e */ /* 0x000fc400020006ff */
[----:B------:R-:W-:Y:S01]  /*f6c0*/  F2FP.F16.E4M3.UNPACK_B R11, R11.H1 ;  /* 0x0000000bff0b723e */ /* 0x000fe200030006ff */
[----:B------:R0:W-:Y:S04]  /*f6d0*/  STL.64 [R1+0xa0], R4 ;  /* 0x0000a00401007387 */ /* 0x0001e80000100a00 */
[----:B------:R1:W-:Y:S01]  /*f6e0*/  STL.64 [R1+0xa8], R6 ;  /* 0x0000a80601007387 */ /* 0x0003e20000100a00 */
[----:B0-----:R-:W-:-:S03]  /*f6f0*/  F2FP.F16.E4M3.UNPACK_B R4, R18 ;  /* 0x00000012ff04723e */ /* 0x001fc600020006ff */
[----:B-1----:R-:W3:Y:S04]  /*f700*/  LDL.LU R7, [R1+0x22c] ;  /* 0x00022c0001077983 */ /* 0x002ee80000300800 */
[----:B------:R-:W3:Y:S04]  /*f710*/  LDL.LU R2, [R1+0x228] ;  /* 0x0002280001027983 */ /* 0x000ee80000300800 */
[----:B------:R-:W3:Y:S04]  /*f720*/  LDL.LU R3, [R1+0x160] ;  /* 0x0001600001037983 */ /* 0x000ee80000300800 */
[----:B------:R-:W3:Y:S01]  /*f730*/  LDL.LU R18, [R1+0x234] ;  /* 0x0002340001127983 */ /* 0x000ee20000300800 */
[----:B--2---:R-:W-:-:S07]  /*f740*/  F2FP.F16.E4M3.UNPACK_B R10, R10.H1 ;  /* 0x0000000aff0a723e */ /* 0x004fce00030006ff */
[----:B----4-:R-:W-:-:S15]  /*f750*/  HMMA.16816.F32 R20, R12, R10, R20 ;  /* 0x0000000a0c14723c */ /* 0x010fde0000001814 */
[----:B------:R-:W-:-:S08]  /*f760*/  NOP ;  /* 0x0000000000007918 */ /* 0x000fd00000000000 */
[----:B------:R0:W-:Y:S04]  /*f770*/  STL.64 [R1+0xf0], R20 ;  /* 0x0000f01401007387 */ /* 0x0001e80000100a00 */
[----:B------:R1:W-:Y:S01]  /*f780*/  STL.64 [R1+0xf8], R22 ;  /* 0x0000f81601007387 */ /* 0x0003e20000100a00 */
[----:B0-----:R-:W-:-:S03]  /*f790*/  IMAD.MOV.U32 R20, RZ, RZ, R0 ;  /* 0x000000ffff147224 */ /* 0x001fc600078e0000 */
[----:B------:R-:W2:Y:S01]  /*f7a0*/  LDL.LU R0, [R1+0xb94] ;  /* 0x000b940001007983 */ /* 0x000ea20000300800 */
[----:B------:R-:W-:Y:S02]  /*f7b0*/  F2FP.F16.E4M3.UNPACK_B R16, R16.H1 ;  /* 0x00000010ff10723e */ /* 0x000fe400030006ff */
[----:B------:R-:W-:Y:S01]  /*f7c0*/  F2FP.F16.E4M3.UNPACK_B R17, R17.H1 ;  /* 0x00000011ff11723e */ /* 0x000fe200030006ff */
[----:B---3--:R-:W-:Y:S01]  /*f7d0*/  IMAD R7, R2, 0x100, R7 ;  /* 0x0000010002077824 */ /* 0x008fe200078e0207 */
[----:B------:R-:W3:Y:S05]  /*f7e0*/  LDL.LU R21, [R1+0x94] ;  /* 0x0000940001157983 */ /* 0x000eea0000300800 */
[----:B------:R-:W-:Y:S01]  /*f7f0*/  HMMA.16816.F32 R24, R12, R16, R24 ;  /* 0x000000100c18723c */ /* 0x000fe20000001818 */
[----:B------:R-:W-:Y:S01]  /*f800*/  F2FP.F16.E4M3.UNPACK_B R2, R3.H1 ;  /* 0x00000003ff02723e */ /* 0x000fe200030006ff */
[----:B-1----:R-:W3:Y:S01]  /*f810*/  LDL.LU R22, [R1+0x98] ;  /* 0x0000980001167983 */ /* 0x002ee20000300800 */
[----:B------:R-:W-:-:S02]  /*f820*/  F2FP.F16.E4M3.UNPACK_B R3, R8.H1 ;  /* 0x00000008ff03723e */ /* 0x000fc400030006ff */
[----:B------:R-:W-:Y:S01]  /*f830*/  F2FP.F16.E4M3.UNPACK_B R8, R9.H1 ;  /* 0x00000009ff08723e */ /* 0x000fe200030006ff */
[----:B------:R-:W3:Y:S01]  /*f840*/  LDL.LU R23, [R1+0x9c] ;  /* 0x00009c0001177983 */ /* 0x000ee20000300800 */
[----:B--2---:R-:W-:-:S03]  /*f850*/  F2FP.F16.E4M3.UNPACK_B R9, R0.H1 ;  /* 0x00000000ff09723e */ /* 0x004fc600030006ff */
[----:B------:R-:W2:-:S13]  /*f860*/  LDL.LU R0, [R1+0xb90] ;  /* 0x000b900001007983 */ /* 0x000e9a0000300800 */
[----:B------:R-:W-:Y:S04]  /*f870*/  STL.64 [R1+0x100], R24 ;  /* 0x0001001801007387 */ /* 0x000fe80000100a00 */
[----:B------:R0:W-:Y:S04]  /*f880*/  STL.64 [R1+0x108], R26 ;  /* 0x0001081a01007387 */ /* 0x0001e80000100a00 */
[----:B0-----:R-:W4:Y:S04]  /*f890*/  LDL.LU.64 R26, [R1+0xb88] ;  /* 0x000b8800011a7983 */ /* 0x001f280000300a00 */
[----:B------:R-:W4:Y:S02]  /*f8a0*/  LDL.LU.64 R24, [R1+0xb80] ;  /* 0x000b800001187983 */ /* 0x000f240000300a00 */
[----:B----4-:R-:W-:-:S15]  /*f8b0*/  HMMA.16816.F32 R24, R12, R2, R24 ;  /* 0x000000020c18723c */ /* 0x010fde0000001818 */
[----:B------:R-:W-:-:S08]  /*f8c0*/  NOP ;  /* 0x0000000000007918 */ /* 0x000fd00000000000 */
[----:B------:R-:W-:Y:S04]  /*f8d0*/  STL.64 [R1+0x130], R24 ;  /* 0x0001301801007387 */ /* 0x000fe80000100a00 */
[----:B------:R0:W-:Y:S04]  /*f8e0*/  STL.64 [R1+0x138], R26 ;  /* 0x0001381a01007387 */ /* 0x0001e80000100a00 */
[----:B0-----:R-:W4:Y:S04]  /*f8f0*/  LDL.LU.64 R26, [R1+0xb78] ;  /* 0x000b7800011a7983 */ /* 0x001f280000300a00 */
[----:B------:R-:W4:Y:S01]  /*f900*/  LDL.LU.64 R24, [R1+0xb70] ;  /* 0x000b700001187983 */ /* 0x000f220000300a00 */
[----:B------:R-:W-:-:S02]  /*f910*/  F2FP.F16.E4M3.UNPACK_B R5, R19 ;  /* 0x00000013ff05723e */ /* 0x000fc400020006ff */
[----:B------:R-:W-:Y:S02]  /*f920*/  F2FP.F16.E4M3.UNPACK_B R6, R28 ;  /* 0x0000001cff06723e */ /* 0x000fe400020006ff */
[----:B------:R-:W-:Y:S01]  /*f930*/  F2FP.F16.E4M3.UNPACK_B R7, R7 ;  /* 0x00000007ff07723e */ /* 0x000fe200020006ff */
[----:B----4-:R-:W-:Y:S01]  /*f940*/  HMMA.16816.F32 R12, R12, R8, R24 ;  /* 0x000000080c0c723c */ /* 0x010fe20000001818 */
[----:B------:R-:W4:Y:S04]  /*f950*/  LDL.LU.64 R26, [R1+0xb68] ;  /* 0x000b6800011a7983 */ /* 0x000f280000300a00 */
[----:B------:R-:W4:-:S15]  /*f960*/  LDL.LU.64 R24, [R1+0xb60] ;  /* 0x000b600001187983 */ /* 0x000f1e0000300a00 */
[----:B------:R-:W-:-:S03]  /*f970*/  NOP ;  /* 0x0000000000007918 */ /* 0x000fc60000000000 */
[----:B------:R0:W-:Y:S04]  /*f980*/  STL.64 [R1+0xe0], R12 ;  /* 0x0000e00c01007387 */ /* 0x0001e80000100a00 */
[----:B------:R1:W-:Y:S04]  /*f990*/  STL.64 [R1+0xe8], R14 ;  /* 0x0000e80e01007387 */ /* 0x0003e80000100a00 */
[----:B0-----:R-:W2:Y:S04]  /*f9a0*/  LDL.LU R13, [R1+0x238] ;  /* 0x00023800010d7983 */ /* 0x001ea80000300800 */
[----:B-1----:R-:W2:Y:S04]  /*f9b0*/  LDL.LU R14, [R1+0x240] ;  /* 0x00024000010e7983 */ /* 0x002ea80000300800 */
[----:B------:R-:W2:Y:S01]  /*f9c0*/  LDL.LU R15, [R1+0x24c] ;  /* 0x00024c00010f7983 */ /* 0x000ea20000300800 */
[----:B----4-:R-:W-:-:S15]  /*f9d0*/  HMMA.16816.F32 R24, R4, R10, R24 ;  /* 0x0000000a0418723c */ /* 0x010fde0000001818 */
[----:B------:R-:W-:-:S08]  /*f9e0*/  NOP ;  /* 0x0000000000007918 */ /* 0x000fd00000000000 */
[----:B------:R-:W-:Y:S04]  /*f9f0*/  STL.64 [R1+0x30], R24 ;  /* 0x0000301801007387 */ /* 0x000fe80000100a00 */
[----:B------:R0:W-:Y:S04]  /*fa00*/  STL.64 [R1+0x38], R26 ;  /* 0x0000381a01007387 */ /* 0x0001e80000100a00 */
[----:B0-----:R-:W4:Y:S04]  /*fa10*/  LDL.LU.64 R26, [R1+0xb58] ;  /* 0x000b5800011a7983 */ /* 0x001f280000300a00 */
[----:B------:R-:W4:Y:S01]  /*fa20*/  LDL.LU.64 R24, [R1+0xb50] ;  /* 0x000b500001187983 */ /* 0x000f220000300a00 */
[----:B------:R-:W-:Y:S01]  /*fa30*/  IMAD R12, R29, 0x100, R18 ;  /* 0x000001001d0c7824 */ /* 0x000fe200078e0212 */
[----:B----4-:R-:W-:-:S15]  /*fa40*/  HMMA.16816.F32 R24, R4, R16, R24 ;  /* 0x000000100418723c */ /* 0x010fde0000001818 */
[----:B------:R-:W-:-:S09]  /*fa50*/  NOP ;  /* 0x0000000000007918 */ /* 0x000fd20000000000 */
[----:B------:R-:W-:Y:S02]  /*fa60*/  IMAD.MOV.U32 R19, RZ, RZ, R26 ;  /* 0x000000ffff137224 */ /* 0x000fe400078e001a */
[----:B------:R-:W-:Y:S01]  /*fa70*/  IMAD.MOV.U32 R18, RZ, RZ, R27 ;  /* 0x000000ffff127224 */ /* 0x000fe200078e001b */
[----:B------:R-:W2:Y:S04]  /*fa80*/  LDL.LU R26, [R1+0x23c] ;  /* 0x00023c00011a7983 */ /* 0x000ea80000300800 */
[----:B------:R-:W4:Y:S01]  /*fa90*/  LDL.LU R27, [R1+0x244] ;  /* 0x00024400011b7983 */ /* 0x000f220000300800 */
[----:B---3--:R-:W-:Y:S01]  /*faa0*/  HMMA.16816.F32 R20, R4, R2, R20 ;  /* 0x000000020414723c */ /* 0x008fe20000001814 */
[----:B------:R-:W-:Y:S02]  /*fab0*/  IMAD.MOV.U32 R28, RZ, RZ, R25 ;  /* 0x000000ffff1c7224 */ /* 0x000fe400078e0019 */
[----:B------:R-:W-:Y:S01]  /*fac0*/  IMAD.MOV.U32 R29, RZ, RZ, R24 ;  /* 0x000000ffff1d7224 */ /* 0x000fe200078e0018 */
[----:B------:R-:W-:Y:S04]  /*fad0*/  STL [R1+0xa98], R18 ;  /* 0x000a981201007387 */ /* 0x000fe80000100800 */
[----:B------:R-:W-:Y:S04]  /*fae0*/  STL [R1+0xa94], R19 ;  /* 0x000a941301007387 */ /* 0x000fe80000100800 */
[----:B------:R-:W-:Y:S04]  /*faf0*/  STL [R1+0xa90], R28 ;  /* 0x000a901c01007387 */ /* 0x000fe80000100800 */
[----:B------:R-:W-:Y:S07]  /*fb00*/  STL [R1+0xa8c], R29 ;  /* 0x000a8c1d01007387 */ /* 0x000fee0000100800 */
[----:B------:R-:W-:Y:S04]  /*fb10*/  STL.64 [R1+0x120], R20 ;  /* 0x0001201401007387 */ /* 0x000fe80000100a00 */
[----:B------:R-:W-:Y:S04]  /*fb20*/  STL [R1+0x128], R22 ;  /* 0x0001281601007387 */ /* 0x000fe80000100800 */
[----:B------:R-:W3:Y:S04]  /*fb30*/  LDL.LU R24, [R1+0x50] ;  /* 0x0000500001187983 */ /* 0x000ee80000300800 */
[----:B------:R-:W3:Y:S01]  /*fb40*/  LDL.LU R25, [R1+0x54] ;  /* 0x0000540001197983 */ /* 0x000ee20000300800 */
[----:B--2---:R-:W-:-:S03]  /*fb50*/  IMAD R13, R13, 0x100, R26 ;  /* 0x000001000d0d7824 */ /* 0x004fc600078e021a */
[----:B------:R-:W2:Y:S01]  /*fb60*/  LDL.LU R26, [R1+0x58] ;  /* 0x00005800011a7983 */ /* 0x000ea20000300800 */
[----:B----4-:R-:W-:-:S03]  /*fb70*/  IMAD R14, R14, 0x100, R27 ;  /* 0x000001000e0e7824 */ /* 0x010fc600078e021b */
[----:B------:R-:W2:Y:S04]  /*fb80*/  LDL.LU R27, [R1+0x5c] ;  /* 0x00005c00011b7983 */ /* 0x000ea80000300800 */
[----:B--2---:R-:W-:Y:S04]  /*fb90*/  STL.64 [R1+0xaf8], R26 ;  /* 0x000af81a01007387 */ /* 0x004fe80000100a00 */
[----:B---3--:R0:W-:Y:S04]  /*fba0*/  STL.64 [R1+0xaf0], R24 ;  /* 0x000af01801007387 */ /* 0x0081e80000100a00 */
[----:B0-----:R-:W2:Y:S04]  /*fbb0*/  LDL.LU R24, [R1+0x70] ;  /* 0x0000700001187983 */ /* 0x001ea80000300800 */
[----:B------:R-:W2:Y:S04]  /*fbc0*/  LDL.LU R25, [R1+0x74] ;  /* 0x0000740001197983 */ /* 0x000ea80000300800 */
[----:B------:R-:W3:Y:S04]  /*fbd0*/  LDL.LU R26, [R1+0x78] ;  /* 0x00007800011a7983 */ /* 0x000ee80000300800 */
[----:B------:R-:W3:Y:S04]  /*fbe0*/  LDL.LU R27, [R1+0x7c] ;  /* 0x00007c00011b7983 */ /* 0x000ee80000300800 */
[----:B------:R-:W4:Y:S04]  /*fbf0*/  LDL.LU R29, [R1+0x274] ;  /* 0x00027400011d7983 */ /* 0x000f280000300800 */
[----:B------:R-:W4:Y:S04]  /*fc00*/  LDL.LU R28, [R1+0x270] ;  /* 0x00027000011c7983 */ /* 0x000f280000300800 */
[----:B------:R-:W2:Y:S04]  /*fc10*/  LDL.LU R19, [R1+0x27c] ;  /* 0x00027c0001137983 */ /* 0x000ea80000300800 */
[----:B------:R-:W2:Y:S04]  /*fc20*/  LDL.LU R18, [R1+0x278] ;  /* 0x0002780001127983 */ /* 0x000ea80000300800 */
[----:B--2---:R-:W-:Y:S04]  /*fc30*/  STL.64 [R1+0xb38], R18 ;  /* 0x000b381201007387 */ /* 0x004fe80000100a00 */
[----:B------:R0:W-:Y:S04]  /*fc40*/  STL.64 [R1+0xb30], R16 ;  /* 0x000b301001007387 */ /* 0x0001e80000100a00 */
[----:B0-----:R-:W2:Y:S04]  /*fc50*/  LDL.LU R16, [R1+0x80] ;  /* 0x0000800001107983 */ /* 0x001ea80000300800 */
[----:B------:R-:W2:Y:S04]  /*fc60*/  LDL.LU R17, [R1+0x84] ;  /* 0x0000840001117983 */ /* 0x000ea80000300800 */
[----:B------:R-:W3:Y:S04]  /*fc70*/  LDL.LU R18, [R1+0x88] ;  /* 0x0000880001127983 */ /* 0x000ee80000300800 */
[----:B------:R-:W3:Y:S04]  /*fc80*/  LDL.LU R19, [R1+0x8c] ;  /* 0x00008c0001137983 */ /* 0x000ee80000300800 */
[----:B---3--:R-:W-:Y:S04]  /*fc90*/  STL.64 [R1+0xb48], R18 ;  /* 0x000b481201007387 */ /* 0x008fe80000100a00 */
[----:B--2---:R0:W-:Y:S04]  /*fca0*/  STL.64 [R1+0xb40], R16 ;  /* 0x000b401001007387 */ /* 0x0041e80000100a00 */
[----:B0-----:R-:W2:Y:S04]  /*fcb0*/  LDL.LU R16, [R1+0x60] ;  /* 0x0000600001107983 */ /* 0x001ea80000300800 */
[----:B------:R-:W2:Y:S04]  /*fcc0*/  LDL.LU R17, [R1+0x64] ;  /* 0x0000640001117983 */ /* 0x000ea80000300800 */
[----:B------:R-:W2:Y:S04]  /*fcd0*/  LDL.LU R18, [R1+0x68] ;  /* 0x0000680001127983 */ /* 0x000ea80000300800 */
[----:B------:R-:W2:Y:S04]  /*fce0*/  LDL.LU R19, [R1+0x6c] ;  /* 0x00006c0001137983 */ /* 0x000ea80000300800 */
[----:B------:R-:W-:Y:S04]  /*fcf0*/  STL.64 [R1+0xb08], R26 ;  /* 0x000b081a01007387 */ /* 0x000fe80000100a00 */
[----:B------:R0:W-:Y:S04]  /*fd00*/  STL.64 [R1+0xb00], R24 ;  /* 0x000b001801007387 */ /* 0x0001e80000100a00 */
[----:B0-----:R-:W3:Y:S04]  /*fd10*/  LDL.LU R24, [R1+0xb0] ;  /* 0x0000b00001187983 */ /* 0x001ee80000300800 */
[----:B------:R-:W3:Y:S04]  /*fd20*/  LDL.LU R25, [R1+0xb4] ;  /* 0x0000b40001197983 */ /* 0x000ee80000300800 */
[----:B------:R-:W4:Y:S04]  /*fd30*/  LDL.LU R26, [R1+0xb8] ;  /* 0x0000b800011a7983 */ /* 0x000f280000300800 */
[----:B------:R-:W4:Y:S04]  /*fd40*/  LDL.LU R27, [R1+0xbc] ;  /* 0x0000bc00011b7983 */ /* 0x000f280000300800 */
[----:B----4-:R-:W-:Y:S04]  /*fd50*/  STL.64 [R1+0xb18], R26 ;  /* 0x000b181a01007387 */ /* 0x010fe80000100a00 */
[----:B---3--:R0:W-:Y:S04]  /*fd60*/  STL.64 [R1+0xb10], R24 ;  /* 0x000b101801007387 */ /* 0x0081e80000100a00 */
[----:B0-----:R-:W3:Y:S04]  /*fd70*/  LDL.LU R24, [R1+0xc0] ;  /* 0x0000c00001187983 */ /* 0x001ee80000300800 */
[----:B------:R-:W3:Y:S04]  /*fd80*/  LDL.LU R25, [R1+0xc4] ;  /* 0x0000c40001197983 */ /* 0x000ee80000300800 */
[----:B------:R-:W4:Y:S04]  /*fd90*/  LDL.LU R26, [R1+0xc8] ;  /* 0x0000c800011a7983 */ /* 0x000f280000300800 */
[----:B------:R-:W4:Y:S01]  /*fda0*/  LDL.LU R27, [R1+0xcc] ;  /* 0x0000cc00011b7983 */ /* 0x000f220000300800 */
[----:B------:R-:W-:-:S02]  /*fdb0*/  IMAD R15, R0, 0x100, R15 ;  /* 0x00000100000f7824 */ /* 0x000fc400078e020f */
[----:B------:R-:W-:Y:S01]  /*fdc0*/  IMAD.MOV.U32 R0, RZ, RZ, R23 ;  /* 0x000000ffff007224 */ /* 0x000fe200078e0017 */
[----:B--2---:R-:W-:Y:S01]  /*fdd0*/  HMMA.16816.F32 R4, R4, R8, R16 ;  /* 0x000000080404723c */ /* 0x004fe20000001810 */
[----:B----4-:R-:W-:Y:S04]  /*fde0*/  STL.64 [R1+0xb28], R26 ;  /* 0x000b281a01007387 */ /* 0x010fe80000100a00 */
[----:B---3--:R0:W-:Y:S04]  /*fdf0*/  STL.64 [R1+0xb20], R24 ;  /* 0x000b201801007387 */ /* 0x0081e80000100a00 */
[----:B0-----:R-:W2:Y:S04]  /*fe00*/  LDL.LU R24, [R1+0xd0] ;  /* 0x0000d00001187983 */ /* 0x001ea80000300800 */
[----:B------:R-:W2:Y:S04]  /*fe10*/  LDL.LU R25, [R1+0xd4] ;  /* 0x0000d40001197983 */ /* 0x000ea80000300800 */
[----:B------:R-:W2:Y:S04]  /*fe20*/  LDL.LU R26, [R1+0xd8] ;  /* 0x0000d800011a7983 */ /* 0x000ea80000300800 */
[----:B------:R-:W2:Y:S04]  /*fe30*/  LDL.LU R27, [R1+0xdc] ;  /* 0x0000dc00011b7983 */ /* 0x000ea80000300800 */
[----:B------:R-:W3:Y:S04]  /*fe40*/  LDL.LU R20, [R1+0x29c] ;  /* 0x00029c0001147983 */ /* 0x000ee80000300800 */
[----:B------:R-:W3:Y:S04]  /*fe50*/  LDL.LU R21, [R1+0x298] ;  /* 0x0002980001157983 */ /* 0x000ee80000300800 */
[----:B------:R-:W4:Y:S04]  /*fe60*/  LDL.LU R22, [R1+0x2a4] ;  /* 0x0002a40001167983 */ /* 0x000f280000300800 */
[----:B------:R-:W4:Y:S04]  /*fe70*/  LDL.LU R23, [R1+0x2a0] ;  /* 0x0002a00001177983 */ /* 0x000f280000300800 */
[----:B------:R0:W-:Y:S04]  /*fe80*/  STL [R1+0xa84], R0 ;  /* 0x000a840001007387 */ /* 0x0001e80000100800 */
[----:B0-----:R-:W2:Y:S04]  /*fe90*/  LDL.LU R0, [R1+0x268] ;  /* 0x0002680001007983 */ /* 0x001ea80000300800 */
[----:B------:R-:W3:Y:S04]  /*fea0*/  LDL.LU.64 R18, [R1+0xb48] ;  /* 0x000b480001127983 */ /* 0x000ee80000300a00 */
[----:B------:R-:W3:Y:S04]  /*feb0*/  LDL.LU.64 R16, [R1+0xb40] ;  /* 0x000b400001107983 */ /* 0x000ee80000300a00 */
[----:B------:R0:W-:Y:S04]  /*fec0*/  STL.64 [R1+0x10], R4 ;  /* 0x0000100401007387 */ /* 0x0001e80000100a00 */
[----:B------:R1:W-:Y:S04]  /*fed0*/  STL.64 [R1+0x18], R6 ;  /* 0x0000180601007387 */ /* 0x0003e80000100a00 */
[----:B0-----:R-:W4:Y:S04]  /*fee0*/  LDL.LU R5, [R1+0x254] ;  /* 0x0002540001057983 */ /* 0x001f280000300800 */
[----:B-1----:R-:W4:Y:S04]  /*fef0*/  LDL.LU R6, [R1+0x250] ;  /* 0x0002500001067983 */ /* 0x002f280000300800 */
[----:B------:R-:W2:Y:S01]  /*ff00*/  LDL.LU R7, [R1+0x26c] ;  /* 0x00026c0001077983 */ /* 0x000ea20000300800 */
[----:B------:R-:W-:-:S02]  /*ff10*/  F2FP.F16.E4M3.UNPACK_B R12, R12 ;  /* 0x0000000cff0c723e */ /* 0x000fc400020006ff */
[----:B------:R-:W-:Y:S02]  /*ff20*/  F2FP.F16.E4M3.UNPACK_B R13, R13 ;  /* 0x0000000dff0d723e */ /* 0x000fe400020006ff */
[----:B------:R-:W-:Y:S02]  /*ff30*/  F2FP.F16.E4M3.UNPACK_B R14, R14 ;  /* 0x0000000eff0e723e */ /* 0x000fe400020006ff */
[----:B------:R-:W-:-:S07]  /*ff40*/  F2FP.F16.E4M3.UNPACK_B R15, R15 ;  /* 0x0000000fff0f723e */ /* 0x000fce00020006ff */
[----:B---3--:R-:W-:Y:S01]  /*ff50*/  HMMA.16816.F32 R16, R12, R10, R16 ;  /* 0x0000000a0c10723c */ /* 0x008fe20000001810 */
[----:B----4-:R-:W-:-:S15]  /*ff60*/  IMAD R4, R6, 0x100, R5 ;  /* 0x0000010006047824 */ /* 0x010fde00078e0205 */
[----:B------:R-:W-:-:S07]  /*ff70*/  NOP ;  /* 0x0000000000007918 */ /* 0x000fce0000000000 */
[----:B------:R-:W-:Y:S01]  /*ff80*/  STL.64 [R1], R16 ;  /* 0x0000001001007387 */ /* 0x000fe20000100a00 */
[----:B--2---:R-:W-:Y:S02]  /*ff90*/  IMAD R5, R0, 0x100, R7 ;  /* 0x0000010000057824 */ /* 0x004fe400078e0207 */
[----:B------:R-:W-:Y:S01]  /*ffa0*/  IMAD.MOV.U32 R0, RZ, RZ, R19 ;  /* 0x000000ffff007224 */ /* 0x000fe200078e0013 */
[----:B------:R0:W-:Y:S04]  /*ffb0*/  STL [R1+0x8], R18 ;  /* 0x0000081201007387 */ /* 0x0001e80000100800 */
[----:B0-----:R-:W2:Y:S04]  /*ffc0*/  LDL.LU.64 R18, [R1+0xb38] ;  /* 0x000b380001127983 */ /* 0x001ea80000300a00 */
[----:B------:R-:W3:Y:S04]  /*ffd0*/  LDL.LU.64 R16, [R1+0xb30] ;  /* 0x000b300001107983 */ /* 0x000ee80000300a00 */
[----:B------:R-:W-:Y:S01]  /*ffe0*/  STL [R1+0xa88], R0 ;  /* 0x000a880001007387 */ /* 0x000fe20000100800 */
[----:B---3--:R-:W-:-:S15]  /*fff0*/  HMMA.16816.F32 R24, R12, R16, R24 ;  /* 0x000000100c18723c */ /* 0x008fde0000001818 */
[----:B------:R-:W-:-:S08]  /*10000*/  NOP ;  /* 0x0000000000007918 */ /* 0x000fd00000000000 */
[----:B------:R-:W-:Y:S04]  /*10010*/  STL.64 [R1+0x60], R24 ;  /* 0x0000601801007387 */ /* 0x000fe80000100a00 */
[----:B------:R0:W-:Y:S04]  /*10020*/  STL.64 [R1+0x68], R26 ;  /* 0x0000681a01007387 */ /* 0x0001e80000100a00 */
[----:B0-----:R-:W3:Y:S04]  /*10030*/  LDL.LU.64 R26, [R1+0xb28] ;  /* 0x000b2800011a7983 */ /* 0x001ee80000300a00 */
[----:B------:R-:W3:Y:S02]  /*10040*/  LDL.LU.64 R24, [R1+0xb20] ;  /* 0x000b200001187983 */ /* 0x000ee40000300a00 */
[----:B---3--:R-:W-:-:S15]  /*10050*/  HMMA.16816.F32 R24, R12, R2, R24 ;  /* 0x000000020c18723c */ /* 0x008fde0000001818 */
[----:B------:R-:W-:-:S08]  /*10060*/  NOP ;  /* 0x0000000000007918 */ /* 0x000fd00000000000 */
[----:B------:R-:W-:Y:S01]  /*10070*/  STL.64 [R1+0x110], R24 ;  /* 0x0001101801007387 */ /* 0x000fe20000100a00 */
[----:B------:R-:W-:-:S03]  /*10080*/  IMAD.MOV.U32 R0, RZ, RZ, R27 ;  /* 0x000000ffff007224 */ /* 0x000fc600078e001b */
[----:B------:R0:W-:Y:S04]  /*10090*/  STL [R1+0x118], R26 ;  /* 0x0001181a01007387 */ /* 0x0001e80000100800 */
[----:B0-----:R-:W3:Y:S04]  /*100a0*/  LDL.LU.64 R26, [R1+0xb18] ;  /* 0x000b1800011a7983 */ /* 0x001ee80000300a00 */
[----:B------:R-:W3:Y:S04]  /*100b0*/  LDL.LU.64 R24, [R1+0xb10] ;  /* 0x000b100001187983 */ /* 0x000ee80000300a00 */
[----:B------:R0:W-:Y:S04]  /*100c0*/  STL [R1+0xaec], R2 ;  /* 0x000aec0201007387 */ /* 0x0001e80000100800 */
[----:B0-----:R-:W4:Y:S04]  /*100d0*/  LDL.LU R2, [R1+0x290] ;  /* 0x0002900001027983 */ /* 0x001f280000300800 */
[----:B------:R0:W-:Y:S04]  /*100e0*/  STL [R1+0xae8], R3 ;  /* 0x000ae80301007387 */ /* 0x0001e80000100800 */
[----:B0-----:R-:W4:Y:S01]  /*100f0*/  LDL.LU R3, [R1+0x294] ;  /* 0x0002940001037983 */ /* 0x001f220000300800 */
[----:B---3--:R-:W-:Y:S03]  /*10100*/  HMMA.16816.F32 R12, R12, R8, R24 ;  /* 0x000000080c0c723c */ /* 0x008fe60000001818 */
[----:B------:R-:W3:Y:S04]  /*10110*/  LDL.LU.64 R26, [R1+0xb08] ;  /* 0x000b0800011a7983 */ /* 0x000ee80000300a00 */
[----:B------:R-:W3:Y:S01]  /*10120*/  LDL.LU.64 R24, [R1+0xb00] ;  /* 0x000b000001187983 */ /* 0x000ee20000300a00 */
[----:B------:R-:W-:-:S02]  /*10130*/  IMAD R6, R28, 0x100, R29 ;  /* 0x000001001c067824 */ /* 0x000fc400078e021d */
[----:B--2---:R-:W-:Y:S01]  /*10140*/  IMAD R7, R18, 0x100, R19 ;  /* 0x0000010012077824 */ /* 0x004fe200078e0213 */
[----:B------:R-:W-:Y:S02]  /*10150*/  F2FP.F16.E4M3.UNPACK_B R4, R4 ;  /* 0x00000004ff04723e */ /* 0x000fe400020006ff */
[----:B------:R-:W-:Y:S02]  /*10160*/  F2FP.F16.E4M3.UNPACK_B R5, R5 ;  /* 0x00000005ff05723e */ /* 0x000fe400020006ff */
[----:B------:R-:W-:Y:S02]  /*10170*/  F2FP.F16.E4M3.UNPACK_B R6, R6 ;  /* 0x00000006ff06723e */ /* 0x000fe400020006ff */
[----:B------:R-:W-:-:S07]  /*10180*/  F2FP.F16.E4M3.UNPACK_B R7, R7 ;  /* 0x00000007ff07723e */ /* 0x000fce00020006ff */
[----:B------:R-:W-:Y:S02]  /*10190*/  IMAD.MOV.U32 R18, RZ, RZ, R12 ;  /* 0x000000ffff127224 */ /* 0x000fe400078e000c */
[----:B------:R-:W-:Y:S01]  /*101a0*/  IMAD.MOV.U32 R19, RZ, RZ, R13 ;  /* 0x000000ffff137224 */ /* 0x000fe200078e000d */
[----:B------:R-:W2:Y:S01]  /*101b0*/  LDL.LU R12, [R1+0x284] ;  /* 0x00028400010c7983 */ /* 0x000ea20000300800 */
[----:B------:R-:W-:Y:S02]  /*101c0*/  IMAD.MOV.U32 R28, RZ, RZ, R14 ;  /* 0x000000ffff1c7224 */ /* 0x000fe400078e000e */
[----:B------:R-:W-:Y:S01]  /*101d0*/  IMAD.MOV.U32 R29, RZ, RZ, R15 ;  /* 0x000000ffff1d7224 */ /* 0x000fe200078e000f */
[----:B------:R-:W2:Y:S04]  /*101e0*/  LDL.LU R13, [R1+0x280] ;  /* 0x00028000010d7983 */ /* 0x000ea80000300800 */
[----:B------:R-:W4:Y:S04]  /*101f0*/  LDL.LU R14, [R1+0x28c] ;  /* 0x00028c00010e7983 */ /* 0x000f280000300800 */
[----:B------:R-:W4:Y:S01]  /*10200*/  LDL.LU R15, [R1+0x288] ;  /* 0x00028800010f7983 */ /* 0x000f220000300800 */
[----:B---3--:R-:W-:-:S15]  /*10210*/  HMMA.16816.F32 R24, R4, R10, R24 ;  /* 0x0000000a0418723c */ /* 0x008fde0000001818 */
[----:B------:R-:W-:-:S08]  /*10220*/  NOP ;  /* 0x0000000000007918 */ /* 0x000fd00000000000 */
[----:B------:R-:W-:Y:S04]  /*10230*/  STL.64 [R1+0x80], R24 ;  /* 0x0000801801007387 */ /* 0x000fe80000100a00 */
[----:B------:R0:W-:Y:S04]  /*10240*/  STL.64 [R1+0x88], R26 ;  /* 0x0000881a01007387 */ /* 0x0001e80000100a00 */
[----:B0-----:R-:W3:Y:S04]  /*10250*/  LDL.LU.64 R26, [R1+0xaf8] ;  /* 0x000af800011a7983 */ /* 0x001ee80000300a00 */
[----:B------:R-:W3:Y:S01]  /*10260*/  LDL.LU.64 R24, [R1+0xaf0] ;  /* 0x000af00001187983 */ /* 0x000ee20000300a00 */
[----:B--2---:R-:W-:-:S02]  /*10270*/  IMAD R12, R13, 0x100, R12 ;  /* 0x000001000d0c7824 */ /* 0x004fc400078e020c */
[----:B----4-:R-:W-:Y:S02]  /*10280*/  IMAD R13, R15, 0x100, R14 ;  /* 0x000001000f0d7824 */ /* 0x010fe400078e020e */
[----:B------:R-:W-:Y:S02]  /*10290*/  IMAD R15, R21, 0x100, R20 ;  /* 0x00000100150f7824 */ /* 0x000fe400078e0214 */
[----:B------:R-:W-:Y:S02]  /*102a0*/  IMAD R10, R23, 0x100, R22 ;  /* 0x00000100170a7824 */ /* 0x000fe400078e0216 */
[----:B------:R-:W-:Y:S01]  /*102b0*/  IMAD R14, R2, 0x100, R3 ;  /* 0x00000100020e7824 */ /* 0x000fe200078e0203 */
[----:B---3--:R-:W-:-:S15]  /*102c0*/  HMMA.16816.F32 R24, R4, R16, R24 ;  /* 0x000000100418723c */ /* 0x008fde0000001818 */
[----:B------:R-:W-:-:S08]  /*102d0*/  NOP ;  /* 0x0000000000007918 */ /* 0x000fd00000000000 */
[----:B------:R0:W-:Y:S04]  /*102e0*/  STL.64 [R1+0xa08], R26 ;  /* 0x000a081a01007387 */ /* 0x0001e80000100a00 */
[----:B------:R1:W-:Y:S04]  /*102f0*/  STL.64 [R1+0xa00], R24 ;  /* 0x000a001801007387 */ /* 0x0003e80000100a00 */
[----:B------:R-:W2:Y:S04]  /*10300*/  LDL.LU R20, [R1+0x40] ;  /* 0x0000400001147983 */ /* 0x000ea80000300800 */
[----:B------:R-:W2:Y:S04]  /*10310*/  LDL.LU R21, [R1+0x44] ;  /* 0x0000440001157983 */ /* 0x000ea80000300800 */
[----:B------:R-:W2:Y:S04]  /*10320*/  LDL.LU R22, [R1+0x48] ;  /* 0x0000480001167983 */ /* 0x000ea80000300800 */
[----:B------:R-:W2:Y:S04]  /*10330*/  LDL.LU R23, [R1+0x4c] ;  /* 0x00004c0001177983 */ /* 0x000ea80000300800 */
[----:B------:R-:W3:Y:S04]  /*10340*/  LDL.LU R2, [R1+0x2ac] ;  /* 0x0002ac0001027983 */ /* 0x000ee80000300800 */
[----:B------:R-:W3:Y:S04]  /*10350*/  LDL.LU R16, [R1+0x2a8] ;  /* 0x0002a80001107983 */ /* 0x000ee80000300800 */
[----:B------:R-:W4:Y:S04]  /*10360*/  LDL.LU R3, [R1+0x2b4] ;  /* 0x0002b40001037983 */ /* 0x000f280000300800 */
[----:B------:R-:W4:Y:S04]  /*10370*/  LDL.LU R17, [R1+0x2b0] ;  /* 0x0002b00001117983 */ /* 0x000f280000300800 */
[----:B0-----:R-:W2:Y:S04]  /*10380*/  LDL.LU R26, [R1+0x2c4] ;  /* 0x0002c400011a7983 */ /* 0x001ea80000300800 */
[----:B------:R-:W2:Y:S04]  /*10390*/  LDL.LU R27, [R1+0x2c0] ;  /* 0x0002c000011b7983 */ /* 0x000ea80000300800 */
[----:B--2---:R0:W-:Y:S04]  /*103a0*/  STL.64 [R1+0xaa0], R26 ;  /* 0x000aa01a01007387 */ /* 0x0041e80000100a00 */
[----:B-1----:R-:W2:Y:S04]  /*103b0*/  LDL.LU R24, [R1+0xe0] ;  /* 0x0000e00001187983 */ /* 0x002ea80000300800 */
[----:B------:R-:W2:Y:S04]  /*103c0*/  LDL.LU R25, [R1+0xe4] ;  /* 0x0000e40001197983 */ /* 0x000ea80000300800 */
[----:B0-----:R-:W3:Y:S04]  /*103d0*/  LDL.LU R26, [R1+0xe8] ;  /* 0x0000e800011a7983 */ /* 0x001ee80000300800 */
[----:B------:R-:W3:Y:S04]  /*103e0*/  LDL.LU R27, [R1+0xec] ;  /* 0x0000ec00011b7983 */ /* 0x000ee80000300800 */
[----:B---3--:R-:W-:Y:S04]  /*103f0*/  STL.64 [R1+0xab0], R26 ;  /* 0x000ab01a01007387 */ /* 0x008fe80000100a00 */
[----:B--2---:R0:W-:Y:S04]  /*10400*/  STL.64 [R1+0xaa8], R24 ;  /* 0x000aa81801007387 */ /* 0x0041e80000100a00 */
[----:B0-----:R-:W2:Y:S04]  /*10410*/  LDL.LU R24, [R1+0x130] ;  /* 0x0001300001187983 */ /* 0x001ea80000300800 */
[----:B------:R-:W2:Y:S04]  /*10420*/  LDL.LU R25, [R1+0x134] ;  /* 0x0001340001197983 */ /* 0x000ea80000300800 */
[----:B------:R-:W3:Y:S04]  /*10430*/  LDL.LU R26, [R1+0x138] ;  /* 0x00013800011a7983 */ /* 0x000ee80000300800 */
[----:B------:R-:W3:Y:S04]  /*10440*/  LDL.LU R27, [R1+0x13c] ;  /* 0x00013c00011b7983 */ /* 0x000ee80000300800 */
[----:B------:R-:W4:Y:S04]  /*10450*/  LDL.LU R11, [R1+0x2b8] ;  /* 0x0002b800010b7983 */ /* 0x000f280000300800 */
[----:B---3--:R-:W-:Y:S04]  /*10460*/  STL.64 [R1+0xac0], R26 ;  /* 0x000ac01a01007387 */ /* 0x008fe80000100a00 */
[----:B--2---:R0:W-:Y:S04]  /*10470*/  STL.64 [R1+0xab8], R24 ;  /* 0x000ab81801007387 */ /* 0x0041e80000100a00 */
        /* <DEDUP_REMOVED lines=8> */
[----:B------:R-:W3:Y:S04]  /*10500*/  LDL.LU R26, [R1+0xf8] ;  /* 0x0000f800011a7983 */ /* 0x000ee80000300800 */
[----:B------:R-:W3:Y:S01]  /*10510*/  LDL.LU R27, [R1+0xfc] ;  /* 0x0000fc00011b7983 */ /* 0x000ee20000300800 */
[----:B------:R-:W-:-:S02]  /*10520*/  IMAD R16, R16, 0x100, R2 ;  /* 0x0000010010107824 */ /* 0x000fc400078e0202 */
[----:B----4-:R-:W-:Y:S01]  /*10530*/  IMAD R17, R17, 0x100, R3 ;  /* 0x0000010011117824 */ /* 0x010fe200078e0203 */
[----:B---3--:R-:W-:Y:S04]  /*10540*/  STL.64 [R1+0xae0], R26 ;  /* 0x000ae01a01007387 */ /* 0x008fe80000100a00 */
[----:B--2---:R0:W-:Y:S04]  /*10550*/  STL.64 [R1+0xad8], R24 ;  /* 0x000ad81801007387 */ /* 0x0041e80000100a00 */
[----:B0-----:R-:W2:Y:S04]  /*10560*/  LDL.LU R24, [R1+0xa0] ;  /* 0x0000a00001187983 */ /* 0x001ea80000300800 */
[----:B------:R-:W2:Y:S04]  /*10570*/  LDL.LU R25, [R1+0xa4] ;  /* 0x0000a40001197983 */ /* 0x000ea80000300800 */
[----:B------:R-:W2:Y:S04]  /*10580*/  LDL.LU R26, [R1+0xa8] ;  /* 0x0000a800011a7983 */ /* 0x000ea80000300800 */
[----:B------:R-:W2:Y:S04]  /*10590*/  LDL.LU R27, [R1+0xac] ;  /* 0x0000ac00011b7983 */ /* 0x000ea80000300800 */
[----:B------:R-:W3:Y:S04]  /*105a0*/  LDL.LU R2, [R1+0xaec] ;  /* 0x000aec0001027983 */ /* 0x000ee80000300800 */
[----:B------:R-:W3:Y:S02]  /*105b0*/  LDL.LU R3, [R1+0xae8] ;  /* 0x000ae80001037983 */ /* 0x000ee40000300800 */
[C---:B---3--:R-:W-:Y:S02]  /*105c0*/  HMMA.16816.F32 R20, R4.reuse, R2, R20 ;  /* 0x000000020414723c */ /* 0x048fe40000001814 */
[----:B------:R-:W3:Y:S04]  /*105d0*/  LDL R2, [R1+0x148] ;  /* 0x0001480001027983 */ /* 0x000ee80000100800 */
[----:B------:R-:W4:Y:S01]  /*105e0*/  LDL R3, [R1+0x14c] ;  /* 0x00014c0001037983 */ /* 0x000f220000100800 */
[----:B--2---:R-:W-:-:S15]  /*105f0*/  HMMA.16816.F32 R4, R4, R8, R24 ;  /* 0x000000080404723c */ /* 0x004fde0000001818 */
[----:B------:R-:W-:-:S01]  /*10600*/  NOP ;  /* 0x0000000000007918 */ /* 0x000fc20000000000 */
[----:B------:R-:W-:Y:S04]  /*10610*/  STL.64 [R1+0xa18], R22 ;  /* 0x000a181601007387 */ /* 0x000fe80000100a00 */
[----:B------:R0:W-:Y:S04]  /*10620*/  STL.64 [R1+0xa10], R20 ;  /* 0x000a101401007387 */ /* 0x0001e80000100a00 */
[----:B0-----:R-:W2:Y:S04]  /*10630*/  LDL.LU R20, [R1+0x30] ;  /* 0x0000300001147983 */ /* 0x001ea80000300800 */
[----:B------:R-:W2:Y:S04]  /*10640*/  LDL.LU R21, [R1+0x34] ;  /* 0x0000340001157983 */ /* 0x000ea80000300800 */
[----:B------:R-:W2:Y:S04]  /*10650*/  LDL.LU R22, [R1+0x38] ;  /* 0x0000380001167983 */ /* 0x000ea80000300800 */
[----:B------:R-:W2:Y:S04]  /*10660*/  LDL.LU R23, [R1+0x3c] ;  /* 0x00003c0001177983 */ /* 0x000ea80000300800 */
[----:B------:R-:W2:Y:S04]  /*10670*/  LDL.LU.64 R26, [R1+0xae0] ;  /* 0x000ae000011a7983 */ /* 0x000ea80000300a00 */
[----:B------:R-:W2:Y:S04]  /*10680*/  LDL.LU.64 R24, [R1+0xad8] ;  /* 0x000ad80001187983 */ /* 0x000ea80000300a00 */
[----:B------:R-:W2:Y:S01]  /*10690*/  LDL.LU R9, [R1+0x2bc] ;  /* 0x0002bc0001097983 */ /* 0x000ea20000300800 */
[----:B------:R-:W-:-:S02]  /*106a0*/  F2FP.F16.E4M3.UNPACK_B R12, R12 ;  /* 0x0000000cff0c723e */ /* 0x000fc400020006ff */
[----:B------:R-:W-:Y:S02]  /*106b0*/  F2FP.F16.E4M3.UNPACK_B R13, R13 ;  /* 0x0000000dff0d723e */ /* 0x000fe400020006ff */
[----:B------:R-:W-:Y:S02]  /*106c0*/  F2FP.F16.E4M3.UNPACK_B R14, R14 ;  /* 0x0000000eff0e723e */ /* 0x000fe400020006ff */
[----:B------:R-:W-:Y:S01]  /*106d0*/  F2FP.F16.E4M3.UNPACK_B R15, R15 ;  /* 0x0000000fff0f723e */ /* 0x000fe200020006ff */
[----:B------:R0:W-:Y:S04]  /*106e0*/  STL.64 [R1+0x40], R4 ;  /* 0x0000400401007387 */ /* 0x0001e80000100a00 */
[----:B------:R1:W-:Y:S04]  /*106f0*/  STL.64 [R1+0x48], R6 ;  /* 0x0000480601007387 */ /* 0x0003e80000100a00 */
[----:B0-----:R-:W2:Y:S04]  /*10700*/  LDL R4, [R1+0x178] ;  /* 0x0001780001047983 */ /* 0x001ea80000100800 */
[----:B-1----:R-:W2:Y:S04]  /*10710*/  LDL R6, [R1+0x158] ;  /* 0x0001580001067983 */ /* 0x002ea80000100800 */
[----:B------:R-:W2:Y:S04]  /*10720*/  LDL R7, [R1+0x15c] ;  /* 0x00015c0001077983 */ /* 0x000ea80000100800 */
[----:B------:R-:W2:Y:S01]  /*10730*/  LDL R5, [R1+0x17c] ;  /* 0x00017c0001057983 */ /* 0x000ea20000100800 */
[----:B---3--:R-:W-:-:S02]  /*10740*/  F2FP.F16.E4M3.UNPACK_B R2, R2 ;  /* 0x00000002ff02723e */ /* 0x008fc400020006ff */
[----:B----4-:R-:W-:-:S07]  /*10750*/  F2FP.F16.E4M3.UNPACK_B R3, R3 ;  /* 0x00000003ff03723e */ /* 0x010fce00020006ff */
[----:B--2---:R-:W-:Y:S01]  /*10760*/  HMMA.16816.F32 R24, R12, R2, R24 ;  /* 0x000000020c18723c */ /* 0x004fe20000001818 */
[----:B------:R-:W-:Y:S01]  /*10770*/  IMAD R11, R11, 0x100, R9 ;  /* 0x000001000b0b7824 */ /* 0x000fe200078e0209 */
[----:B------:R-:W-:Y:S02]  /*10780*/  F2FP.F16.E4M3.UNPACK_B R9, R16 ;  /* 0x00000010ff09723e */ /* 0x000fe400020006ff */
[----:B------:R-:W2:-:S15]  /*10790*/  LDL R16, [R1+0x168] ;  /* 0x0001680001107983 */ /* 0x000e9e0000100800 */
[----:B------:R-:W-:-:S04]  /*107a0*/  NOP ;  /* 0x0000000000007918 */ /* 0x000fc80000000000 */
[----:B------:R-:W-:Y:S04]  /*107b0*/  STL.64 [R1+0xc0], R24 ;  /* 0x0000c01801007387 */ /* 0x000fe80000100a00 */
[----:B------:R0:W-:Y:S04]  /*107c0*/  STL.64 [R1+0xc8], R26 ;  /* 0x0000c81a01007387 */ /* 0x0001e80000100a00 */
[----:B0-----:R-:W3:Y:S04]  /*107d0*/  LDL.LU.64 R26, [R1+0xad0] ;  /* 0x000ad000011a7983 */ /* 0x001ee80000300a00 */
[----:B------:R-:W3:Y:S01]  /*107e0*/  LDL.LU.64 R24, [R1+0xac8] ;  /* 0x000ac80001187983 */ /* 0x000ee20000300a00 */
[----:B------:R-:W-:-:S02]  /*107f0*/  F2FP.F16.E4M3.UNPACK_B R6, R6 ;  /* 0x00000006ff06723e */ /* 0x000fc400020006ff */
[----:B------:R-:W-:Y:S02]  /*10800*/  F2FP.F16.E4M3.UNPACK_B R7, R7 ;  /* 0x00000007ff07723e */ /* 0x000fe400020006ff */
[----:B------:R-:W-:Y:S02]  /*10810*/  F2FP.F16.E4M3.UNPACK_B R8, R10 ;  /* 0x0000000aff08723e */ /* 0x000fe400020006ff */
[----:B------:R-:W-:Y:S02]  /*10820*/  F2FP.F16.E4M3.UNPACK_B R10, R17 ;  /* 0x00000011ff0a723e */ /* 0x000fe400020006ff */
[----:B------:R-:W4:Y:S01]  /*10830*/  LDL R17, [R1+0x16c] ;  /* 0x00016c0001117983 */ /* 0x000f220000100800 */
[----:B---3--:R-:W-:-:S15]  /*10840*/  HMMA.16816.F32 R24, R12, R6, R24 ;  /* 0x000000060c18723c */ /* 0x008fde0000001818 */
[----:B------:R-:W-:-:S08]  /*10850*/  NOP ;  /* 0x0000000000007918 */ /* 0x000fd00000000000 */
[----:B------:R-:W-:Y:S04]  /*10860*/  STL.64 [R1+0x100], R24 ;  /* 0x0001001801007387 */ /* 0x000fe80000100a00 */
[----:B------:R0:W-:Y:S04]  /*10870*/  STL.64 [R1+0x108], R26 ;  /* 0x0001081a01007387 */ /* 0x0001e80000100a00 */
[----:B0-----:R-:W3:Y:S04]  /*10880*/  LDL.LU.64 R26, [R1+0xac0] ;  /* 0x000ac000011a7983 */ /* 0x001ee80000300a00 */
[----:B------:R-:W3:Y:S01]  /*10890*/  LDL.LU.64 R24, [R1+0xab8] ;  /* 0x000ab80001187983 */ /* 0x000ee20000300a00 */
[----:B--2---:R-:W-:-:S02]  /*108a0*/  F2FP.F16.E4M3.UNPACK_B R16, R16 ;  /* 0x00000010ff10723e */ /* 0x004fc400020006ff */
[----:B----4-:R-:W-:-:S07]  /*108b0*/  F2FP.F16.E4M3.UNPACK_B R17, R17 ;  /* 0x00000011ff11723e */ /* 0x010fce00020006ff */
[----:B---3--:R-:W-:-:S15]  /*108c0*/  HMMA.16816.F32 R24, R12, R16, R24 ;  /* 0x000000100c18723c */ /* 0x008fde0000001818 */
[----:B------:R-:W-:-:S08]  /*108d0*/  NOP ;  /* 0x0000000000007918 */ /* 0x000fd00000000000 */
[----:B------:R-:W-:Y:S04]  /*108e0*/  STL.64 [R1+0xf0], R24 ;  /* 0x0000f01801007387 */ /* 0x000fe80000100a00 */
[----:B------:R0:W-:Y:S04]  /*108f0*/  STL.64 [R1+0xf8], R26 ;  /* 0x0000f81a01007387 */ /* 0x0001e80000100a00 */
[----:B0-----:R-:W2:Y:S04]  /*10900*/  LDL.LU.64 R26, [R1+0xab0] ;  /* 0x000ab000011a7983 */ /* 0x001ea80000300a00 */
[----:B------:R-:W2:Y:S01]  /*10910*/  LDL.LU.64 R24, [R1+0xaa8] ;  /* 0x000aa80001187983 */ /* 0x000ea20000300a00 */
[----:B------:R-:W-:-:S02]  /*10920*/  F2FP.F16.E4M3.UNPACK_B R4, R4 ;  /* 0x00000004ff04723e */ /* 0x000fc400020006ff */
[----:B------:R-:W-:Y:S02]  /*10930*/  F2FP.F16.E4M3.UNPACK_B R5, R5 ;  /* 0x00000005ff05723e */ /* 0x000fe400020006ff */
[----:B------:R-:W-:-:S05]  /*10940*/  F2FP.F16.E4M3.UNPACK_B R11, R11 ;  /* 0x0000000bff0b723e */ /* 0x000fca00020006ff */
[----:B--2---:R-:W-:Y:S01]  /*10950*/  HMMA.16816.F32 R12, R12, R4, R24 ;  /* 0x000000040c0c723c */ /* 0x004fe20000001818 */
[----:B------:R-:W2:-:S15]  /*10960*/  LDL.LU.64 R26, [R1+0xaa0] ;  /* 0x000aa000011a7983 */ /* 0x000e9e0000300a00 */
[----:B------:R-:W-:-:S07]  /*10970*/  NOP ;  /* 0x0000000000007918 */ /* 0x000fce0000000000 */
[----:B------:R-:W-:Y:S04]  /*10980*/  STL.64 [R1+0xe0], R12 ;  /* 0x0000e00c01007387 */ /* 0x000fe80000100a00 */
[----:B------:R0:W-:Y:S02]  /*10990*/  STL.64 [R1+0xe8], R14 ;  /* 0x0000e80e01007387 */ /* 0x0001e40000100a00 */
[----:B0-----:R-:W-:Y:S06]  /*109a0*/  HMMA.16816.F32 R12, R8, R2, R20 ;  /* 0x00000002080c723c */ /* 0x001fec0000001814 */
[----:B------:R-:W-:Y:S04]  /*109b0*/  STL [R1+0xa5c], R2 ;  /* 0x000a5c0201007387 */ /* 0x000fe80000100800 */
[----:B------:R-:W-:Y:S01]  /*109c0*/  STL [R1+0xa58], R3 ;  /* 0x000a580301007387 */ /* 0x000fe20000100800 */
[----:B------:R-:W-:-:S02]  /*109d0*/  IMAD.MOV.U32 R20, RZ, RZ, R18 ;  /* 0x000000ffff147224 */ /* 0x000fc400078e0012 */
[----:B------:R-:W-:Y:S02]  /*109e0*/  IMAD.MOV.U32 R21, RZ, RZ, R19 ;  /* 0x000000ffff157224 */ /* 0x000fe400078e0013 */
[----:B------:R-:W-:Y:S02]  /*109f0*/  IMAD.MOV.U32 R22, RZ, RZ, R28 ;  /* 0x000000ffff167224 */ /* 0x000fe400078e001c */
[----:B------:R-:W-:-:S06]  /*10a00*/  IMAD.MOV.U32 R23, RZ, RZ, R29 ;  /* 0x000000ffff177224 */ /* 0x000fcc00078e001d */
[----:B------:R-:W-:Y:S04]  /*10a10*/  STL.64 [R1+0xb0], R12 ;  /* 0x0000b00c01007387 */ /* 0x000fe80000100a00 */
[----:B------:R-:W-:Y:S04]  /*10a20*/  STL.64 [R1+0xb8], R14 ;  /* 0x0000b80e01007387 */ /* 0x000fe80000100a00 */
[----:B------:R-:W3:Y:S04]  /*10a30*/  LDL.LU R18, [R1+0xa98] ;  /* 0x000a980001127983 */ /* 0x000ee80000300800 */
[----:B------:R-:W4:Y:S04]  /*10a40*/  LDL.LU R19, [R1+0xa94] ;  /* 0x000a940001137983 */ /* 0x000f280000300800 */
[----:B------:R-:W4:Y:S04]  /*10a50*/  LDL.LU R28, [R1+0xa90] ;  /* 0x000a9000011c7983 */ /* 0x000f280000300800 */
[----:B------:R-:W4:Y:S04]  /*10a60*/  LDL.LU R29, [R1+0xa8c] ;  /* 0x000a8c00011d7983 */ /* 0x000f280000300800 */
[----:B------:R-:W-:Y:S04]  /*10a70*/  STL.64 [R1+0xa28], R22 ;  /* 0x000a281601007387 */ /* 0x000fe80000100a00 */
[----:B------:R0:W-:Y:S04]  /*10a80*/  STL.64 [R1+0xa20], R20 ;  /* 0x000a201401007387 */ /* 0x0001e80000100a00 */
[----:B0-----:R-:W4:Y:S04]  /*10a90*/  LDL.LU R20, [R1+0x110] ;  /* 0x0001100001147983 */ /* 0x001f280000300800 */
[----:B------:R-:W4:Y:S04]  /*10aa0*/  LDL.LU R21, [R1+0x114] ;  /* 0x0001140001157983 */ /* 0x000f280000300800 */
[----:B------:R-:W4:Y:S01]  /*10ab0*/  LDL.LU R22, [R1+0x118] ;  /* 0x0001180001167983 */ /* 0x000f220000300800 */
[----:B------:R-:W-:-:S03]  /*10ac0*/  IMAD.MOV.U32 R23, RZ, RZ, R0 ;  /* 0x000000ffff177224 */ /* 0x000fc600078e0000 */
[----:B------:R-:W4:Y:S04]  /*10ad0*/  LDL.LU R0, [R1+0xa88] ;  /* 0x000a880001007983 */ /* 0x000f280000300800 */
[----:B------:R-:W4:Y:S01]  /*10ae0*/  LDL.LU R15, [R1+0x2cc] ;  /* 0x0002cc00010f7983 */ /* 0x000f220000300800 */
[----:B--2---:R-:W-:Y:S02]  /*10af0*/  IMAD R12, R27, 0x100, R26 ;  /* 0x000001001b0c7824 */ /* 0x004fe400078e021a */
[----:B---3--:R-:W-:Y:S02]  /*10b00*/  IMAD.MOV.U32 R27, RZ, RZ, R18 ;  /* 0x000000ffff1b7224 */ /* 0x008fe400078e0012 */
[----:B----4-:R-:W-:Y:S02]  /*10b10*/  IMAD.MOV.U32 R26, RZ, RZ, R19 ;  /* 0x000000ffff1a7224 */ /* 0x010fe400078e0013 */
[----:B------:R-:W-:-:S02]  /*10b20*/  IMAD.MOV.U32 R25, RZ, RZ, R28 ;  /* 0x000000ffff197224 */ /* 0x000fc400078e001c */
[----:B------:R-:W2:Y:S01]  /*10b30*/  LDL.LU R28, [R1+0x2c8] ;  /* 0x0002c800011c7983 */ /* 0x000ea20000300800 */
[----:B------:R-:W-:-:S03]  /*10b40*/  IMAD.MOV.U32 R24, RZ, RZ, R29 ;  /* 0x000000ffff187224 */ /* 0x000fc600078e001d */
[----:B------:R-:W3:Y:S04]  /*10b50*/  LDL.LU R29, [R1+0x2d4] ;  /* 0x0002d400011d7983 */ /* 0x000ee80000300800 */
[----:B------:R-:W4:Y:S04]  /*10b60*/  LDL.LU R19, [R1+0x2dc] ;  /* 0x0002dc0001137983 */ /* 0x000f280000300800 */
[----:B------:R-:W4:Y:S04]  /*10b70*/  LDL.LU R18, [R1+0x2d8] ;  /* 0x0002d80001127983 */ /* 0x000f280000300800 */
[----:B------:R-:W3:Y:S04]  /*10b80*/  LDL.LU R2, [R1+0x2e8] ;  /* 0x0002e80001027983 */ /* 0x000ee80000300800 */
[----:B------:R-:W3:Y:S04]  /*10b90*/  LDL.LU R3, [R1+0x2f0] ;  /* 0x0002f00001037983 */ /* 0x000ee80000300800 */
[----:B------:R-:W-:Y:S04]  /*10ba0*/  STL.64 [R1+0xa38], R22 ;  /* 0x000a381601007387 */ /* 0x000fe80000100a00 */
[----:B------:R0:W-:Y:S04]  /*10bb0*/  STL.64 [R1+0xa30], R20 ;  /* 0x000a301401007387 */ /* 0x0001e80000100a00 */
[----:B0-----:R-:W2:Y:S04]  /*10bc0*/  LDL.LU R20, [R1+0x60] ;  /* 0x0000600001147983 */ /* 0x001ea80000300800 */
[----:B--2---:R0:W-:Y:S04]  /*10bd0*/  STL [R1+0xa40], R20 ;  /* 0x000a401401007387 */ /* 0x0041e80000100800 */
[----:B0-----:R-:W2:Y:S04]  /*10be0*/  LDL.LU R20, [R1+0x304] ;  /* 0x0003040001147983 */ /* 0x001ea80000300800 */
[----:B--2---:R0:W-:Y:S04]  /*10bf0*/  STL [R1+0xa44], R20 ;  /* 0x000a441401007387 */ /* 0x0041e80000100800 */
[----:B0-----:R-:W2:Y:S04]  /*10c00*/  LDL.LU R20, [R1+0x2f8] ;  /* 0x0002f80001147983 */ /* 0x001ea80000300800 */
[----:B------:R-:W2:Y:S04]  /*10c10*/  LDL.LU R21, [R1+0x64] ;  /* 0x0000640001157983 */ /* 0x000ea80000300800 */
[----:B------:R-:W4:Y:S04]  /*10c20*/  LDL.LU R22, [R1+0x68] ;  /* 0x0000680001167983 */ /* 0x000f280000300800 */
[----:B------:R-:W4:Y:S04]  /*10c30*/  LDL.LU R23, [R1+0x6c] ;  /* 0x00006c0001177983 */ /* 0x000f280000300800 */
[----:B----4-:R-:W-:Y:S04]  /*10c40*/  STL.64 [R1+0xa50], R22 ;  /* 0x000a501601007387 */ /* 0x010fe80000100a00 */
[----:B--2---:R0:W-:Y:S04]  /*10c50*/  STL.64 [R1+0xa48], R20 ;  /* 0x000a481401007387 */ /* 0x0041e80000100a00 */
[----:B0-----:R-:W2:Y:S04]  /*10c60*/  LDL.LU R20, [R1] ;  /* 0x0000000001147983 */ /* 0x001ea80000300800 */
[----:B------:R-:W2:Y:S04]  /*10c70*/  LDL.LU R21, [R1+0x4] ;  /* 0x0000040001157983 */ /* 0x000ea80000300800 */
[----:B------:R-:W4:Y:S01]  /*10c80*/  LDL.LU R22, [R1+0x8] ;  /* 0x0000080001167983 */ /* 0x000f220000300800 */
[----:B------:R-:W-:-:S03]  /*10c90*/  IMAD.MOV.U32 R23, RZ, RZ, R0 ;  /* 0x000000ffff177224 */ /* 0x000fc600078e0000 */
[----:B------:R-:W3:Y:S04]  /*10ca0*/  LDL.LU R0, [R1+0xa84] ;  /* 0x000a840001007983 */ /* 0x000ee80000300800 */
[----:B----4-:R-:W-:Y:S04]  /*10cb0*/  STL.64 [R1+0xa68], R22 ;  /* 0x000a681601007387 */ /* 0x010fe80000100a00 */
[----:B--2---:R0:W-:Y:S04]  /*10cc0*/  STL.64 [R1+0xa60], R20 ;  /* 0x000a601401007387 */ /* 0x0041e80000100a00 */
[----:B0-----:R-:W2:Y:S04]  /*10cd0*/  LDL.LU R20, [R1+0x10] ;  /* 0x0000100001147983 */ /* 0x001ea80000300800 */
[----:B------:R-:W2:Y:S04]  /*10ce0*/  LDL.LU R21, [R1+0x14] ;  /* 0x0000140001157983 */ /* 0x000ea80000300800 */
[----:B------:R-:W4:Y:S04]  /*10cf0*/  LDL.LU R22, [R1+0x18] ;  /* 0x0000180001167983 */ /* 0x000f280000300800 */
[----:B------:R-:W4:Y:S01]  /*10d00*/  LDL.LU R23, [R1+0x1c] ;  /* 0x00001c0001177983 */ /* 0x000f220000300800 */
[----:B------:R-:W-:Y:S03]  /*10d10*/  HMMA.16816.F32 R24, R8, R6, R24 ;  /* 0x000000060818723c */ /* 0x000fe60000001818 */
[----:B----4-:R-:W-:Y:S04]  /*10d20*/  STL.64 [R1+0xa78], R22 ;  /* 0x000a781601007387 */ /* 0x010fe80000100a00 */
[----:B--2---:R0:W-:Y:S04]  /*10d30*/  STL.64 [R1+0xa70], R20 ;  /* 0x000a701401007387 */ /* 0x0041e80000100a00 */
[----:B0-----:R-:W2:Y:S04]  /*10d40*/  LDL.LU R20, [R1+0x120] ;  /* 0x0001200001147983 */ /* 0x001ea80000300800 */
[----:B------:R-:W2:Y:S04]  /*10d50*/  LDL.LU R21, [R1+0x124] ;  /* 0x0001240001157983 */ /* 0x000ea80000300800 */
[----:B------:R-:W2:Y:S01]  /*10d60*/  LDL.LU R22, [R1+0x128] ;  /* 0x0001280001167983 */ /* 0x000ea20000300800 */
[----:B---3--:R-:W-:-:S03]  /*10d70*/  IMAD.MOV.U32 R23, RZ, RZ, R0 ;  /* 0x000000ffff177224 */ /* 0x008fc600078e0000 */
[----:B------:R-:W3:Y:S04]  /*10d80*/  LDL.LU R0, [R1+0xa80] ;  /* 0x000a800001007983 */ /* 0x000ee80000300800 */
[----:B------:R0:W-:Y:S04]  /*10d90*/  STL.64 [R1+0x90], R24 ;  /* 0x0000901801007387 */ /* 0x0001e80000100a00 */
[----:B------:R1:W-:Y:S01]  /*10da0*/  STL.64 [R1+0x98], R26 ;  /* 0x0000981a01007387 */ /* 0x0003e20000100a00 */
[----:B------:R-:W-:-:S03]  /*10db0*/  IMAD R13, R28, 0x100, R15 ;  /* 0x000001001c0d7824 */ /* 0x000fc600078e020f */
[----:B0-----:R-:W4:Y:S04]  /*10dc0*/  LDL.LU R24, [R1+0x80] ;  /* 0x0000800001187983 */ /* 0x001f280000300800 */
[----:B------:R-:W4:Y:S04]  /*10dd0*/  LDL.LU R25, [R1+0x84] ;  /* 0x0000840001197983 */ /* 0x000f280000300800 */
[----:B-1----:R-:W4:Y:S01]  /*10de0*/  LDL.LU R26, [R1+0x88] ;  /* 0x00008800011a7983 */ /* 0x002f220000300800 */
[----:B------:R-:W-:-:S03]  /*10df0*/  IMAD R15, R18, 0x100, R19 ;  /* 0x00000100120f7824 */ /* 0x000fc600078e0213 */
[----:B------:R-:W4:Y:S01]  /*10e00*/  LDL.LU R27, [R1+0x8c] ;  /* 0x00008c00011b7983 */ /* 0x000f220000300800 */
[C---:B--2---:R-:W-:Y:S01]  /*10e10*/  HMMA.16816.F32 R20, R8.reuse, R16, R20 ;  /* 0x000000100814723c */ /* 0x044fe20000001814 */
[----:B---3--:R-:W-:Y:S02]  /*10e20*/  IMAD R14, R0, 0x100, R29 ;  /* 0x00000100000e7824 */ /* 0x008fe400078e021d */
[----:B------:R-:W2:Y:S04]  /*10e30*/  LDL.LU R0, [R1+0x30c] ;  /* 0x00030c0001007983 */ /* 0x000ea80000300800 */
[----:B------:R-:W3:Y:S04]  /*10e40*/  LDL.LU R28, [R1+0x334] ;  /* 0x00033400011c7983 */ /* 0x000ee80000300800 */
[----:B------:R-:W3:Y:S04]  /*10e50*/  LDL.LU R29, [R1+0x33c] ;  /* 0x00033c00011d7983 */ /* 0x000ee80000300800 */
[----:B------:R-:W3:Y:S04]  /*10e60*/  LDL.LU R18, [R1+0x31c] ;  /* 0x00031c0001127983 */ /* 0x000ee80000300800 */
[----:B------:R-:W3:Y:S04]  /*10e70*/  LDL.LU R19, [R1+0x324] ;  /* 0x0003240001137983 */ /* 0x000ee80000300800 */
[----:B------:R-:W-:Y:S04]  /*10e80*/  STL.64 [R1+0xa0], R20 ;  /* 0x0000a01401007387 */ /* 0x000fe80000100a00 */
[----:B------:R0:W-:Y:S04]  /*10e90*/  STL.64 [R1+0xa8], R22 ;  /* 0x0000a81601007387 */ /* 0x0001e80000100a00 */
[----:B0-----:R-:W4:Y:S04]  /*10ea0*/  LDL.LU.64 R22, [R1+0xa78] ;  /* 0x000a780001167983 */ /* 0x001f280000300a00 */
[----:B------:R-:W4:Y:S02]  /*10eb0*/  LDL.LU.64 R20, [R1+0xa70] ;  /* 0x000a700001147983 */ /* 0x000f240000300a00 */
[----:B----4-:R-:W-:Y:S02]  /*10ec0*/  HMMA.16816.F32 R8, R8, R4, R20 ;  /* 0x000000040808723c */ /* 0x010fe40000001814 */
[----:B------:R-:W4:Y:S04]  /*10ed0*/  LDL.LU.64 R22, [R1+0xa68] ;  /* 0x000a680001167983 */ /* 0x000f280000300a00 */
[----:B------:R-:W4:-:S15]  /*10ee0*/  LDL.LU.64 R20, [R1+0xa60] ;  /* 0x000a600001147983 */ /* 0x000f1e0000300a00 */
[----:B------:R-:W-:-:S02]  /*10ef0*/  NOP ;  /* 0x0000000000007918 */ /* 0x000fc40000000000 */
[----:B------:R0:W-:Y:S04]  /*10f00*/  STL.64 [R1+0x70], R8 ;  /* 0x0000700801007387 */ /* 0x0001e80000100a00 */
[----:B------:R1:W-:Y:S04]  /*10f10*/  STL.64 [R1+0x78], R10 ;  /* 0x0000780a01007387 */ /* 0x0003e80000100a00 */
[----:B0-----:R-:W2:Y:S04]  /*10f20*/  LDL.LU R8, [R1+0x2e4] ;  /* 0x0002e40001087983 */ /* 0x001ea80000300800 */
[----:B------:R-:W3:Y:S04]  /*10f30*/  LDL.LU R9, [R1+0x2ec] ;  /* 0x0002ec0001097983 */ /* 0x000ee80000300800 */
[----:B-1----:R-:W4:Y:S04]  /*10f40*/  LDL.LU R10, [R1+0x2f4] ;  /* 0x0002f400010a7983 */ /* 0x002f280000300800 */
[----:B------:R-:W4:Y:S01]  /*10f50*/  LDL.LU R11, [R1+0x300] ;  /* 0x00030000010b7983 */ /* 0x000f220000300800 */
[----:B--2---:R-:W-:-:S03]  /*10f60*/  IMAD R8, R8, 0x100, R2 ;  /* 0x0000010008087824 */ /* 0x004fc600078e0202 */
[----:B------:R-:W4:Y:S01]  /*10f70*/  LDL.LU R2, [R1+0xa5c] ;  /* 0x000a5c0001027983 */ /* 0x000f220000300800 */
[----:B---3--:R-:W-:-:S03]  /*10f80*/  IMAD R9, R9, 0x100, R3 ;  /* 0x0000010009097824 */ /* 0x008fc600078e0203 */
[----:B------:R-:W4:Y:S01]  /*10f90*/  LDL.LU R3, [R1+0xa58] ;  /* 0x000a580001037983 */ /* 0x000f220000300800 */
[----:B------:R-:W-:Y:S02]  /*10fa0*/  F2FP.F16.E4M3.UNPACK_B R12, R12 ;  /* 0x0000000cff0c723e */ /* 0x000fe400020006ff */
[----:B------:R-:W-:Y:S02]  /*10fb0*/  F2FP.F16.E4M3.UNPACK_B R13, R13 ;  /* 0x0000000dff0d723e */ /* 0x000fe400020006ff */
[----:B------:R-:W-:Y:S02]  /*10fc0*/  F2FP.F16.E4M3.UNPACK_B R14, R14 ;  /* 0x0000000eff0e723e */ /* 0x000fe400020006ff */
[----:B------:R-:W-:-:S07]  /*10fd0*/  F2FP.F16.E4M3.UNPACK_B R15, R15 ;  /* 0x0000000fff0f723e */ /* 0x000fce00020006ff */
[----:B----4-:R-:W-:-:S15]  /*10fe0*/  HMMA.16816.F32 R20, R12, R2, R20 ;  /* 0x000000020c14723c */ /* 0x010fde0000001814 */
[----:B------:R-:W-:-:S08]  /*10ff0*/  NOP ;  /* 0x0000000000007918 */ /* 0x000fd00000000000 */
[----:B------:R-:W-:Y:S04]  /*11000*/  STL.64 [R1+0x30], R20 ;  /* 0x0000301401007387 */ /* 0x000fe80000100a00 */
[----:B------:R0:W-:Y:S04]  /*11010*/  STL.64 [R1+0x38], R22 ;  /* 0x0000381601007387 */ /* 0x0001e80000100a00 */
[----:B0-----:R-:W2:Y:S04]  /*11020*/  LDL.LU.64 R22, [R1+0xa50] ;  /* 0x000a500001167983 */ /* 0x001ea80000300a00 */
[----:B------:R-:W3:Y:S02]  /*11030*/  LDL.LU.64 R20, [R1+0xa48] ;  /* 0x000a480001147983 */ /* 0x000ee40000300a00 */
[----:B---3--:R-:W-:-:S02]  /*11040*/  IMAD R10, R10, 0x100, R20 ;  /* 0x000001000a0a7824 */ /* 0x008fc400078e0214 */
[----:B------:R-:W3:Y:S02]  /*11050*/  LDL.LU R20, [R1+0xa44] ;  /* 0x000a440001147983 */ /* 0x000ee40000300800 */
[----:B---3--:R-:W-:Y:S02]  /*11060*/  IMAD R11, R11, 0x100, R20 ;  /* 0x000001000b0b7824 */ /* 0x008fe400078e0214 */
[----:B------:R-:W2:Y:S02]  /*11070*/  LDL.LU R20, [R1+0xa40] ;  /* 0x000a400001147983 */ /* 0x000ea40000300800 */
[----:B--2---:R-:W-:-:S15]  /*11080*/  HMMA.16816.F32 R20, R12, R6, R20 ;  /* 0x000000060c14723c */ /* 0x004fde0000001814 */
[----:B------:R-:W-:-:S08]  /*11090*/  NOP ;  /* 0x0000000000007918 */ /* 0x000fd00000000000 */
[----:B------:R-:W-:Y:S04]  /*110a0*/  STL.64 [R1+0x60], R20 ;  /* 0x0000601401007387 */ /* 0x000fe80000100a00 */
[----:B------:R0:W-:Y:S04]  /*110b0*/  STL.64 [R1+0x68], R22 ;  /* 0x0000681601007387 */ /* 0x0001e80000100a00 */
[----:B0-----:R-:W2:Y:S04]  /*110c0*/  LDL.LU.64 R22, [R1+0xa38] ;  /* 0x000a380001167983 */ /* 0x001ea80000300a00 */
        /* <DEDUP_REMOVED lines=9> */
[----:B------:R-:W-:Y:S02]  /*11160*/  F2FP.F16.E4M3.UNPACK_B R10, R10 ;  /* 0x0000000aff0a723e */ /* 0x000fe400020006ff */
[----:B------:R-:W-:-:S07]  /*11170*/  F2FP.F16.E4M3.UNPACK_B R11, R11 ;  /* 0x0000000bff0b723e */ /* 0x000fce00020006ff */
[----:B------:R-:W-:Y:S06]  /*11180*/  HMMA.16816.F32 R24, R8, R2, R24 ;  /* 0x000000020818723c */ /* 0x000fec0000001818 */
[----:B--2---:R-:W-:Y:S01]  /*11190*/  HMMA.16816.F32 R12, R12, R4, R20 ;  /* 0x000000040c0c723c */ /* 0x004fe20000001814 */
[----:B------:R-:W2:Y:S04]  /*111a0*/  LDL.LU.64 R22, [R1+0xa18] ;  /* 0x000a180001167983 */ /* 0x000ea80000300a00 */
[----:B------:R-:W2:-:S15]  /*111b0*/  LDL.LU.64 R20, [R1+0xa10] ;  /* 0x000a100001147983 */ /* 0x000e9e0000300a00 */
[----:B------:R-:W-:-:S03]  /*111c0*/  NOP ;  /* 0x0000000000007918 */ /* 0x000fc60000000000 */
[----:B------:R0:W-:Y:S04]  /*111d0*/  STL.64 [R1+0x20], R12 ;  /* 0x0000200c01007387 */ /* 0x0001e80000100a00 */
[----:B------:R1:W-:Y:S04]  /*111e0*/  STL.64 [R1+0x28], R14 ;  /* 0x0000280e01007387 */ /* 0x0003e80000100a00 */
[----:B0-----:R-:W3:Y:S04]  /*111f0*/  LDL.LU R12, [R1+0x308] ;  /* 0x00030800010c7983 */ /* 0x001ee80000300800 */
[----:B------:R-:W4:Y:S04]  /*11200*/  LDL.LU R13, [R1+0x318] ;  /* 0x00031800010d7983 */ /* 0x000f280000300800 */
[----:B-1----:R-:W2:Y:S04]  /*11210*/  LDL.LU R14, [R1+0x32c] ;  /* 0x00032c00010e7983 */ /* 0x002ea80000300800 */
[----:B------:R-:W2:Y:S04]  /*11220*/  LDL.LU R15, [R1+0x14c] ;  /* 0x00014c00010f7983 */ /* 0x000ea80000300800 */
[----:B------:R-:W-:Y:S04]  /*11230*/  STL.64 [R1+0x10], R24 ;  /* 0x0000101801007387 */ /* 0x000fe80000100a00 */
[----:B------:R0:W-:Y:S04]  /*11240*/  STL.64 [R1+0x18], R26 ;  /* 0x0000181a01007387 */ /* 0x0001e80000100a00 */
[----:B0-----:R-:W4:Y:S04]  /*11250*/  LDL.LU.64 R26, [R1+0xa08] ;  /* 0x000a0800011a7983 */ /* 0x001f280000300a00 */
[----:B------:R-:W4:Y:S04]  /*11260*/  LDL.LU.64 R24, [R1+0xa00] ;  /* 0x000a000001187983 */ /* 0x000f280000300a00 */
[----:B------:R-:W2:Y:S04]  /*11270*/  LDL.LU R2, [R1+0x340] ;  /* 0x0003400001027983 */ /* 0x000ea80000300800 */
[----:B------:R-:W2:Y:S01]  /*11280*/  LDL.LU R3, [R1+0x148] ;  /* 0x0001480001037983 */ /* 0x000ea20000300800 */
[----:B---3--:R-:W-:-:S03]  /*11290*/  IMAD R12, R12, 0x100, R0 ;  /* 0x000001000c0c7824 */ /* 0x008fc600078e0200 */
[----:B------:R-:W3:Y:S01]  /*112a0*/  LDL.LU R0, [R1+0x9f8] ;  /* 0x0009f80001007983 */ /* 0x000ee20000300800 */
[----:B----4-:R-:W-:-:S15]  /*112b0*/  HMMA.16816.F32 R24, R8, R6, R24 ;  /* 0x000000060818723c */ /* 0x010fde0000001818 */
[----:B------:R-:W-:-:S08]  /*112c0*/  NOP ;  /* 0x0000000000007918 */ /* 0x000fd00000000000 */
[----:B------:R0:W-:Y:S04]  /*112d0*/  STL.64 [R1], R24 ;  /* 0x0000001801007387 */ /* 0x0001e80000100a00 */
[----:B------:R1:W-:Y:S04]  /*112e0*/  STL [R1+0x8], R26 ;  /* 0x0000081a01007387 */ /* 0x0003e80000100800 */
[----:B0-----:R-:W4:Y:S04]  /*112f0*/  LDL.LU R24, [R1+0x320] ;  /* 0x0003200001187983 */ /* 0x001f280000300800 */
[----:B------:R-:W2:Y:S04]  /*11300*/  LDL.LU R25, [R1+0x328] ;  /* 0x0003280001197983 */ /* 0x000ea80000300800 */
[----:B-1----:R-:W2:Y:S01]  /*11310*/  LDL.LU R26, [R1+0x330] ;  /* 0x00033000011a7983 */ /* 0x002ea20000300800 */
[----:B---3--:R-:W-:-:S02]  /*11320*/  IMAD R13, R0, 0x100, R13 ;  /* 0x00000100000d7824 */ /* 0x008fc400078e020d */
[----:B------:R-:W-:Y:S02]  /*11330*/  IMAD.MOV.U32 R0, RZ, RZ, R27 ;  /* 0x000000ffff007224 */ /* 0x000fe400078e001b */
[----:B------:R-:W3:Y:S01]  /*11340*/  LDL.LU R27, [R1+0x338] ;  /* 0x00033800011b7983 */ /* 0x000ee20000300800 */
[----:B----4-:R-:W-:Y:S02]  /*11350*/  IMAD R18, R18, 0x100, R24 ;  /* 0x0000010012127824 */ /* 0x010fe400078e0218 */
[----:B--2---:R-:W-:Y:S02]  /*11360*/  IMAD R19, R19, 0x100, R25 ;  /* 0x0000010013137824 */ /* 0x004fe400078e0219 */
[----:B------:R-:W-:Y:S02]  /*11370*/  IMAD R14, R14, 0x100, R26 ;  /* 0x000001000e0e7824 */ /* 0x000fe400078e021a */
[----:B---3--:R-:W-:Y:S02]  /*11380*/  IMAD R28, R28, 0x100, R27 ;  /* 0x000001001c1c7824 */ /* 0x008fe400078e021b */
[----:B------:R-:W-:-:S15]  /*11390*/  HMMA.16816.F32 R24, R8, R16, R20 ;  /* 0x000000100818723c */ /* 0x000fde0000001814 */
[----:B------:R-:W-:-:S08]  /*113a0*/  NOP ;  /* 0x0000000000007918 */ /* 0x000fd00000000000 */
[----:B------:R-:W-:Y:S04]  /*113b0*/  STL.64 [R1+0x928], R26 ;  /* 0x0009281a01007387 */ /* 0x000fe80000100a00 */
[----:B------:R0:W-:Y:S04]  /*113c0*/  STL.64 [R1+0x920], R24 ;  /* 0x0009201801007387 */ /* 0x0001e80000100a00 */
[----:B0-----:R-:W2:Y:S04]  /*113d0*/  LDL.LU R24, [R1+0x358] ;  /* 0x0003580001187983 */ /* 0x001ea80000300800 */
[----:B------:R-:W2:Y:S04]  /*113e0*/  LDL.LU R25, [R1+0x354] ;  /* 0x0003540001197983 */ /* 0x000ea80000300800 */
[----:B------:R-:W3:Y:S04]  /*113f0*/  LDL.LU R26, [R1+0x850] ;  /* 0x00085000011a7983 */ /* 0x000ee80000300800 */
[----:B------:R-:W3:Y:S01]  /*11400*/  LDL.LU R27, [R1+0x84c] ;  /* 0x00084c00011b7983 */ /* 0x000ee20000300800 */
[----:B------:R-:W-:Y:S01]  /*11410*/  IMAD R29, R29, 0x100, R2 ;  /* 0x000001001d1d7824 */ /* 0x000fe200078e0202 */
[----:B------:R-:W-:-:S02]  /*11420*/  F2FP.F16.E4M3.UNPACK_B R2, R3.H1 ;  /* 0x00000003ff02723e */ /* 0x000fc400030006ff */
[----:B---3--:R-:W-:Y:S04]  /*11430*/  STL.64 [R1+0x9b0], R26 ;  /* 0x0009b01a01007387 */ /* 0x008fe80000100a00 */
[----:B--2---:R0:W-:Y:S04]  /*11440*/  STL.64 [R1+0x9a8], R24 ;  /* 0x0009a81801007387 */ /* 0x0041e80000100a00 */
[----:B0-----:R-:W2:Y:S04]  /*11450*/  LDL.LU R24, [R1+0xe0] ;  /* 0x0000e00001187983 */ /* 0x001ea80000300800 */
[----:B------:R-:W2:Y:S04]  /*11460*/  LDL.LU R25, [R1+0xe4] ;  /* 0x0000e40001197983 */ /* 0x000ea80000300800 */
[----:B------:R-:W3:Y:S04]  /*11470*/  LDL.LU R26, [R1+0xe8] ;  /* 0x0000e800011a7983 */ /* 0x000ee80000300800 */
[----:B------:R-:W3:Y:S01]  /*11480*/  LDL.LU R27, [R1+0xec] ;  /* 0x0000ec00011b7983 */ /* 0x000ee20000300800 */
[----:B------:R-:W-:-:S03]  /*11490*/  F2FP.F16.E4M3.UNPACK_B R3, R15.H1 ;  /* 0x0000000fff03723e */ /* 0x000fc600030006ff */
[----:B------:R-:W4:Y:S04]  /*114a0*/  LDL.LU R15, [R1+0x344] ;  /* 0x00034400010f7983 */ /* 0x000f280000300800 */
[----:B------:R-:W4:Y:S04]  /*114b0*/  LDL.LU R6, [R1+0x168] ;  /* 0x0001680001067983 */ /* 0x000f280000300800 */
[----:B------:R-:W4:Y:S04]  /*114c0*/  LDL.LU R7, [R1+0x16c] ;  /* 0x00016c0001077983 */ /* 0x000f280000300800 */
[----:B------:R-:W4:Y:S04]  /*114d0*/  LDL.LU R20, [R1+0x178] ;  /* 0x0001780001147983 */ /* 0x000f280000300800 */
        /* <DEDUP_REMOVED lines=24> */
[----:B------:R-:W2:Y:S01]  /*11660*/  LDL.LU R27, [R1+0x4c] ;  /* 0x00004c00011b7983 */ /* 0x000ea20000300800 */
[----:B------:R-:W-:-:S03]  /*11670*/  F2FP.F16.E4M3.UNPACK_B R16, R12 ;  /* 0x0000000cff10723e */ /* 0x000fc600020006ff */
[----:B------:R-:W3:Y:S01]  /*11680*/  LDL.LU R22, [R1+0x858] ;  /* 0x0008580001167983 */ /* 0x000ee20000300800 */
[----:B------:R-:W-:-:S03]  /*11690*/  F2FP.F16.E4M3.UNPACK_B R17, R13 ;  /* 0x0000000dff11723e */ /* 0x000fc600020006ff */
[----:B------:R-:W3:Y:S04]  /*116a0*/  LDL.LU R23, [R1+0x854] ;  /* 0x0008540001177983 */ /* 0x000ee80000300800 */
[----:B------:R-:W3:Y:S04]  /*116b0*/  LDL.LU R12, [R1+0x15c] ;  /* 0x00015c00010c7983 */ /* 0x000ee80000300800 */
[----:B------:R-:W3:Y:S01]  /*116c0*/  LDL.LU R13, [R1+0x158] ;  /* 0x00015800010d7983 */ /* 0x000ee20000300800 */
[----:B--2---:R-:W-:Y:S03]  /*116d0*/  HMMA.16816.F32 R8, R8, R4, R24 ;  /* 0x000000040808723c */ /* 0x004fe60000001818 */
[----:B------:R-:W2:Y:S04]  /*116e0*/  LDL.LU.64 R26, [R1+0x9f0] ;  /* 0x0009f000011a7983 */ /* 0x000ea80000300a00 */
[----:B------:R-:W2:Y:S01]  /*116f0*/  LDL.LU.64 R24, [R1+0x9e8] ;  /* 0x0009e80001187983 */ /* 0x000ea20000300a00 */
[----:B------:R-:W-:-:S02]  /*11700*/  F2FP.F16.E4M3.UNPACK_B R18, R18 ;  /* 0x00000012ff12723e */ /* 0x000fc400020006ff */
[----:B------:R-:W-:Y:S01]  /*11710*/  F2FP.F16.E4M3.UNPACK_B R19, R19 ;  /* 0x00000013ff13723e */ /* 0x000fe200020006ff */
[----:B------:R-:W4:-:S12]  /*11720*/  LDL.LU R5, [R1+0x348] ;  /* 0x0003480001057983 */ /* 0x000f180000300800 */
[----:B------:R-:W-:Y:S04]  /*11730*/  STL.64 [R1+0x938], R10 ;  /* 0x0009380a01007387 */ /* 0x000fe80000100a00 */
[----:B------:R0:W-:Y:S04]  /*11740*/  STL.64 [R1+0x930], R8 ;  /* 0x0009300801007387 */ /* 0x0001e80000100a00 */
[----:B0-----:R-:W3:Y:S04]  /*11750*/  LDL.LU R8, [R1+0x90] ;  /* 0x0000900001087983 */ /* 0x001ee80000300800 */
[----:B------:R-:W3:Y:S04]  /*11760*/  LDL.LU R9, [R1+0x94] ;  /* 0x0000940001097983 */ /* 0x000ee80000300800 */
[----:B------:R-:W3:Y:S04]  /*11770*/  LDL.LU R10, [R1+0x98] ;  /* 0x00009800010a7983 */ /* 0x000ee80000300800 */
[----:B------:R-:W3:Y:S01]  /*11780*/  LDL.LU R11, [R1+0x9c] ;  /* 0x00009c00010b7983 */ /* 0x000ee20000300800 */
[----:B--2---:R-:W-:-:S15]  /*11790*/  HMMA.16816.F32 R24, R16, R2, R24 ;  /* 0x000000021018723c */ /* 0x004fde0000001818 */
[----:B------:R-:W-:-:S08]  /*117a0*/  NOP ;  /* 0x0000000000007918 */ /* 0x000fd00000000000 */
[----:B------:R-:W-:Y:S04]  /*117b0*/  STL.64 [R1+0x40], R24 ;  /* 0x0000401801007387 */ /* 0x000fe80000100a00 */
[----:B------:R0:W-:Y:S04]  /*117c0*/  STL.64 [R1+0x48], R26 ;  /* 0x0000481a01007387 */ /* 0x0001e80000100a00 */
[----:B0-----:R-:W2:Y:S04]  /*117d0*/  LDL.LU.64 R26, [R1+0x9e0] ;  /* 0x0009e000011a7983 */ /* 0x001ea80000300a00 */
[----:B------:R-:W2:Y:S01]  /*117e0*/  LDL.LU.64 R24, [R1+0x9d8] ;  /* 0x0009d80001187983 */ /* 0x000ea20000300a00 */
[----:B----4-:R-:W-:Y:S01]  /*117f0*/  IMAD R15, R15, 0x100, R5 ;  /* 0x000001000f0f7824 */ /* 0x010fe200078e0205 */
[----:B---3--:R-:W-:-:S02]  /*11800*/  F2FP.F16.E4M3.UNPACK_B R4, R13.H1 ;  /* 0x0000000dff04723e */ /* 0x008fc400030006ff */
[----:B------:R-:W-:Y:S02]  /*11810*/  F2FP.F16.E4M3.UNPACK_B R5, R12.H1 ;  /* 0x0000000cff05723e */ /* 0x000fe400030006ff */
[----:B------:R-:W-:Y:S02]  /*11820*/  F2FP.F16.E4M3.UNPACK_B R12, R14 ;  /* 0x0000000eff0c723e */ /* 0x000fe400020006ff */
[----:B------:R-:W-:Y:S02]  /*11830*/  F2FP.F16.E4M3.UNPACK_B R13, R28 ;  /* 0x0000001cff0d723e */ /* 0x000fe400020006ff */
[----:B------:R-:W3:Y:S01]  /*11840*/  LDL.LU R28, [R1+0x34c] ;  /* 0x00034c00011c7983 */ /* 0x000ee20000300800 */
[----:B------:R-:W-:-:S03]  /*11850*/  F2FP.F16.E4M3.UNPACK_B R14, R29 ;  /* 0x0000001dff0e723e */ /* 0x000fc600020006ff */
[----:B------:R-:W3:Y:S01]  /*11860*/  LDL.LU R29, [R1+0x350] ;  /* 0x00035000011d7983 */ /* 0x000ee20000300800 */
[----:B--2---:R-:W-:-:S15]  /*11870*/  HMMA.16816.F32 R24, R16, R4, R24 ;  /* 0x000000041018723c */ /* 0x004fde0000001818 */
[----:B------:R-:W-:-:S08]  /*11880*/  NOP ;  /* 0x0000000000007918 */ /* 0x000fd00000000000 */
[----:B------:R-:W-:Y:S04]  /*11890*/  STL.64 [R1+0x80], R24 ;  /* 0x0000801801007387 */ /* 0x000fe80000100a00 */
[----:B------:R0:W-:Y:S04]  /*118a0*/  STL.64 [R1+0x88], R26 ;  /* 0x0000881a01007387 */ /* 0x0001e80000100a00 */
[----:B0-----:R-:W2:Y:S04]  /*118b0*/  LDL.LU.64 R26, [R1+0x9d0] ;  /* 0x0009d000011a7983 */ /* 0x001ea80000300a00 */
[----:B------:R-:W2:Y:S01]  /*118c0*/  LDL.LU.64 R24, [R1+0x9c8] ;  /* 0x0009c80001187983 */ /* 0x000ea20000300a00 */
[----:B------:R-:W-:-:S02]  /*118d0*/  F2FP.F16.E4M3.UNPACK_B R6, R6.H1 ;  /* 0x00000006ff06723e */ /* 0x000fc400030006ff */
[----:B------:R-:W-:-:S07]  /*118e0*/  F2FP.F16.E4M3.UNPACK_B R7, R7.H1 ;  /* 0x00000007ff07723e */ /* 0x000fce00030006ff */
        /* <DEDUP_REMOVED lines=8> */
[----:B--2---:R-:W-:Y:S01]  /*11970*/  HMMA.16816.F32 R16, R16, R20, R24 ;  /* 0x000000141010723c */ /* 0x004fe20000001818 */
[----:B------:R-:W2:Y:S04]  /*11980*/  LDL.LU.64 R26, [R1+0x9b0] ;  /* 0x0009b000011a7983 */ /* 0x000ea80000300a00 */
[----:B------:R-:W4:-:S15]  /*11990*/  LDL.LU.64 R24, [R1+0x9a8] ;  /* 0x0009a80001187983 */ /* 0x000f1e0000300a00 */
[----:B------:R-:W-:-:S03]  /*119a0*/  NOP ;  /* 0x0000000000007918 */ /* 0x000fc60000000000 */
[----:B------:R0:W-:Y:S04]  /*119b0*/  STL.64 [R1+0xc0], R16 ;  /* 0x0000c01001007387 */ /* 0x0001e80000100a00 */
[----:B------:R1:W-:Y:S04]  /*119c0*/  STL.64 [R1+0xc8], R18 ;  /* 0x0000c81201007387 */ /* 0x0003e80000100a00 */
[----:B0-----:R-:W3:Y:S04]  /*119d0*/  LDL.LU R16, [R1+0xb0] ;  /* 0x0000b00001107983 */ /* 0x001ee80000300800 */
[----:B------:R-:W3:Y:S04]  /*119e0*/  LDL.LU R17, [R1+0xb4] ;  /* 0x0000b40001117983 */ /* 0x000ee80000300800 */
[----:B-1----:R-:W3:Y:S04]  /*119f0*/  LDL.LU R18, [R1+0xb8] ;  /* 0x0000b80001127983 */ /* 0x002ee80000300800 */
[----:B------:R-:W3:Y:S01]  /*11a00*/  LDL.LU R19, [R1+0xbc] ;  /* 0x0000bc0001137983 */ /* 0x000ee20000300800 */
[----:B------:R-:W-:-:S07]  /*11a10*/  F2FP.F16.E4M3.UNPACK_B R15, R15 ;  /* 0x0000000fff0f723e */ /* 0x000fce00020006ff */
[C---:B------:R-:W-:Y:S01]  /*11a20*/  HMMA.16816.F32 R8, R12.reuse, R4, R8 ;  /* 0x000000040c08723c */ /* 0x040fe20000001808 */
[----:B------:R-:W-:Y:S04]  /*11a30*/  STL.64 [R1+0x9a0], R20 ;  /* 0x0009a01401007387 */ /* 0x000fe80000100a00 */
[----:B------:R-:W-:Y:S04]  /*11a40*/  STL [R1+0x98c], R2 ;  /* 0x00098c0201007387 */ /* 0x000fe80000100800 */
[----:B------:R-:W-:Y:S01]  /*11a50*/  STL [R1+0x988], R3 ;  /* 0x0009880301007387 */ /* 0x000fe20000100800 */
[----:B---3--:R-:W-:-:S15]  /*11a60*/  HMMA.16816.F32 R16, R12, R2, R16 ;  /* 0x000000020c10723c */ /* 0x008fde0000001810 */
[----:B------:R-:W-:-:S08]  /*11a70*/  NOP ;  /* 0x0000000000007918 */ /* 0x000fd00000000000 */
[----:B------:R-:W-:Y:S04]  /*11a80*/  STL.64 [R1+0x110], R16 ;  /* 0x0001101001007387 */ /* 0x000fe80000100a00 */
[----:B------:R-:W-:Y:S04]  /*11a90*/  STL.64 [R1+0x118], R18 ;  /* 0x0001181201007387 */ /* 0x000fe80000100a00 */
[----:B------:R-:W-:Y:S04]  /*11aa0*/  STL [R1+0x974], R4 ;  /* 0x0009740401007387 */ /* 0x000fe80000100800 */
[----:B------:R-:W-:Y:S04]  /*11ab0*/  STL [R1+0x970], R5 ;  /* 0x0009700501007387 */ /* 0x000fe80000100800 */
[----:B------:R0:W-:Y:S04]  /*11ac0*/  STL.64 [R1+0x100], R8 ;  /* 0x0001000801007387 */ /* 0x0001e80000100a00 */
[----:B------:R1:W-:Y:S04]  /*11ad0*/  STL.64 [R1+0x108], R10 ;  /* 0x0001080a01007387 */ /* 0x0003e80000100a00 */
[----:B0-----:R-:W3:Y:S04]  /*11ae0*/  LDL.LU R8, [R1+0x10] ;  /* 0x0000100001087983 */ /* 0x001ee80000300800 */
[----:B------:R-:W3:Y:S04]  /*11af0*/  LDL.LU R9, [R1+0x14] ;  /* 0x0000140001097983 */ /* 0x000ee80000300800 */
[----:B-1----:R-:W2:Y:S04]  /*11b00*/  LDL.LU R10, [R1+0x18] ;  /* 0x00001800010a7983 */ /* 0x002ea80000300800 */
[----:B------:R-:W2:Y:S04]  /*11b10*/  LDL.LU R11, [R1+0x1c] ;  /* 0x00001c00010b7983 */ /* 0x000ea80000300800 */
[----:B--2---:R-:W-:Y:S04]  /*11b20*/  STL.64 [R1+0x948], R10 ;  /* 0x0009480a01007387 */ /* 0x004fe80000100a00 */
[----:B---3--:R0:W-:Y:S04]  /*11b30*/  STL.64 [R1+0x940], R8 ;  /* 0x0009400801007387 */ /* 0x0081e80000100a00 */
[----:B0-----:R-:W2:Y:S04]  /*11b40*/  LDL.LU R8, [R1+0x20] ;  /* 0x0000200001087983 */ /* 0x001ea80000300800 */
[----:B------:R-:W2:Y:S04]  /*11b50*/  LDL.LU R9, [R1+0x24] ;  /* 0x0000240001097983 */ /* 0x000ea80000300800 */
[----:B------:R-:W3:Y:S04]  /*11b60*/  LDL.LU R10, [R1+0x28] ;  /* 0x00002800010a7983 */ /* 0x000ee80000300800 */
[----:B------:R-:W3:Y:S01]  /*11b70*/  LDL.LU R11, [R1+0x2c] ;  /* 0x00002c00010b7983 */ /* 0x000ee20000300800 */
[----:B------:R-:W-:-:S03]  /*11b80*/  IMAD R19, R23, 0x100, R22 ;  /* 0x0000010017137824 */ /* 0x000fc600078e0216 */
[----:B------:R-:W4:Y:S04]  /*11b90*/  LDL.LU R20, [R1+0xa0] ;  /* 0x0000a00001147983 */ /* 0x000f280000300800 */
        /* <DEDUP_REMOVED lines=11> */
[----:B------:R-:W4:Y:S04]  /*11c50*/  LDL.LU R2, [R1+0x860] ;  /* 0x0008600001027983 */ /* 0x000f280000300800 */
[----:B------:R-:W4:Y:S04]  /*11c60*/  LDL.LU R3, [R1+0x868] ;  /* 0x0008680001037983 */ /* 0x000f280000300800 */
[----:B---3--:R-:W-:Y:S04]  /*11c70*/  STL.64 [R1+0x968], R10 ;  /* 0x0009680a01007387 */ /* 0x008fe80000100a00 */
[----:B--2---:R0:W-:Y:S04]  /*11c80*/  STL.64 [R1+0x960], R8 ;  /* 0x0009600801007387 */ /* 0x0041e80000100a00 */
[----:B0-----:R-:W2:Y:S04]  /*11c90*/  LDL.LU R8, [R1+0x60] ;  /* 0x0000600001087983 */ /* 0x001ea80000300800 */
[----:B------:R-:W2:Y:S04]  /*11ca0*/  LDL.LU R9, [R1+0x64] ;  /* 0x0000640001097983 */ /* 0x000ea80000300800 */
[----:B------:R-:W3:Y:S04]  /*11cb0*/  LDL.LU R10, [R1+0x68] ;  /* 0x00006800010a7983 */ /* 0x000ee80000300800 */
[----:B------:R-:W3:Y:S01]  /*11cc0*/  LDL.LU R11, [R1+0x6c] ;  /* 0x00006c00010b7983 */ /* 0x000ee20000300800 */
[----:B----4-:R-:W-:Y:S03]  /*11cd0*/  HMMA.16816.F32 R20, R12, R6, R20 ;  /* 0x000000060c14723c */ /* 0x010fe60000001814 */
[----:B---3--:R-:W-:Y:S04]  /*11ce0*/  STL.64 [R1+0x980], R10 ;  /* 0x0009800a01007387 */ /* 0x008fe80000100a00 */
[----:B--2---:R0:W-:Y:S04]  /*11cf0*/  STL.64 [R1+0x978], R8 ;  /* 0x0009780801007387 */ /* 0x0041e80000100a00 */
[----:B0-----:R-:W2:Y:S04]  /*11d00*/  LDL.LU R8, [R1+0x30] ;  /* 0x0000300001087983 */ /* 0x001ea80000300800 */
[----:B------:R-:W2:Y:S04]  /*11d10*/  LDL.LU R9, [R1+0x34] ;  /* 0x0000340001097983 */ /* 0x000ea80000300800 */
[----:B------:R-:W3:Y:S04]  /*11d20*/  LDL.LU R10, [R1+0x38] ;  /* 0x00003800010a7983 */ /* 0x000ee80000300800 */
[----:B------:R-:W3:Y:S01]  /*11d30*/  LDL.LU R11, [R1+0x3c] ;  /* 0x00003c00010b7983 */ /* 0x000ee20000300800 */
[----:B------:R-:W-:-:S02]  /*11d40*/  IMAD R17, R25, 0x100, R24 ;  /* 0x0000010019117824 */ /* 0x000fc400078e0218 */
[----:B------:R-:W-:Y:S01]  /*11d50*/  IMAD R18, R27, 0x100, R26 ;  /* 0x000001001b127824 */ /* 0x000fe200078e021a */
[----:B---3--:R-:W-:Y:S04]  /*11d60*/  STL.64 [R1+0x998], R10 ;  /* 0x0009980a01007387 */ /* 0x008fe80000100a00 */
[----:B--2---:R0:W-:Y:S04]  /*11d70*/  STL.64 [R1+0x990], R8 ;  /* 0x0009900801007387 */ /* 0x0041e80000100a00 */
[----:B0-----:R-:W2:Y:S04]  /*11d80*/  LDL.LU R8, [R1+0x70] ;  /* 0x0000700001087983 */ /* 0x001ea80000300800 */
[----:B------:R-:W2:Y:S04]  /*11d90*/  LDL.LU R9, [R1+0x74] ;  /* 0x0000740001097983 */ /* 0x000ea80000300800 */
[----:B------:R-:W2:Y:S04]  /*11da0*/  LDL.LU R10, [R1+0x78] ;  /* 0x00007800010a7983 */ /* 0x000ea80000300800 */
[----:B------:R-:W2:Y:S04]  /*11db0*/  LDL.LU R11, [R1+0x7c] ;  /* 0x00007c00010b7983 */ /* 0x000ea80000300800 */
[----:B------:R-:W3:Y:S04]  /*11dc0*/  LDL.LU R24, [R1] ;  /* 0x0000000001187983 */ /* 0x000ee80000300800 */
[----:B------:R-:W3:Y:S04]  /*11dd0*/  LDL.LU R25, [R1+0x4] ;  /* 0x0000040001197983 */ /* 0x000ee80000300800 */
[----:B------:R-:W3:Y:S04]  /*11de0*/  LDL.LU R26, [R1+0x8] ;  /* 0x00000800011a7983 */ /* 0x000ee80000300800 */
[----:B------:R0:W-:Y:S04]  /*11df0*/  STL.64 [R1+0xa0], R20 ;  /* 0x0000a01401007387 */ /* 0x0001e80000100a00 */
[----:B------:R1:W-:Y:S04]  /*11e00*/  STL.64 [R1+0xa8], R22 ;  /* 0x0000a81601007387 */ /* 0x0003e80000100a00 */
[----:B0-----:R-:W2:Y:S01]  /*11e10*/  LDL.LU.64 R20, [R1+0x9a0] ;  /* 0x0009a00001147983 */ /* 0x001ea20000300a00 */
[----:B------:R-:W-:-:S03]  /*11e20*/  IMAD R16, R28, 0x100, R29 ;  /* 0x000001001c107824 */ /* 0x000fc600078e021d */
[----:B------:R-:W4:Y:S04]  /*11e30*/  LDL.LU R29, [R1+0x734] ;  /* 0x00073400011d7983 */ /* 0x000f280000300800 */
[----:B------:R-:W4:Y:S04]  /*11e40*/  LDL.LU R28, [R1+0x258] ;  /* 0x00025800011c7983 */ /* 0x000f280000300800 */
[----:B-1----:R-:W4:Y:S01]  /*11e50*/  LDL.LU R22, [R1+0x72c] ;  /* 0x00072c0001167983 */ /* 0x002f220000300800 */
[----:B------:R-:W-:-:S03]  /*11e60*/  IMAD.MOV.U32 R27, RZ, RZ, R0 ;  /* 0x000000ffff1b7224 */ /* 0x000fc600078e0000 */
[----:B------:R-:W4:Y:S04]  /*11e70*/  LDL.LU R23, [R1+0x260] ;  /* 0x0002600001177983 */ /* 0x000f280000300800 */
[----:B------:R-:W4:Y:S01]  /*11e80*/  LDL.LU R0, [R1+0x724] ;  /* 0x0007240001007983 */ /* 0x000f220000300800 */
[----:B--2---:R-:W-:Y:S03]  /*11e90*/  HMMA.16816.F32 R12, R12, R20, R8 ;  /* 0x000000140c0c723c */ /* 0x004fe60000001808 */
[----:B------:R-:W2:Y:S04]  /*11ea0*/  LDL.LU.64 R10, [R1+0x998] ;  /* 0x00099800010a7983 */ /* 0x000ea80000300a00 */
[----:B------:R-:W2:-:S15]  /*11eb0*/  LDL.LU.64 R8, [R1+0x990] ;  /* 0x0009900001087983 */ /* 0x000e9e0000300a00 */
[----:B------:R-:W-:-:S01]  /*11ec0*/  NOP ;  /* 0x0000000000007918 */ /* 0x000fc20000000000 */
[----:B------:R0:W-:Y:S04]  /*11ed0*/  STL.64 [R1+0x70], R12 ;  /* 0x0000700c01007387 */ /* 0x0001e80000100a00 */
[----:B------:R1:W-:Y:S04]  /*11ee0*/  STL.64 [R1+0x78], R14 ;  /* 0x0000780e01007387 */ /* 0x0003e80000100a00 */
[----:B0-----:R-:W3:Y:S04]  /*11ef0*/  LDL.LU R12, [R1+0x85c] ;  /* 0x00085c00010c7983 */ /* 0x001ee80000300800 */
[----:B------:R-:W4:Y:S04]  /*11f00*/  LDL.LU R13, [R1+0x864] ;  /* 0x00086400010d7983 */ /* 0x000f280000300800 */
[----:B-1----:R-:W2:Y:S04]  /*11f10*/  LDL.LU R14, [R1+0x86c] ;  /* 0x00086c00010e7983 */ /* 0x002ea80000300800 */
[----:B------:R-:W2:Y:S01]  /*11f20*/  LDL.LU R15, [R1+0x874] ;  /* 0x00087400010f7983 */ /* 0x000ea20000300800 */
[----:B------:R-:W-:-:S02]  /*11f30*/  F2FP.F16.E4M3.UNPACK_B R16, R16 ;  /* 0x00000010ff10723e */ /* 0x000fc400020006ff */
[----:B------:R-:W-:Y:S01]  /*11f40*/  F2FP.F16.E4M3.UNPACK_B R17, R17 ;  /* 0x00000011ff11723e */ /* 0x000fe200020006ff */
[----:B---3--:R-:W-:Y:S02]  /*11f50*/  IMAD R12, R12, 0x100, R2 ;  /* 0x000001000c0c7824 */ /* 0x008fe400078e0202 */
[----:B----4-:R-:W-:Y:S01]  /*11f60*/  IMAD R13, R13, 0x100, R3 ;  /* 0x000001000d0d7824 */ /* 0x010fe200078e0203 */
[----:B------:R-:W3:Y:S04]  /*11f70*/  LDL.LU R2, [R1+0x98c] ;  /* 0x00098c0001027983 */ /* 0x000ee80000300800 */
[----:B------:R-:W3:Y:S01]  /*11f80*/  LDL.LU R3, [R1+0x988] ;  /* 0x0009880001037983 */ /* 0x000ee20000300800 */
[----:B------:R-:W-:Y:S02]  /*11f90*/  F2FP.F16.E4M3.UNPACK_B R18, R18 ;  /* 0x00000012ff12723e */ /* 0x000fe400020006ff */
[----:B------:R-:W-:Y:S01]  /*11fa0*/  F2FP.F16.E4M3.UNPACK_B R19, R19 ;  /* 0x00000013ff13723e */ /* 0x000fe200020006ff */
[----:B--2---:R-:W-:-:S02]  /*11fb0*/  IMAD R14, R14, 0x100, R4 ;  /* 0x000001000e0e7824 */ /* 0x004fc400078e0204 */
[----:B------:R-:W-:-:S04]  /*11fc0*/  IMAD R15, R15, 0x100, R5 ;  /* 0x000001000f0f7824 */ /* 0x000fc800078e0205 */
[----:B---3--:R-:W-:-:S15]  /*11fd0*/  HMMA.16816.F32 R8, R16, R2, R8 ;  /* 0x000000021008723c */ /* 0x008fde0000001808 */
[----:B------:R-:W-:-:S08]  /*11fe0*/  NOP ;  /* 0x0000000000007918 */ /* 0x000fd00000000000 */
[----:B------:R-:W-:Y:S04]  /*11ff0*/  STL.64 [R1+0x180], R8 ;  /* 0x0001800801007387 */ /* 0x000fe80000100a00 */
[----:B------:R0:W-:Y:S04]  /*12000*/  STL.64 [R1+0x188], R10 ;  /* 0x0001880a01007387 */ /* 0x0001e80000100a00 */
[----:B0-----:R-:W2:Y:S04]  /*12010*/  LDL.LU.64 R10, [R1+0x980] ;  /* 0x00098000010a7983 */ /* 0x001ea80000300a00 */
[----:B------:R-:W2:Y:S04]  /*12020*/  LDL.LU.64 R8, [R1+0x978] ;  /* 0x0009780001087983 */ /* 0x000ea80000300a00 */
[----:B------:R-:W2:Y:S04]  /*12030*/  LDL.LU R4, [R1+0x974] ;  /* 0x0009740001047983 */ /* 0x000ea80000300800 */
        /* <DEDUP_REMOVED lines=16> */
[----:B------:R-:W-:Y:S01]  /*12140*/  F2FP.F16.E4M3.UNPACK_B R15, R15 ;  /* 0x0000000fff0f723e */ /* 0x000fe200020006ff */
[----:B--2---:R-:W-:Y:S01]  /*12150*/  HMMA.16816.F32 R16, R16, R20, R8 ;  /* 0x000000141010723c */ /* 0x004fe20000001808 */
[----:B------:R-:W2:Y:S04]  /*12160*/  LDL.LU.64 R10, [R1+0x948] ;  /* 0x00094800010a7983 */ /* 0x000ea80000300a00 */
[----:B------:R-:W2:Y:S01]  /*12170*/  LDL.LU.64 R8, [R1+0x940] ;  /* 0x0009400001087983 */ /* 0x000ea20000300a00 */
[----:B------:R-:W-:Y:S01]  /*12180*/  HMMA.16816.F32 R24, R12, R4, R24 ;  /* 0x000000040c18723c */ /* 0x000fe20000001818 */
[----:B------:R-:W-:Y:S01]  /*12190*/  IADD3 R29, P1, R29, UR8, RZ ;  /* 0x000000081d1d7c10 */ /* 0x000fe2000ff3e0ff */
[----:B------:R-:W0:-:S15]  /*121a0*/  LDC R4, c[0x0][0x230] ;  /* 0x00008c00ff047b82 */ /* 0x000e1e0000000800 */
[----:B------:R1:W-:Y:S04]  /*121b0*/  STL.64 [R1+0xb0], R16 ;  /* 0x0000b01001007387 */ /* 0x0003e80000100a00 */
[----:B------:R3:W-:Y:S04]  /*121c0*/  STL.64 [R1+0xb8], R18 ;  /* 0x0000b81201007387 */ /* 0x0007e80000100a00 */
[----:B-1----:R-:W4:Y:S04]  /*121d0*/  LDL.LU R16, [R1+0x264] ;  /* 0x0002640001107983 */ /* 0x002f280000300800 */
[----:B------:R-:W4:Y:S04]  /*121e0*/  LDL.LU R17, [R1+0x74c] ;  /* 0x00074c0001117983 */ /* 0x000f280000300800 */
[----:B---3--:R-:W3:Y:S04]  /*121f0*/  LDL.LU R18, [R1+0x744] ;  /* 0x0007440001127983 */ /* 0x008ee80000300800 */
[----:B------:R-:W3:Y:S01]  /*12200*/  LDL.LU R19, [R1+0x73c] ;  /* 0x00073c0001137983 */ /* 0x000ee20000300800 */
[----:B--2---:R-:W-:-:S15]  /*12210*/  HMMA.16816.F32 R8, R12, R2, R8 ;  /* 0x000000020c08723c */ /* 0x004fde0000001808 */
[----:B------:R-:W-:-:S08]  /*12220*/  NOP ;  /* 0x0000000000007918 */ /* 0x000fd00000000000 */
[----:B------:R-:W-:Y:S04]  /*12230*/  STL.64 [R1+0xe0], R8 ;  /* 0x0000e00801007387 */ /* 0x000fe80000100a00 */
[----:B------:R1:W-:Y:S04]  /*12240*/  STL.64 [R1+0xe8], R10 ;  /* 0x0000e80a01007387 */ /* 0x0003e80000100a00 */
[----:B-1----:R-:W2:Y:S04]  /*12250*/  LDL.LU.64 R10, [R1+0x938] ;  /* 0x00093800010a7983 */ /* 0x002ea80000300a00 */
[----:B------:R-:W2:Y:S04]  /*12260*/  LDL.LU.64 R8, [R1+0x930] ;  /* 0x0009300001087983 */ /* 0x000ea80000300a00 */
[----:B------:R-:W2:Y:S04]  /*12270*/  LDL.LU R2, [R1+0x2fc] ;  /* 0x0002fc0001027983 */ /* 0x000ea80000300800 */
[----:B------:R-:W2:Y:S04]  /*12280*/  LDL.LU R3, [R1+0x25c] ;  /* 0x00025c0001037983 */ /* 0x000ea80000300800 */
[----:B------:R-:W-:Y:S04]  /*12290*/  STL.64 [R1+0xf0], R24 ;  /* 0x0000f01801007387 */ /* 0x000fe80000100a00 */
[----:B------:R1:W-:Y:S04]  /*122a0*/  STL.64 [R1+0xf8], R26 ;  /* 0x0000f81a01007387 */ /* 0x0003e80000100a00 */
[----:B-1----:R-:W2:Y:S04]  /*122b0*/  LDL.LU.64 R26, [R1+0x928] ;  /* 0x00092800011a7983 */ /* 0x002ea80000300a00 */
[----:B------:R-:W2:Y:S01]  /*122c0*/  LDL.LU.64 R24, [R1+0x920] ;  /* 0x0009200001187983 */ /* 0x000ea20000300a00 */
[----:B----4-:R-:W-:-:S02]  /*122d0*/  IADD3 R16, P3, R16, UR8, RZ ;  /* 0x0000000810107c10 */ /* 0x010fc4000ff7e0ff */
[----:B------:R-:W-:Y:S02]  /*122e0*/  IADD3 R17, P4, R17, UR8, RZ ;  /* 0x0000000811117c10 */ /* 0x000fe4000ff9e0ff */
[----:B---3--:R-:W-:Y:S02]  /*122f0*/  IADD3 R18, P5, R18, UR8, RZ ;  /* 0x0000000812127c10 */ /* 0x008fe4000ffbe0ff */
[----:B------:R-:W-:Y:S01]  /*12300*/  IADD3 R19, P6, R19, UR8, RZ ;  /* 0x0000000813137c10 */ /* 0x000fe2000ffde0ff */
[C---:B--2---:R-:W-:Y:S06]  /*12310*/  HMMA.16816.F32 R8, R12.reuse, R20, R8 ;  /* 0x000000140c08723c */ /* 0x044fec0000001808 */
[----:B------:R-:W-:Y:S01]  /*12320*/  HMMA.16816.F32 R24, R12, R6, R24 ;  /* 0x000000060c18723c */ /* 0x000fe20000001818 */
[----:B------:R-:W-:Y:S01]  /*12330*/  VIADD R2, R2, 0x1 ;  /* 0x0000000102027836 */ /* 0x000fe20000000000 */
[----:B------:R-:W-:-:S04]  /*12340*/  IADD3 R3, P2, R3, UR8, RZ ;  /* 0x0000000803037c10 */ /* 0x000fc8000ff5e0ff */
[----:B------:R-:W-:-:S15]  /*12350*/  IADD3.X R28, R28, UR12, RZ, P2, !PT ;  /* 0x0000000c1c1c7c10 */ /* 0x000fde00097fe4ff */
[----:B------:R-:W-:-:S02]  /*12360*/  NOP ;  /* 0x0000000000007918 */ /* 0x000fc40000000000 */
[----:B------:R-:W-:Y:S04]  /*12370*/  STL.64 [R1+0x1a0], R24 ;  /* 0x0001a01801007387 */ /* 0x000fe80000100a00 */
[----:B------:R-:W-:Y:S04]  /*12380*/  STL.64 [R1+0x1a8], R26 ;  /* 0x0001a81a01007387 */ /* 0x000fe80000100a00 */
[----:B------:R-:W-:Y:S04]  /*12390*/  STL [R1+0x2fc], R2 ;  /* 0x0002fc0201007387 */ /* 0x000fe80000100800 */
[----:B------:R-:W-:Y:S04]  /*123a0*/  STL.64 [R1+0x190], R8 ;  /* 0x0001900801007387 */ /* 0x000fe80000100a00 */
[----:B------:R-:W-:Y:S04]  /*123b0*/  STL.64 [R1+0x198], R10 ;  /* 0x0001980a01007387 */ /* 0x000fe80000100a00 */
[----:B------:R-:W-:Y:S04]  /*123c0*/  STL [R1+0x25c], R3 ;  /* 0x00025c0301007387 */ /* 0x000fe80000100800 */
[----:B------:R-:W-:Y:S04]  /*123d0*/  STL [R1+0x264], R16 ;  /* 0x0002641001007387 */ /* 0x000fe80000100800 */
[----:B------:R-:W-:Y:S04]  /*123e0*/  STL [R1+0x74c], R17 ;  /* 0x00074c1101007387 */ /* 0x000fe80000100800 */
[----:B------:R-:W-:Y:S04]  /*123f0*/  STL [R1+0x744], R18 ;  /* 0x0007441201007387 */ /* 0x000fe80000100800 */
[----:B------:R-:W-:Y:S04]  /*12400*/  STL [R1+0x73c], R19 ;  /* 0x00073c1301007387 */ /* 0x000fe80000100800 */
[----:B------:R-:W-:Y:S04]  /*12410*/  STL [R1+0x734], R29 ;  /* 0x0007341d01007387 */ /* 0x000fe80000100800 */
[----:B------:R-:W-:Y:S04]  /*12420*/  STL [R1+0x258], R28 ;  /* 0x0002581c01007387 */ /* 0x000fe80000100800 */
[----:B------:R-:W2:Y:S01]  /*12430*/  LDL.LU R12, [R1+0x740] ;  /* 0x00074000010c7983 */ /* 0x000ea20000300800 */
[----:B------:R-:W-:-:S02]  /*12440*/  IADD3 R22, P2, R22, UR8, RZ ;  /* 0x0000000816167c10 */ /* 0x000fc4000ff5e0ff */
[----:B------:R-:W-:-:S03]  /*12450*/  IADD3.X R23, R23, UR12, RZ, P3, !PT ;  /* 0x0000000c17177c10 */ /* 0x000fc60009ffe4ff */
[----:B------:R-:W-:Y:S04]  /*12460*/  STL [R1+0x72c], R22 ;  /* 0x00072c1601007387 */ /* 0x000fe80000100800 */
[----:B--2---:R1:W-:Y:S04]  /*12470*/  STL [R1+0x914], R12 ;  /* 0x0009140c01007387 */ /* 0x0043e80000100800 */
[----:B------:R-:W-:Y:S04]  /*12480*/  STL [R1+0x260], R23 ;  /* 0x0002601701007387 */ /* 0x000fe80000100800 */
[----:B-1----:R-:W2:Y:S01]  /*12490*/  LDL.LU R12, [R1+0x71c] ;  /* 0x00071c00010c7983 */ /* 0x002ea20000300800 */
[----:B------:R-:W-:-:S05]  /*124a0*/  IADD3 R0, P3, R0, UR8, RZ ;  /* 0x0000000800007c10 */ /* 0x000fca000ff7e0ff */
[----:B------:R-:W-:Y:S01]  /*124b0*/  STL [R1+0x724], R0 ;  /* 0x0007240001007387 */ /* 0x000fe20000100800 */
[----:B0-----:R-:W-:-:S05]  /*124c0*/  VIADD R4, R4, 0x3f ;  /* 0x0000003f04047836 */ /* 0x001fca0000000000 */
[----:B------:R-:W-:-:S04]  /*124d0*/  SHF.R.S32.HI R5, RZ, 0x1f, R4 ;  /* 0x0000001fff057819 */ /* 0x000fc80000011404 */
[----:B------:R-:W-:Y:S01]  /*124e0*/  LEA.HI R5, R5, R4, RZ, 0x6 ;  /* 0x0000000405057211 */ /* 0x000fe200078f30ff */
[----:B--2---:R0:W-:Y:S04]  /*124f0*/  STL [R1+0x918], R12 ;  /* 0x0009180c01007387 */ /* 0x0041e80000100800 */
[----:B0-----:R-:W2:Y:S04]  /*12500*/  LDL.LU R12, [R1+0x748] ;  /* 0x00074800010c7983 */ /* 0x001ea80000300800 */
[----:B------:R-:W3:Y:S04]  /*12510*/  LDL.LU R13, [R1+0x714] ;  /* 0x00071400010d7983 */ /* 0x000ee80000300800 */
[----:B------:R-:W4:Y:S04]  /*12520*/  LDL.LU R14, [R1+0x738] ;  /* 0x00073800010e7983 */ /* 0x000f280000300800 */
[----:B------:R-:W3:Y:S04]  /*12530*/  LDL.LU R15, [R1+0x70c] ;  /* 0x00070c00010f7983 */ /* 0x000ee80000300800 */
[----:B------:R-:W3:Y:S04]  /*12540*/  LDL.LU R20, [R1+0x730] ;  /* 0x0007300001147983 */ /* 0x000ee80000300800 */
[----:B------:R-:W3:Y:S04]  /*12550*/  LDL.LU R21, [R1+0x704] ;  /* 0x0007040001157983 */ /* 0x000ee80000300800 */
[----:B------:R-:W3:Y:S04]  /*12560*/  LDL.LU R8, [R1+0x728] ;  /* 0x0007280001087983 */ /* 0x000ee80000300800 */
[----:B------:R-:W3:Y:S04]  /*12570*/  LDL.LU R9, [R1+0x6fc] ;  /* 0x0006fc0001097983 */ /* 0x000ee80000300800 */
[----:B------:R-:W3:Y:S04]  /*12580*/  LDL.LU R10, [R1+0x720] ;  /* 0x00072000010a7983 */ /* 0x000ee80000300800 */
[----:B------:R-:W3:Y:S04]  /*12590*/  LDL.LU R11, [R1+0x6f4] ;  /* 0x0006f400010b7983 */ /* 0x000ee80000300800 */
[----:B------:R-:W3:Y:S01]  /*125a0*/  LDL.LU R6, [R1+0x718] ;  /* 0x0007180001067983 */ /* 0x000ee20000300800 */
[----:B------:R-:W-:-:S03]  /*125b0*/  SHF.R.S32.HI R5, RZ, 0x6, R5 ;  /* 0x00000006ff057819 */ /* 0x000fc60000011405 */
[----:B------:R-:W3:Y:S04]  /*125c0*/  LDL.LU R7, [R1+0x6ec] ;  /* 0x0006ec0001077983 */ /* 0x000ee80000300800 */
[----:B------:R-:W3:Y:S04]  /*125d0*/  LDL.LU R24, [R1+0x710] ;  /* 0x0007100001187983 */ /* 0x000ee80000300800 */
[----:B------:R-:W3:Y:S04]  /*125e0*/  LDL.LU R25, [R1+0x6e4] ;  /* 0x0006e40001197983 */ /* 0x000ee80000300800 */
[----:B------:R-:W3:Y:S04]  /*125f0*/  LDL.LU R26, [R1+0x708] ;  /* 0x00070800011a7983 */ /* 0x000ee80000300800 */
[----:B------:R-:W3:Y:S01]  /*12600*/  LDL.LU R27, [R1+0x6dc] ;  /* 0x0006dc00011b7983 */ /* 0x000ee20000300800 */
[----:B------:R-:W-:-:S03]  /*12610*/  ISETP.NE.U32.AND P0, PT, R2, R5, PT ;  /* 0x000000050200720c */ /* 0x000fc60003f05070 */
        /* <DEDUP_REMOVED lines=13> */
[----:B--2---:R-:W-:-:S05]  /*126f0*/  IADD3.X R12, R12, UR12, RZ, P4, !PT ;  /* 0x0000000c0c0c7c10 */ /* 0x004fca000a7fe4ff */
[----:B------:R0:W-:Y:S04]  /*12700*/  STL [R1+0x748], R12 ;  /* 0x0007480c01007387 */ /* 0x0001e80000100800 */
[----:B0-----:R-:W2:Y:S02]  /*12710*/  LDL.LU R12, [R1+0x918] ;  /* 0x00091800010c7983 */ /* 0x001ea40000300800 */
[----:B--2---:R-:W-:-:S05]  /*12720*/  IADD3 R12, P4, R12, UR8, RZ ;  /* 0x000000080c0c7c10 */ /* 0x004fca000ff9e0ff */
[----:B------:R0:W-:Y:S04]  /*12730*/  STL [R1+0x71c], R12 ;  /* 0x00071c0c01007387 */ /* 0x0001e80000100800 */
[----:B0-----:R-:W2:Y:S01]  /*12740*/  LDL.LU R12, [R1+0x914] ;  /* 0x00091400010c7983 */ /* 0x001ea20000300800 */
[----:B----4-:R-:W-:Y:S02]  /*12750*/  IADD3.X R14, R14, UR12, RZ, P6, !PT ;  /* 0x0000000c0e0e7c10 */ /* 0x010fe4000b7fe4ff */
[----:B---3--:R-:W-:Y:S02]  /*12760*/  IADD3 R15, P6, R15, UR8, RZ ;  /* 0x000000080f0f7c10 */ /* 0x008fe4000ffde0ff */
[----:B------:R-:W-:Y:S02]  /*12770*/  IADD3.X R20, R20, UR12, RZ, P1, !PT ;  /* 0x0000000c14147c10 */ /* 0x000fe40008ffe4ff */
[----:B------:R-:W-:-:S02]  /*12780*/  IADD3 R21, P1, R21, UR8, RZ ;  /* 0x0000000815157c10 */ /* 0x000fc4000ff3e0ff */
[----:B------:R-:W-:Y:S02]  /*12790*/  IADD3.X R8, R8, UR12, RZ, P2, !PT ;  /* 0x0000000c08087c10 */ /* 0x000fe400097fe4ff */
[----:B------:R-:W-:Y:S02]  /*127a0*/  IADD3 R9, P2, R9, UR8, RZ ;  /* 0x0000000809097c10 */ /* 0x000fe4000ff5e0ff */
[----:B------:R-:W-:Y:S02]  /*127b0*/  IADD3.X R10, R10, UR12, RZ, P3, !PT ;  /* 0x0000000c0a0a7c10 */ /* 0x000fe40009ffe4ff */
[----:B------:R-:W-:Y:S02]  /*127c0*/  IADD3 R11, P3, R11, UR8, RZ ;  /* 0x000000080b0b7c10 */ /* 0x000fe4000ff7e0ff */
        /* <DEDUP_REMOVED lines=12> */
[----:B--2---:R-:W-:Y:S02]  /*12890*/  IADD3.X R12, R12, UR12, RZ, P5, !PT ;  /* 0x0000000c0c0c7c10 */ /* 0x004fe4000affe4ff */
[----:B------:R-:W-:-:S03]  /*128a0*/  IADD3 R13, P5, R13, UR8, RZ ;  /* 0x000000080d0d7c10 */ /* 0x000fc6000ffbe0ff */
[----:B------:R0:W-:Y:S04]  /*128b0*/  STL [R1+0x740], R12 ;  /* 0x0007400c01007387 */ /* 0x0001e80000100800 */
[----:B------:R-:W-:Y:S04]  /*128c0*/  STL [R1+0x714], R13 ;  /* 0x0007140d01007387 */ /* 0x000fe80000100800 */
[----:B------:R-:W-:Y:S04]  /*128d0*/  STL [R1+0x738], R14 ;  /* 0x0007380e01007387 */ /* 0x000fe80000100800 */
[----:B------:R-:W-:Y:S04]  /*128e0*/  STL [R1+0x70c], R15 ;  /* 0x00070c0f01007387 */ /* 0x000fe80000100800 */
[----:B------:R-:W-:Y:S04]  /*128f0*/  STL [R1+0x730], R20 ;  /* 0x0007301401007387 */ /* 0x000fe80000100800 */
[----:B------:R-:W-:Y:S04]  /*12900*/  STL [R1+0x704], R21 ;  /* 0x0007041501007387 */ /* 0x000fe80000100800 */
[----:B------:R-:W-:Y:S04]  /*12910*/  STL [R1+0x728], R8 ;  /* 0x0007280801007387 */ /* 0x000fe80000100800 */
[----:B------:R-:W-:Y:S01]  /*12920*/  STL [R1+0x6fc], R9 ;  /* 0x0006fc0901007387 */ /* 0x000fe20000100800 */
[----:B------:R-:W-:-:S03]  /*12930*/  IADD3.X R24, R24, UR12, RZ, P5, !PT ;  /* 0x0000000c18187c10 */ /* 0x000fc6000affe4ff */
[----:B------:R-:W-:Y:S01]  /*12940*/  STL [R1+0x720], R10 ;  /* 0x0007200a01007387 */ /* 0x000fe20000100800 */
[----:B------:R-:W-:-:S03]  /*12950*/  IADD3 R25, P5, R25, UR8, RZ ;  /* 0x0000000819197c10 */ /* 0x000fc6000ffbe0ff */
        /* <DEDUP_REMOVED lines=19> */
[----:B0-----:R-:W2:Y:S01]  /*12a90*/  LDL.LU R12, [R1+0x69c] ;  /* 0x00069c00010c7983 */ /* 0x001ea20000300800 */
[----:B------:R-:W-:-:S02]  /*12aa0*/  IADD3.X R22, R22, UR12, RZ, P6, !PT ;  /* 0x0000000c16167c10 */ /* 0x000fc4000b7fe4ff */
[----:B------:R-:W-:-:S03]  /*12ab0*/  IADD3 R23, P6, R23, UR8, RZ ;  /* 0x0000000817177c10 */ /* 0x000fc6000ffde0ff */
[----:B------:R-:W-:Y:S04]  /*12ac0*/  STL [R1+0x6d8], R22 ;  /* 0x0006d81601007387 */ /* 0x000fe80000100800 */
[----:B--2---:R0:W-:Y:S04]  /*12ad0*/  STL [R1+0x90c], R12 ;  /* 0x00090c0c01007387 */ /* 0x0041e80000100800 */
[----:B------:R-:W-:Y:S04]  /*12ae0*/  STL [R1+0x6ac], R23 ;  /* 0x0006ac1701007387 */ /* 0x000fe80000100800 */
[----:B0-----:R-:W2:Y:S01]  /*12af0*/  LDL.LU R12, [R1+0x6c8] ;  /* 0x0006c800010c7983 */ /* 0x001ea20000300800 */
[----:B------:R-:W-:-:S05]  /*12b00*/  IADD3.X R0, R0, UR12, RZ, P1, !PT ;  /* 0x0000000c00007c10 */ /* 0x000fca0008ffe4ff */
[----:B------:R-:W-:Y:S04]  /*12b10*/  STL [R1+0x6d0], R0 ;  /* 0x0006d00001007387 */ /* 0x000fe80000100800 */
[----:B--2---:R0:W-:Y:S04]  /*12b20*/  STL [R1+0x910], R12 ;  /* 0x0009100c01007387 */ /* 0x0041e80000100800 */
[----:B0-----:R-:W2:Y:S04]  /*12b30*/  LDL.LU R12, [R1+0x6a4] ;  /* 0x0006a400010c7983 */ /* 0x001ea80000300800 */
[----:B------:R-:W3:Y:S04]  /*12b40*/  LDL.LU R13, [R1+0x6c0] ;  /* 0x0006c000010d7983 */ /* 0x000ee80000300800 */
[----:B------:R-:W4:Y:S04]  /*12b50*/  LDL.LU R14, [R1+0x694] ;  /* 0x00069400010e7983 */ /* 0x000f280000300800 */
        /* <DEDUP_REMOVED lines=25> */
[----:B------:R-:W4:Y:S01]  /*12cf0*/  LDL.LU R0, [R1+0x62c] ;  /* 0x00062c0001007983 */ /* 0x000f220000300800 */
[----:B--2---:R-:W-:-:S05]  /*12d00*/  IADD3 R12, P1, R12, UR8, RZ ;  /* 0x000000080c0c7c10 */ /* 0x004fca000ff3e0ff */
[----:B------:R0:W-:Y:S04]  /*12d10*/  STL [R1+0x6a4], R12 ;  /* 0x0006a40c01007387 */ /* 0x0001e80000100800 */
[----:B0-----:R-:W2:Y:S02]  /*12d20*/  LDL.LU R12, [R1+0x910] ;  /* 0x00091000010c7983 */ /* 0x001ea40000300800 */
[----:B--2---:R-:W-:-:S05]  /*12d30*/  IADD3.X R12, R12, UR12, RZ, P2, !PT ;  /* 0x0000000c0c0c7c10 */ /* 0x004fca00097fe4ff */
[----:B------:R0:W-:Y:S04]  /*12d40*/  STL [R1+0x6c8], R12 ;  /* 0x0006c80c01007387 */ /* 0x0001e80000100800 */
[----:B0-----:R-:W2:Y:S01]  /*12d50*/  LDL.LU R12, [R1+0x90c] ;  /* 0x00090c00010c7983 */ /* 0x001ea20000300800 */
[----:B---3--:R-:W-:Y:S02]  /*12d60*/  IADD3.X R13, R13, UR12, RZ, P3, !PT ;  /* 0x0000000c0d0d7c10 */ /* 0x008fe40009ffe4ff */
[----:B----4-:R-:W-:Y:S02]  /*12d70*/  IADD3 R14, P3, R14, UR8, RZ ;  /* 0x000000080e0e7c10 */ /* 0x010fe4000ff7e0ff */
        /* <DEDUP_REMOVED lines=19> */
[----:B--2---:R-:W-:-:S05]  /*12eb0*/  IADD3 R12, P2, R12, UR8, RZ ;  /* 0x000000080c0c7c10 */ /* 0x004fca000ff5e0ff */
[----:B------:R0:W-:Y:S04]  /*12ec0*/  STL [R1+0x69c], R12 ;  /* 0x00069c0c01007387 */ /* 0x0001e80000100800 */
        /* <DEDUP_REMOVED lines=29> */
[----:B0-----:R-:W2:Y:S01]  /*130a0*/  LDL.LU R12, [R1+0x648] ;  /* 0x00064800010c7983 */ /* 0x001ea20000300800 */
[----:B------:R-:W-:-:S02]  /*130b0*/  IADD3 R22, P3, R22, UR8, RZ ;  /* 0x0000000816167c10 */ /* 0x000fc4000ff7e0ff */
[----:B------:R-:W-:-:S03]  /*130c0*/  IADD3.X R23, R23, UR12, RZ, P4, !PT ;  /* 0x0000000c17177c10 */ /* 0x000fc6000a7fe4ff */
[----:B------:R-:W-:Y:S04]  /*130d0*/  STL [R1+0x634], R22 ;  /* 0x0006341601007387 */ /* 0x000fe80000100800 */
[----:B--2---:R0:W-:Y:S04]  /*130e0*/  STL [R1+0x904], R12 ;  /* 0x0009040c01007387 */ /* 0x0041e80000100800 */
[----:B------:R-:W-:Y:S04]  /*130f0*/  STL [R1+0x658], R23 ;  /* 0x0006581701007387 */ /* 0x000fe80000100800 */
[----:B0-----:R-:W2:Y:S01]  /*13100*/  LDL.LU R12, [R1+0x624] ;  /* 0x00062400010c7983 */ /* 0x001ea20000300800 */
[----:B------:R-:W-:-:S05]  /*13110*/  IADD3 R0, P4, R0, UR8, RZ ;  /* 0x0000000800007c10 */ /* 0x000fca000ff9e0ff */
[----:B------:R-:W-:Y:S04]  /*13120*/  STL [R1+0x62c], R0 ;  /* 0x00062c0001007387 */ /* 0x000fe80000100800 */
        /* <DEDUP_REMOVED lines=639> */
[----:B------:R-:W-:-:S02]  /*15920*/  IADD3.X R22, R22, UR9, RZ, P4, !PT ;  /* 0x0000000916167c10 */ /* 0x000fc4000a7fe4ff */
[----:B--2---:R-:W-:Y:S02]  /*15930*/  IADD3.X R12, R12, UR12, RZ, P3, !PT ;  /* 0x0000000c0c0c7c10 */ /* 0x004fe40009ffe4ff */
        /* <DEDUP_REMOVED lines=31> */
[----:B------:R0:W-:Y:S04]  /*15b30*/  STL [R1+0x7b0], R0 ;  /* 0x0007b00001007387 */ /* 0x0001e80000100800 */
[----:B------:R-:W-:Y:S04]  /*15b40*/  STL [R1+0x7b8], R22 ;  /* 0x0007b81601007387 */ /* 0x000fe80000100800 */
[----:B0-----:R-:W2:Y:S01]  /*15b50*/  LDL.LU R0, [R1+0x80c] ;  /* 0x00080c0001007983 */ /* 0x001ea20000300800 */
[----:B------:R-:W-:-:S05]  /*15b60*/  IADD3 R23, P4, R23, UR5, RZ ;  /* 0x0000000517177c10 */ /* 0x000fca000ff9e0ff */
[----:B------:R-:W-:Y:S04]  /*15b70*/  STL [R1+0x78c], R23 ;  /* 0x00078c1701007387 */ /* 0x000fe80000100800 */
[----:B--2---:R0:W-:Y:S04]  /*15b80*/  STL [R1+0x8cc], R0 ;  /* 0x0008cc0001007387 */ /* 0x0041e80000100800 */
[----:B0-----:R-:W2:Y:S04]  /*15b90*/  LDL.LU R0, [R1+0x7a8] ;  /* 0x0007a80001007983 */ /* 0x001ea80000300800 */
        /* <DEDUP_REMOVED lines=58> */
[----:B------:R-:W-:Y:S02]  /*15f40*/  IADD3.X R28, R28, UR9, RZ, P3, !PT ;  /* 0x000000091c1c7c10 */ /* 0x000fe40009ffe4ff */
[----:B------:R-:W-:Y:S02]  /*15f50*/  IADD3.X R23, R23, UR9, RZ, P5, !PT ;  /* 0x0000000917177c10 */ /* 0x000fe4000affe4ff */
[----:B------:R-:W-:Y:S02]  /*15f60*/  IADD3.X R22, R22, UR9, RZ, P4, !PT ;  /* 0x0000000916167c10 */ /* 0x000fe4000a7fe4ff */
[----:B--2---:R-:W-:-:S05]  /*15f70*/  IADD3 R0, P6, R0, UR5, RZ ;  /* 0x0000000500007c10 */ /* 0x004fca000ffde0ff */
[----:B------:R0:W-:Y:S01]  /*15f80*/  STL [R1+0x80c], R0 ;  /* 0x00080c0001007387 */ /* 0x0001e20000100800 */
[----:B------:R-:W-:Y:S02]  /*15f90*/  IADD3.X R6, R6, UR9, RZ, P6, !PT ;  /* 0x0000000906067c10 */ /* 0x000fe4000b7fe4ff */
[----:B------:R-:W-:Y:S01]  /*15fa0*/  IADD3 R7, P6, R7, UR5, RZ ;  /* 0x0000000507077c10 */ /* 0x000fe2000ffde0ff */
[----:B0-----:R1:W5:Y:S04]  /*15fb0*/  LDL.LU R0, [R1+0x8c8] ;  /* 0x0008c80001007983 */ /* 0x0013680000300800 */
[----:B------:R1:W-:Y:S04]  /*15fc0*/  STL [R1+0x7a0], R12 ;  /* 0x0007a00c01007387 */ /* 0x0003e80000100800 */
        /* <DEDUP_REMOVED lines=16> */
[----:B------:R1:W-:Y:S01]  /*160d0*/  STL [R1+0x838], R5 ;  /* 0x0008380501007387 */ /* 0x0003e20000100800 */
[----:B------:R-:W-:-:S03]  /*160e0*/  IADD3.X R18, R18, UR9, RZ, P6, !PT ;  /* 0x0000000912127c10 */ /* 0x000fc6000b7fe4ff */
        /* <DEDUP_REMOVED lines=10> */
[----:B------:R-:W-:Y:S05]  /*16190*/  @P0 BRA `(.L_x_2) ;  /* 0xffffff0400280947 */ /* 0x000fea000383ffff */
.L_x_1:
[----:B-1----:R-:W2:Y:S01]  /*161a0*/  LDL.LU R9, [R1+0x40] ;  /* 0x0000400001097983 */ /* 0x002ea20000300800 */
[----:B------:R-:W1:Y:S01]  /*161b0*/  S2UR UR5, SR_CgaCtaId ;  /* 0x00000000000579c3 */ /* 0x000e620000008800 */
[----:B------:R-:W-:Y:S01]  /*161c0*/  ULDC.64 UR8, c[0x0][0x228] ;  /* 0x00008a0000087ab9 */ /* 0x000fe20000000a00 */
[----:B------:R-:W-:Y:S01]  /*161d0*/  UMOV UR4, 0x400 ;  /* 0x0000040000047882 */ /* 0x000fe20000000000 */
[----:B------:R-:W2:Y:S01]  /*161e0*/  LDL.LU R8, [R1+0x44] ;  /* 0x0000440001087983 */ /* 0x000ea20000300800 */
[----:B------:R-:W-:-:S03]  /*161f0*/  ULDC UR10, c[0x0][0x248] ;  /* 0x00009200000a7ab9 */ /* 0x000fc60000000800 */
[----:B------:R-:W3:Y:S04]  /*16200*/  LDL.LU R7, [R1+0x48] ;  /* 0x0000480001077983 */ /* 0x000ee80000300800 */
[----:B------:R-:W3:Y:S04]  /*16210*/  LDL.LU R6, [R1+0x4c] ;  /* 0x00004c0001067983 */ /* 0x000ee80000300800 */
[----:B------:R-:W4:Y:S04]  /*16220*/  LDL.LU R5, [R1+0x80] ;  /* 0x0000800001057983 */ /* 0x000f280000300800 */
[----:B------:R-:W4:Y:S04]  /*16230*/  LDL.LU R4, [R1+0x84] ;  /* 0x0000840001047983 */ /* 0x000f280000300800 */
[----:B------:R-:W4:Y:S04]  /*16240*/  LDL.LU R3, [R1+0x88] ;  /* 0x0000880001037983 */ /* 0x000f280000300800 */
[----:B------:R-:W4:Y:S01]  /*16250*/  LDL.LU R2, [R1+0x8c] ;  /* 0x00008c0001027983 */ /* 0x000f220000300800 */
[----:B------:R-:W-:Y:S01]  /*16260*/  BAR.SYNC.DEFER_BLOCKING 0x0 ;  /* 0x0000000000007b1d */ /* 0x000fe20000010000 */
[----:B--2---:R-:W-:-:S05]  /*16270*/  F2FP.SATFINITE.E4M3.F32.PACK_AB_MERGE_C R21, R8, R9, RZ ;  /* 0x000000090815723e */ /* 0x004fca00048070ff */
[----:B------:R-:W-:Y:S01]  /*16280*/  STL [R1+0x8d4], R21 ;  /* 0x0008d41501007387 */ /* 0x000fe20000100800 */
[----:B---3--:R-:W-:-:S05]  /*16290*/  F2FP.SATFINITE.E4M3.F32.PACK_AB_MERGE_C R20, R6, R7, RZ ;  /* 0x000000070614723e */ /* 0x008fca00048070ff */
[----:B------:R-:W-:Y:S01]  /*162a0*/  STL [R1+0x8d8], R20 ;  /* 0x0008d81401007387 */ /* 0x000fe20000100800 */
[----:B----4-:R-:W-:-:S05]  /*162b0*/  F2FP.SATFINITE.E4M3.F32.PACK_AB_MERGE_C R22, R4, R5, RZ ;  /* 0x000000050416723e */ /* 0x010fca00048070ff */
[----:B------:R-:W-:Y:S01]  /*162c0*/  STL [R1+0x8dc], R22 ;  /* 0x0008dc1601007387 */ /* 0x000fe20000100800 */
[----:B------:R-:W-:-:S03]  /*162d0*/  F2FP.SATFINITE.E4M3.F32.PACK_AB_MERGE_C R29, R2, R3, RZ ;  /* 0x00000003021d723e */ /* 0x000fc600048070ff */
[----:B------:R-:W2:Y:S04]  /*162e0*/  LDL.LU R28, [R1+0xd4] ;  /* 0x0000d400011c7983 */ /* 0x000ea80000300800 */
[----:B------:R-:W3:Y:S04]  /*162f0*/  LDL.LU R19, [R1+0x114] ;  /* 0x0001140001137983 */ /* 0x000ee80000300800 */
[----:B---3--:R3:W-:Y:S04]  /*16300*/  STL [R1+0x930], R19 ;  /* 0x0009301301007387 */ /* 0x0087e80000100800 */
[----:B---3--:R-:W3:Y:S04]  /*16310*/  LDL.LU R19, [R1+0xcc] ;  /* 0x0000cc0001137983 */ /* 0x008ee80000300800 */
[----:B---3--:R3:W-:Y:S04]  /*16320*/  STL [R1+0x938], R19 ;  /* 0x0009381301007387 */ /* 0x0087e80000100800 */
[----:B---3--:R-:W3:Y:S04]  /*16330*/  LDL.LU R19, [R1+0xc4] ;  /* 0x0000c40001137983 */ /* 0x008ee80000300800 */
[----:B---3--:R3:W-:Y:S04]  /*16340*/  STL [R1+0x940], R19 ;  /* 0x0009401301007387 */ /* 0x0087e80000100800 */
[----:B---3--:R-:W3:Y:S04]  /*16350*/  LDL.LU R19, [R1+0xdc] ;  /* 0x0000dc0001137983 */ /* 0x008ee80000300800 */
[----:B---3--:R3:W-:Y:S04]  /*16360*/  STL [R1+0x948], R19 ;  /* 0x0009481301007387 */ /* 0x0087e80000100800 */
[----:B---3--:R-:W2:Y:S04]  /*16370*/  LDL.LU R19, [R1+0xd0] ;  /* 0x0000d00001137983 */ /* 0x008ea80000300800 */
        /* <DEDUP_REMOVED lines=8> */
[----:B---3--:R-:W3:Y:S04]  /*16400*/  LDL.LU R15, [R1+0xd8] ;  /* 0x0000d800010f7983 */ /* 0x008ee80000300800 */
[----:B------:R-:W4:Y:S04]  /*16410*/  LDL.LU R10, [R1+0x104] ;  /* 0x00010400010a7983 */ /* 0x000f280000300800 */
[----:B----4-:R4:W-:Y:S04]  /*16420*/  STL [R1+0x928], R10 ;  /* 0x0009280a01007387 */ /* 0x0109e80000100800 */
[----:B----4-:R-:W4:Y:S04]  /*16430*/  LDL.LU R10, [R1+0x118] ;  /* 0x00011800010a7983 */ /* 0x010f280000300800 */
[----:B------:R-:W2:Y:S04]  /*16440*/  LDL.LU R5, [R1+0x10c] ;  /* 0x00010c0001057983 */ /* 0x000ea80000300800 */
[----:B--2---:R2:W-:Y:S04]  /*16450*/  STL [R1+0x924], R5 ;  /* 0x0009240501007387 */ /* 0x0045e80000100800 */
[----:B--2---:R-:W2:Y:S04]  /*16460*/  LDL.LU R5, [R1+0x100] ;  /* 0x0001000001057983 */ /* 0x004ea80000300800 */
[----:B------:R-:W3:Y:S04]  /*16470*/  LDL.LU R26, [R1+0x74] ;  /* 0x00007400011a7983 */ /* 0x000ee80000300800 */
        /* <DEDUP_REMOVED lines=9> */
[----:B----4-:R4:W-:Y:S04]  /*16510*/  STL [R1+0x90c], R3 ;  /* 0x00090c0301007387 */ /* 0x0109e80000100800 */
[----:B----4-:R-:W4:Y:S04]  /*16520*/  LDL.LU R3, [R1+0x70] ;  /* 0x0000700001037983 */ /* 0x010f280000300800 */
[----:B----4-:R4:W-:Y:S04]  /*16530*/  STL [R1+0x914], R3 ;  /* 0x0009140301007387 */ /* 0x0109e80000100800 */
[----:B----4-:R-:W4:Y:S04]  /*16540*/  LDL.LU R3, [R1+0xa8] ;  /* 0x0000a80001037983 */ /* 0x010f280000300800 */
[----:B----4-:R4:W-:Y:S04]  /*16550*/  STL [R1+0x91c], R3 ;  /* 0x00091c0301007387 */ /* 0x0109e80000100800 */
[----:B----4-:R-:W4:Y:S04]  /*16560*/  LDL.LU R3, [R1+0xa0] ;  /* 0x0000a00001037983 */ /* 0x010f280000300800 */
[----:B0----5:R-:W2:Y:S04]  /*16570*/  LDL.LU R0, [R1+0x188] ;  /* 0x0001880001007983 */ /* 0x021ea80000300800 */
[----:B--2---:R0:W-:Y:S04]  /*16580*/  STL [R1+0x900], R0 ;  /* 0x0009000001007387 */ /* 0x0041e80000100800 */
[----:B0-----:R-:W2:Y:S04]  /*16590*/  LDL.LU R0, [R1+0x180] ;  /* 0x0001800001007983 */ /* 0x001ea80000300800 */
[----:B--2---:R0:W-:Y:S04]  /*165a0*/  STL [R1+0x908], R0 ;  /* 0x0009080001007387 */ /* 0x0041e80000100800 */
[----:B0-----:R-:W2:Y:S04]  /*165b0*/  LDL.LU R0, [R1+0x78] ;  /* 0x0000780001007983 */ /* 0x001ea80000300800 */
[----:B------:R-:W2:Y:S04]  /*165c0*/  LDL.LU R25, [R1+0x18c] ;  /* 0x00018c0001197983 */ /* 0x000ea80000300800 */
[----:B------:R-:W2:Y:S04]  /*165d0*/  LDL.LU R2, [R1+0x134] ;  /* 0x0001340001027983 */ /* 0x000ea80000300800 */
[----:B------:R-:W3:Y:S04]  /*165e0*/  LDL.LU R4, [R1+0x13c] ;  /* 0x00013c0001047983 */ /* 0x000ee80000300800 */
[----:B---3--:R0:W-:Y:S04]  /*165f0*/  STL [R1+0x8fc], R4 ;  /* 0x0008fc0401007387 */ /* 0x0081e80000100800 */
[----:B0-----:R-:W2:Y:S04]  /*16600*/  LDL.LU R4, [R1+0x130] ;  /* 0x0001300001047983 */ /* 0x001ea80000300800 */
[----:B------:R-:W3:Y:S04]  /*16610*/  LDL.LU R6, [R1+0x124] ;  /* 0x0001240001067983 */ /* 0x000ee80000300800 */
[----:B---3--:R0:W-:Y:S04]  /*16620*/  STL [R1+0x8f8], R6 ;  /* 0x0008f80601007387 */ /* 0x0081e80000100800 */
[----:B0-----:R-:W3:Y:S04]  /*16630*/  LDL.LU R6, [R1+0x138] ;  /* 0x0001380001067983 */ /* 0x001ee80000300800 */
[----:B------:R-:W4:Y:S04]  /*16640*/  LDL.LU R7, [R1+0x12c] ;  /* 0x00012c0001077983 */ /* 0x000f280000300800 */
[----:B----4-:R0:W-:Y:S04]  /*16650*/  STL [R1+0x8f4], R7 ;  /* 0x0008f40701007387 */ /* 0x0101e80000100800 */
[----:B0-----:R-:W4:Y:S04]  /*16660*/  LDL.LU R7, [R1+0x120] ;  /* 0x0001200001077983 */ /* 0x001f280000300800 */
[----:B------:R-:W2:Y:S04]  /*16670*/  LDL.LU R8, [R1+0xbc] ;  /* 0x0000bc0001087983 */ /* 0x000ea80000300800 */
[----:B--2---:R0:W-:Y:S04]  /*16680*/  STL [R1+0x8e8], R8 ;  /* 0x0008e80801007387 */ /* 0x0041e80000100800 */
[----:B0-----:R-:W2:Y:S04]  /*16690*/  LDL.LU R8, [R1+0xb4] ;  /* 0x0000b40001087983 */ /* 0x001ea80000300800 */
[----:B--2---:R0:W-:Y:S04]  /*166a0*/  STL [R1+0x8f0], R8 ;  /* 0x0008f00801007387 */ /* 0x0041e80000100800 */
[----:B0-----:R-:W2:Y:S04]  /*166b0*/  LDL.LU R8, [R1+0x128] ;  /* 0x0001280001087983 */ /* 0x001ea80000300800 */
[----:B------:R0:W-:Y:S04]  /*166c0*/  STL [R1+0x8e0], R29 ;  /* 0x0008e01d01007387 */ /* 0x0001e80000100800 */
[----:B0-----:R-:W3:Y:S04]  /*166d0*/  LDL.LU R29, [R1+0xe0] ;  /* 0x0000e000011d7983 */ /* 0x001ee80000300800 */
[----:B---3--:R0:W-:Y:S04]  /*166e0*/  STL [R1+0x8e4], R29 ;  /* 0x0008e41d01007387 */ /* 0x0081e80000100800 */
[----:B0-----:R-:W3:Y:S01]  /*166f0*/  LDL.LU R29, [R1+0xb8] ;  /* 0x0000b800011d7983 */ /* 0x001ee20000300800 */
[----:B------:R-:W-:-:S03]  /*16700*/  F2FP.SATFINITE.E4M3.F32.PACK_AB_MERGE_C R28, R28, R19, RZ ;  /* 0x000000131c1c723e */ /* 0x000fc600048070ff */
[----:B---3--:R0:W-:Y:S04]  /*16710*/  STL [R1+0x8ec], R29 ;  /* 0x0008ec1d01007387 */ /* 0x0081e80000100800 */
[----:B0-----:R-:W3:Y:S04]  /*16720*/  LDL.LU R29, [R1+0xb0] ;  /* 0x0000b000011d7983 */ /* 0x001ee80000300800 */
[----:B------:R-:W3:Y:S04]  /*16730*/  LDL.LU R9, [R1+0xe4] ;  /* 0x0000e40001097983 */ /* 0x000ee80000300800 */
[----:B------:R-:W4:Y:S04]  /*16740*/  LDL.LU R22, [R1+0xe8] ;  /* 0x0000e80001167983 */ /* 0x000f280000300800 */
[----:B------:R-:W4:Y:S04]  /*16750*/  LDL.LU R11, [R1+0xec] ;  /* 0x0000ec00010b7983 */ /* 0x000f280000300800 */
[----:B------:R-:W2:Y:S04]  /*16760*/  LDL.LU R20, [R1+0xf0] ;  /* 0x0000f00001147983 */ /* 0x000ea80000300800 */
[----:B------:R-:W2:Y:S04]  /*16770*/  LDL.LU R12, [R1+0xf4] ;  /* 0x0000f400010c7983 */ /* 0x000ea80000300800 */
        /* <DEDUP_REMOVED lines=9> */
[----:B------:R-:W4:Y:S02]  /*16810*/  LDL.LU R19, [R1+0x948] ;  /* 0x0009480001137983 */ /* 0x000f240000300800 */
[----:B----4-:R-:W-:-:S02]  /*16820*/  F2FP.SATFINITE.E4M3.F32.PACK_AB_MERGE_C R19, R19, R15, RZ ;  /* 0x0000000f1313723e */ /* 0x010fc400048070ff */
[----:B------:R-:W4:Y:S04]  /*16830*/  LDL.LU R15, [R1+0x944] ;  /* 0x00094400010f7983 */ /* 0x000f280000300800 */
[----:B------:R0:W-:Y:S04]  /*16840*/  STL [R1+0x10], R19 ;  /* 0x0000101301007387 */ /* 0x0001e80000100800 */
[----:B0-----:R-:W4:Y:S02]  /*16850*/  LDL.LU R19, [R1+0x940] ;  /* 0x0009400001137983 */ /* 0x001f240000300800 */
        /* <DEDUP_REMOVED lines=9> */
[----:B------:R-:W4:Y:S02]  /*168f0*/  LDL.LU R15, [R1+0x92c] ;  /* 0x00092c00010f7983 */ /* 0x000f240000300800 */
[----:B----4-:R-:W-:Y:S02]  /*16900*/  F2FP.SATFINITE.E4M3.F32.PACK_AB_MERGE_C R15, R15, R10, RZ ;  /* 0x0000000a0f0f723e */ /* 0x010fe400048070ff */
[----:B------:R-:W4:Y:S02]  /*16910*/  LDL.LU R10, [R1+0x928] ;  /* 0x00092800010a7983 */ /* 0x000f240000300800 */
[----:B----4-:R-:W-:Y:S02]  /*16920*/  F2FP.SATFINITE.E4M3.F32.PACK_AB_MERGE_C R10, R10, R5, RZ ;  /* 0x000000050a0a723e */ /* 0x010fe400048070ff */
[----:B------:R-:W4:Y:S02]  /*16930*/  LDL.LU R5, [R1+0x924] ;  /* 0x0009240001057983 */ /* 0x000f240000300800 */
[----:B----4-:R-:W-:-:S02]  /*16940*/  F2FP.SATFINITE.E4M3.F32.PACK_AB_MERGE_C R5, R5, R26, RZ ;  /* 0x0000001a0505723e */ /* 0x010fc400048070ff */
[----:B------:R-:W4:Y:S02]  /*16950*/  LDL.LU R26, [R1+0x920] ;  /* 0x00092000011a7983 */ /* 0x000f240000300800 */
[----:B----4-:R-:W-:Y:S02]  /*16960*/  F2FP.SATFINITE.E4M3.F32.PACK_AB_MERGE_C R26, R26, R3, RZ ;  /* 0x000000031a1a723e */ /* 0x010fe400048070ff */
        /* <DEDUP_REMOVED lines=9> */
[----:B------:R0:W-:Y:S01]  /*16a00*/  STL [R1+0x18], R26 ;  /* 0x0000181a01007387 */ /* 0x0001e20000100800 */
[----:B------:R-:W-:Y:S02]  /*16a10*/  F2FP.SATFINITE.E4M3.F32.PACK_AB_MERGE_C R2, R2, R4, RZ ;  /* 0x000000040202723e */ /* 0x000fe400048070ff */
[----:B------:R-:W-:Y:S02]  /*16a20*/  F2FP.SATFINITE.E4M3.F32.PACK_AB_MERGE_C R11, R11, R22, RZ ;  /* 0x000000160b0b723e */ /* 0x000fe400048070ff */
[----:B--2---:R-:W-:Y:S02]  /*16a30*/  F2FP.SATFINITE.E4M3.F32.PACK_AB_MERGE_C R12, R12, R20, RZ ;  /* 0x000000140c0c723e */ /* 0x004fe400048070ff */
[----:B---3--:R-:W-:Y:S01]  /*16a40*/  F2FP.SATFINITE.E4M3.F32.PACK_AB_MERGE_C R18, R18, R21, RZ ;  /* 0x000000151212723e */ /* 0x008fe200048070ff */
[----:B0-----:R-:W0:Y:S01]  /*16a50*/  S2R R26, SR_TID.X ;  /* 0x00000000001a7919 */ /* 0x001e220000002100 */
[----:B----4-:R-:W-:-:S02]  /*16a60*/  F2FP.SATFINITE.E4M3.F32.PACK_AB_MERGE_C R3, R3, R0, RZ ;  /* 0x000000000303723e */ /* 0x010fc400048070ff */
[----:B------:R-:W2:Y:S04]  /*16a70*/  LDL.LU R0, [R1+0x908] ;  /* 0x0009080001007983 */ /* 0x000ea80000300800 */
[----:B------:R3:W-:Y:S04]  /*16a80*/  STL [R1+0x14], R3 ;  /* 0x0000140301007387 */ /* 0x0007e80000100800 */
[----:B---3--:R-:W2:Y:S02]  /*16a90*/  LDL.LU R3, [R1+0x904] ;  /* 0x0009040001037983 */ /* 0x008ea40000300800 */
[----:B--2---:R-:W-:-:S02]  /*16aa0*/  F2FP.SATFINITE.E4M3.F32.PACK_AB_MERGE_C R3, R3, R0, RZ ;  /* 0x000000000303723e */ /* 0x004fc400048070ff */
[----:B------:R-:W2:Y:S02]  /*16ab0*/  LDL.LU R0, [R1+0x900] ;  /* 0x0009000001007983 */ /* 0x000ea40000300800 */
[----:B--2---:R-:W-:Y:S02]  /*16ac0*/  F2FP.SATFINITE.E4M3.F32.PACK_AB_MERGE_C R0, R25, R0, RZ ;  /* 0x000000001900723e */ /* 0x004fe400048070ff */
[----:B------:R-:W2:Y:S04]  /*16ad0*/  LDL R25, [R1+0x2e0] ;  /* 0x0002e00001197983 */ /* 0x000ea80000100800 */
[----:B------:R-:W3:Y:S02]  /*16ae0*/  LDL.LU R4, [R1+0x8fc] ;  /* 0x0008fc0001047983 */ /* 0x000ee40000300800 */
[----:B---3--:R-:W-:-:S02]  /*16af0*/  F2FP.SATFINITE.E4M3.F32.PACK_AB_MERGE_C R4, R4, R6, RZ ;  /* 0x000000060404723e */ /* 0x008fc400048070ff */
[----:B------:R-:W3:Y:S02]  /*16b00*/  LDL.LU R6, [R1+0x8f8] ;  /* 0x0008f80001067983 */ /* 0x000ee40000300800 */
[----:B---3--:R-:W-:Y:S02]  /*16b10*/  F2FP.SATFINITE.E4M3.F32.PACK_AB_MERGE_C R6, R6, R7, RZ ;  /* 0x000000070606723e */ /* 0x008fe400048070ff */
[----:B------:R-:W3:Y:S02]  /*16b20*/  LDL.LU R7, [R1+0x8f4] ;  /* 0x0008f40001077983 */ /* 0x000ee40000300800 */
[----:B---3--:R-:W-:Y:S02]  /*16b30*/  F2FP.SATFINITE.E4M3.F32.PACK_AB_MERGE_C R7, R7, R8, RZ ;  /* 0x000000080707723e */ /* 0x008fe400048070ff */
[----:B------:R-:W3:Y:S04]  /*16b40*/  LDL.LU R8, [R1+0x8f0] ;  /* 0x0008f00001087983 */ /* 0x000ee80000300800 */
[----:B------:R4:W-:Y:S04]  /*16b50*/  STL [R1+0x8d0], R7 ;  /* 0x0008d00701007387 */ /* 0x0009e80000100800 */
[----:B----4-:R-:W4:Y:S01]  /*16b60*/  LDL.LU R7, [R1+0x1a0] ;  /* 0x0001a00001077983 */ /* 0x010f220000300800 */
[----:B---3--:R-:W-:-:S03]  /*16b70*/  F2FP.SATFINITE.E4M3.F32.PACK_AB_MERGE_C R8, R8, R29, RZ ;  /* 0x0000001d0808723e */ /* 0x008fc600048070ff */
[----:B------:R-:W3:Y:S04]  /*16b80*/  LDL.LU R29, [R1+0x8ec] ;  /* 0x0008ec00011d7983 */ /* 0x000ee80000300800 */
[----:B------:R1:W-:Y:S04]  /*16b90*/  STL [R1], R8 ;  /* 0x0000000801007387 */ /* 0x0003e80000100800 */
[----:B-1----:R-:W3:Y:S02]  /*16ba0*/  LDL.LU R8, [R1+0x8e8] ;  /* 0x0008e80001087983 */ /* 0x002ee40000300800 */
[----:B---3--:R-:W-:-:S02]  /*16bb0*/  F2FP.SATFINITE.E4M3.F32.PACK_AB_MERGE_C R8, R8, R29, RZ ;  /* 0x0000001d0808723e */ /* 0x008fc400048070ff */
[----:B------:R-:W3:Y:S01]  /*16bc0*/  LDL.LU R29, [R1+0x8e4] ;  /* 0x0008e400011d7983 */ /* 0x000ee20000300800 */
[----:B------:R-:W-:Y:S01]  /*16bd0*/  F2FP.SATFINITE.E4M3.F32.PACK_AB_MERGE_C R17, R17, R23, RZ ;  /* 0x000000171111723e */ /* 0x000fe200048070ff */
[----:B--2---:R-:W-:Y:S01]  /*16be0*/  VIADD R23, R25, 0x1 ;  /* 0x0000000119177836 */ /* 0x004fe20000000000 */
[----:B---3--:R-:W-:Y:S02]  /*16bf0*/  F2FP.SATFINITE.E4M3.F32.PACK_AB_MERGE_C R9, R9, R29, RZ ;  /* 0x0000001d0909723e */ /* 0x008fe400048070ff */
[----:B------:R-:W2:Y:S04]  /*16c00*/  LDL.LU R29, [R1+0x8e0] ;  /* 0x0008e000011d7983 */ /* 0x000ea80000300800 */
[----:B------:R-:W3:Y:S04]  /*16c10*/  LDL.LU R22, [R1+0x8dc] ;  /* 0x0008dc0001167983 */ /* 0x000ee80000300800 */
[----:B------:R-:W2:Y:S04]  /*16c20*/  LDL.LU R20, [R1+0x8d8] ;  /* 0x0008d80001147983 */ /* 0x000ea80000300800 */
[----:B------:R-:W3:Y:S01]  /*16c30*/  LDL.LU R21, [R1+0x8d4] ;  /* 0x0008d40001157983 */ /* 0x000ee20000300800 */
[----:B------:R-:W-:Y:S01]  /*16c40*/  F2FP.SATFINITE.E4M3.F32.PACK_AB_MERGE_C R14, R14, R27, RZ ;  /* 0x0000001b0e0e723e */ /* 0x000fe200048070ff */
[----:B0-----:R-:W-:Y:S01]  /*16c50*/  IMAD.SHL.U32 R27, R26, 0x10, RZ ;  /* 0x000000101a1b7824 */ /* 0x001fe200078e00ff */
[----:B------:R-:W-:Y:S01]  /*16c60*/  F2FP.SATFINITE.E4M3.F32.PACK_AB_MERGE_C R16, R16, R24, RZ ;  /* 0x000000181010723e */ /* 0x000fe200048070ff */
[----:B------:R-:W-:Y:S01]  /*16c70*/  VIADD R24, R25, 0x2 ;  /* 0x0000000219187836 */ /* 0x000fe20000000000 */
[----:B------:R-:W-:Y:S01]  /*16c80*/  ISETP.GE.AND P1, PT, R23, UR9, PT ;  /* 0x0000000917007c0c */ /* 0x000fe2000bf26270 */
[----:B------:R-:W-:Y:S01]  /*16c90*/  IMAD.SHL.U32 R26, R26, 0x20, RZ ;  /* 0x000000201a1a7824 */ /* 0x000fe200078e00ff */
[----:B------:R-:W-:Y:S01]  /*16ca0*/  ULEA UR4, UR5, UR4, 0x18 ;  /* 0x0000000405047291 */ /* 0x000fe2000f8ec03f */
[----:B------:R-:W-:Y:S01]  /*16cb0*/  VIADD R25, R25, 0x3 ;  /* 0x0000000319197836 */ /* 0x000fe20000000000 */
[----:B------:R-:W-:-:S02]  /*16cc0*/  LOP3.LUT R3, R3, 0xffff, RZ, 0xc0, !PT ;  /* 0x0000ffff03037812 */ /* 0x000fc400078ec0ff */
[----:B------:R-:W-:Y:S02]  /*16cd0*/  LOP3.LUT R0, R0, 0xffff, RZ, 0xc0, !PT ;  /* 0x0000ffff00007812 */ /* 0x000fe400078ec0ff */
[----:B------:R-:W-:Y:S02]  /*16ce0*/  LOP3.LUT R27, R27, 0xf0, RZ, 0xc0, !PT ;  /* 0x000000f01b1b7812 */ /* 0x000fe400078ec0ff */
[----:B------:R-:W-:Y:S02]  /*16cf0*/  LOP3.LUT R26, R26, 0x200, RZ, 0xc0, !PT ;  /* 0x000002001a1a7812 */ /* 0x000fe400078ec0ff */
[----:B----4-:R-:W-:Y:S02]  /*16d00*/  F2FP.SATFINITE.E4M3.F32.PACK_AB_MERGE_C R13, R13, R7, RZ ;  /* 0x000000070d0d723e */ /* 0x010fe400048070ff */
[----:B------:R-:W-:Y:S02]  /*16d10*/  ISETP.GE.AND P3, PT, R24, UR9, PT ;  /* 0x0000000918007c0c */ /* 0x000fe4000bf66270 */
[----:B------:R-:W-:-:S02]  /*16d20*/  ISETP.GE.AND P2, PT, R25, UR9, PT ;  /* 0x0000000919007c0c */ /* 0x000fc4000bf46270 */
[----:B------:R-:W-:Y:S02]  /*16d30*/  SHF.R.U32.HI R25, RZ, 0x8, R3 ;  /* 0x00000008ff197819 */ /* 0x000fe40000011603 */
[----:B------:R-:W-:Y:S02]  /*16d40*/  LOP3.LUT R19, R19, 0xffff, RZ, 0xc0, !PT ;  /* 0x0000ffff13137812 */ /* 0x000fe400078ec0ff */
[----:B------:R-:W-:Y:S02]  /*16d50*/  LOP3.LUT R25, R25, 0xffff, RZ, 0xc0, !PT ;  /* 0x0000ffff19197812 */ /* 0x000fe400078ec0ff */
[----:B---3--:R-:W-:Y:S02]  /*16d60*/  LOP3.LUT R23, R21, 0xffff, RZ, 0xc0, !PT ;  /* 0x0000ffff15177812 */ /* 0x008fe400078ec0ff */
[----:B--2---:R-:W-:Y:S02]  /*16d70*/  LOP3.LUT R21, R20, 0xffff, RZ, 0xc0, !PT ;  /* 0x0000ffff14157812 */ /* 0x004fe400078ec0ff */
[----:B------:R-:W-:-:S02]  /*16d80*/  SHF.R.U32.HI R24, RZ, 0x8, R23 ;  /* 0x00000008ff187819 */ /* 0x000fc40000011617 */
[----:B------:R-:W-:Y:S02]  /*16d90*/  PRMT R7, R23, 0x3340, R3 ;  /* 0x0000334017077816 */ /* 0x000fe40000000003 */
[--C-:B------:R-:W-:Y:S02]  /*16da0*/  SHF.R.U32.HI R23, RZ, 0x8, R0.reuse ;  /* 0x00000008ff177819 */ /* 0x100fe40000011600 */
[----:B------:R-:W-:Y:S02]  /*16db0*/  PRMT R3, R21, 0x3340, R0 ;  /* 0x0000334015037816 */ /* 0x000fe40000000000 */
[----:B------:R-:W-:Y:S02]  /*16dc0*/  IADD3 R0, R26, UR4, R27 ;  /* 0x000000041a007c10 */ /* 0x000fe4000fffe01b */
[----:B------:R-:W2:Y:S01]  /*16dd0*/  LDL.LU R27, [R1+0x8c4] ;  /* 0x0008c400011b7983 */ /* 0x000ea20000300800 */
[----:B------:R-:W-:Y:S02]  /*16de0*/  SHF.R.U32.HI R20, RZ, 0x8, R21 ;  /* 0x00000008ff147819 */ /* 0x000fe40000011615 */
[----:B------:R-:W-:-:S02]  /*16df0*/  LOP3.LUT R24, R24, 0xffff, RZ, 0xc0, !PT ;  /* 0x0000ffff18187812 */ /* 0x000fc400078ec0ff */
[----:B------:R-:W-:Y:S02]  /*16e00*/  LOP3.LUT R20, R20, 0xffff, RZ, 0xc0, !PT ;  /* 0x0000ffff14147812 */ /* 0x000fe400078ec0ff */
[----:B------:R-:W-:Y:S02]  /*16e10*/  LOP3.LUT R23, R23, 0xffff, RZ, 0xc0, !PT ;  /* 0x0000ffff17177812 */ /* 0x000fe400078ec0ff */
[----:B------:R-:W-:Y:S02]  /*16e20*/  LOP3.LUT R9, R9, 0xffff, RZ, 0xc0, !PT ;  /* 0x0000ffff09097812 */ /* 0x000fe400078ec0ff */
[----:B------:R-:W-:Y:S02]  /*16e30*/  PRMT R21, R24, 0x3340, R25 ;  /* 0x0000334018157816 */ /* 0x000fe40000000019 */
[----:B------:R-:W-:Y:S02]  /*16e40*/  PRMT R20, R20, 0x3340, R23 ;  /* 0x0000334014147816 */ /* 0x000fe40000000017 */
[----:B------:R-:W-:-:S02]  /*16e50*/  LOP3.LUT R22, R22, 0xffff, RZ, 0xc0, !PT ;  /* 0x0000ffff16167812 */ /* 0x000fc400078ec0ff */
[----:B------:R-:W-:Y:S02]  /*16e60*/  LOP3.LUT R23, R2, 0xffff, RZ, 0xc0, !PT ;  /* 0x0000ffff02177812 */ /* 0x000fe400078ec0ff */
[----:B------:R-:W-:Y:S02]  /*16e70*/  LOP3.LUT R26, R15, 0xffff, RZ, 0xc0, !PT ;  /* 0x0000ffff0f1a7812 */ /* 0x000fe400078ec0ff */
[----:B------:R-:W-:Y:S02]  /*16e80*/  LOP3.LUT R11, R11, 0xffff, RZ, 0xc0, !PT ;  /* 0x0000ffff0b0b7812 */ /* 0x000fe400078ec0ff */
[----:B------:R-:W-:Y:S02]  /*16e90*/  SHF.R.U32.HI R25, RZ, 0x8, R9 ;  /* 0x00000008ff197819 */ /* 0x000fe40000011609 */
[----:B------:R-:W-:Y:S02]  /*16ea0*/  SHF.R.U32.HI R15, RZ, 0x8, R26 ;  /* 0x00000008ff0f7819 */ /* 0x000fe4000001161a */
[----:B------:R-:W-:-:S02]  /*16eb0*/  PRMT R2, R26, 0x3340, R11 ;  /* 0x000033401a027816 */ /* 0x000fc4000000000b */
[----:B------:R-:W-:Y:S02]  /*16ec0*/  SHF.R.U32.HI R26, RZ, 0x8, R11 ;  /* 0x00000008ff1a7819 */ /* 0x000fe4000001160b */
[----:B------:R-:W-:Y:S02]  /*16ed0*/  SHF.R.U32.HI R11, RZ, 0x8, R23 ;  /* 0x00000008ff0b7819 */ /* 0x000fe40000011617 */
[----:B------:R-:W-:Y:S02]  /*16ee0*/  LOP3.LUT R25, R25, 0xffff, RZ, 0xc0, !PT ;  /* 0x0000ffff19197812 */ /* 0x000fe400078ec0ff */
[----:B--2---:R-:W-:Y:S02]  /*16ef0*/  LOP3.LUT R24, R27, 0x100, RZ, 0xc0, !PT ;  /* 0x000001001b187812 */ /* 0x004fe400078ec0ff */
[----:B------:R-:W-:Y:S02]  /*16f00*/  SHF.R.U32.HI R27, RZ, 0x8, R19 ;  /* 0x00000008ff1b7819 */ /* 0x000fe40000011613 */
[----:B------:R-:W-:-:S02]  /*16f10*/  PRMT R19, R19, 0x3340, R9 ;  /* 0x0000334013137816 */ /* 0x000fc40000000009 */
[----:B------:R-:W-:Y:S02]  /*16f20*/  SHF.R.U32.HI R9, RZ, 0x8, R22 ;  /* 0x00000008ff097819 */ /* 0x000fe40000011616 */
[----:B------:R-:W-:Y:S02]  /*16f30*/  PRMT R22, R22, 0x3340, R23 ;  /* 0x0000334016167816 */ /* 0x000fe40000000017 */
[----:B------:R-:W-:-:S03]  /*16f40*/  LOP3.LUT R23, R27, 0xffff, RZ, 0xc0, !PT ;  /* 0x0000ffff1b177812 */ /* 0x000fc600078ec0ff */
[----:B------:R0:W-:Y:S04]  /*16f50*/  STL [R1+0x34], R22 ;  /* 0x0000341601007387 */ /* 0x0001e80000100800 */
[----:B------:R-:W2:Y:S01]  /*16f60*/  LDL.LU R27, [R1+0xc] ;  /* 0x00000c00011b7983 */ /* 0x000ea20000300800 */
[----:B------:R-:W-:Y:S02]  /*16f70*/  PRMT R23, R23, 0x3340, R25 ;  /* 0x0000334017177816 */ /* 0x000fe40000000019 */
[----:B0-----:R-:W-:Y:S02]  /*16f80*/  LOP3.LUT R22, R26, 0xffff, RZ, 0xc0, !PT ;  /* 0x0000ffff1a167812 */ /* 0x001fe400078ec0ff */
[----:B------:R-:W3:Y:S04]  /*16f90*/  LDL.LU R26, [R1+0x4] ;  /* 0x00000400011a7983 */ /* 0x000ee80000300800 */
[----:B------:R-:W4:Y:S01]  /*16fa0*/  LDL.LU R25, [R1+0x10] ;  /* 0x0000100001197983 */ /* 0x000f220000300800 */
[----:B------:R-:W-:-:S02]  /*16fb0*/  LOP3.LUT R29, R29, 0xffff, RZ, 0xc0, !PT ;  /* 0x0000ffff1d1d7812 */ /* 0x000fc400078ec0ff */
[----:B------:R-:W-:Y:S01]  /*16fc0*/  LOP3.LUT R4, R4, 0xffff, RZ, 0xc0, !PT ;  /* 0x0000ffff04047812 */ /* 0x000fe200078ec0ff */
[----:B------:R-:W-:Y:S01]  /*16fd0*/  IMAD.IADD R0, R24, 0x1, R0 ;  /* 0x0000000118007824 */ /* 0x000fe200078e0200 */
[----:B------:R-:W-:Y:S02]  /*16fe0*/  LOP3.LUT R10, R10, 0xffff, RZ, 0xc0, !PT ;  /* 0x0000ffff0a0a7812 */ /* 0x000fe400078ec0ff */
[----:B------:R-:W-:Y:S02]  /*16ff0*/  PRMT R24, R29, 0x3340, R4 ;  /* 0x000033401d187816 */ /* 0x000fe40000000004 */
[----:B------:R-:W-:-:S03]  /*17000*/  LOP3.LUT R12, R12, 0xffff, RZ, 0xc0, !PT ;  /* 0x0000ffff0c0c7812 */ /* 0x000fc600078ec0ff */
[----:B------:R0:W-:Y:S01]  /*17010*/  STL [R1+0x28], R24 ;  /* 0x0000281801007387 */ /* 0x0001e20000100800 */
[----:B------:R-:W-:Y:S02]  /*17020*/  LOP3.LUT R5, R5, 0xffff, RZ, 0xc0, !PT ;  /* 0x0000ffff05057812 */ /* 0x000fe400078ec0ff */
[----:B------:R-:W-:Y:S02]  /*17030*/  LOP3.LUT R18, R18, 0xffff, RZ, 0xc0, !PT ;  /* 0x0000ffff12127812 */ /* 0x000fe400078ec0ff */
[----:B------:R-:W-:Y:S02]  /*17040*/  LOP3.LUT R15, R15, 0xffff, RZ, 0xc0, !PT ;  /* 0x0000ffff0f0f7812 */ /* 0x000fe400078ec0ff */
[----:B0-----:R-:W-:Y:S02]  /*17050*/  PRMT R24, R10, 0x3340, R12 ;  /* 0x000033400a187816 */ /* 0x001fe4000000000c */
[----:B------:R-:W-:-:S03]  /*17060*/  LOP3.LUT R28, R28, 0xffff, RZ, 0xc0, !PT ;  /* 0x0000ffff1c1c7812 */ /* 0x000fc600078ec0ff */
[----:B------:R0:W-:Y:S01]  /*17070*/  STL [R1+0x24], R24 ;  /* 0x0000241801007387 */ /* 0x0001e20000100800 */
[----:B------:R-:W-:Y:S02]  /*17080*/  LOP3.LUT R6, R6, 0xffff, RZ, 0xc0, !PT ;  /* 0x0000ffff06067812 */ /* 0x000fe400078ec0ff */
[----:B------:R-:W-:Y:S02]  /*17090*/  PRMT R15, R15, 0x3340, R22 ;  /* 0x000033400f0f7816 */ /* 0x000fe40000000016 */
[----:B------:R-:W-:Y:S02]  /*170a0*/  SHF.R.U32.HI R22, RZ, 0x8, R4 ;  /* 0x00000008ff167819 */ /* 0x000fe40000011604 */
[----:B0-----:R-:W-:Y:S02]  /*170b0*/  PRMT R24, R5, 0x3340, R18 ;  /* 0x0000334005187816 */ /* 0x001fe40000000012 */
[----:B------:R-:W-:Y:S02]  /*170c0*/  SHF.R.U32.HI R4, RZ, 0x8, R10 ;  /* 0x00000008ff047819 */ /* 0x000fe4000001160a */
[----:B------:R-:W-:Y:S01]  /*170d0*/  SHF.R.U32.HI R12, RZ, 0x8, R12 ;  /* 0x00000008ff0c7819 */ /* 0x000fe2000001160c */
[----:B------:R0:W-:Y:S01]  /*170e0*/  STL [R1+0x20], R24 ;  /* 0x0000201801007387 */ /* 0x0001e20000100800 */
[----:B------:R-:W-:-:S02]  /*170f0*/  SHF.R.U32.HI R10, RZ, 0x8, R5 ;  /* 0x00000008ff0a7819 */ /* 0x000fc40000011605 */
[----:B------:R-:W-:Y:S02]  /*17100*/  LOP3.LUT R4, R4, 0xffff, RZ, 0xc0, !PT ;  /* 0x0000ffff04047812 */ /* 0x000fe400078ec0ff */
[----:B------:R-:W-:Y:S02]  /*17110*/  LOP3.LUT R12, R12, 0xffff, RZ, 0xc0, !PT ;  /* 0x0000ffff0c0c7812 */ /* 0x000fe400078ec0ff */
[----:B0-----:R-:W-:-:S05]  /*17120*/  PRMT R24, R28, 0x3340, R6 ;  /* 0x000033401c187816 */ /* 0x001fca0000000006 */
[----:B------:R0:W-:Y:S01]  /*17130*/  STL [R1+0x1c], R24 ;  /* 0x00001c1801007387 */ /* 0x0001e20000100800 */
[----:B------:R-:W-:Y:S02]  /*17140*/  SHF.R.U32.HI R5, RZ, 0x8, R28 ;  /* 0x00000008ff057819 */ /* 0x000fe4000001161c */
[----:B------:R-:W-:Y:S02]  /*17150*/  SHF.R.U32.HI R6, RZ, 0x8, R6 ;  /* 0x00000008ff067819 */ /* 0x000fe40000011606 */
[----:B0-----:R-:W-:Y:S02]  /*17160*/  LOP3.LUT R24, R10, 0xffff, RZ, 0xc0, !PT ;  /* 0x0000ffff0a187812 */ /* 0x001fe400078ec0ff */
[----:B------:R-:W-:Y:S02]  /*17170*/  PRMT R10, R4, 0x3340, R12 ;  /* 0x00003340040a7816 */ /* 0x000fe4000000000c */
[----:B------:R-:W-:Y:S02]  /*17180*/  PRMT R4, R7, 0x5410, R21 ;  /* 0x0000541007047816 */ /* 0x000fe40000000015 */
[----:B------:R-:W4:Y:S01]  /*17190*/  LDL.LU R7, [R1+0x8d0] ;  /* 0x0008d00001077983 */ /* 0x000f220000300800 */
[----:B------:R-:W-:-:S02]  /*171a0*/  LOP3.LUT R5, R5, 0xffff, RZ, 0xc0, !PT ;  /* 0x0000ffff05057812 */ /* 0x000fc400078ec0ff */
[----:B------:R-:W-:Y:S01]  /*171b0*/  LOP3.LUT R6, R6, 0xffff, RZ, 0xc0, !PT ;  /* 0x0000ffff06067812 */ /* 0x000fe200078ec0ff */
[----:B------:R-:W4:Y:S03]  /*171c0*/  LDL.LU R28, [R1+0x30] ;  /* 0x00003000011c7983 */ /* 0x000f260000300800 */
[----:B------:R-:W-:Y:S02]  /*171d0*/  PRMT R12, R5, 0x3340, R6 ;  /* 0x00003340050c7816 */ /* 0x000fe40000000006 */
[----:B------:R-:W-:Y:S02]  /*171e0*/  PRMT R5, R3, 0x5410, R20 ;  /* 0x0000541003057816 */ /* 0x000fe40000000014 */
[----:B------:R-:W-:Y:S02]  /*171f0*/  LOP3.LUT R9, R9, 0xffff, RZ, 0xc0, !PT ;  /* 0x0000ffff09097812 */ /* 0x000fe400078ec0ff */
[----:B------:R-:W-:-:S02]  /*17200*/  LOP3.LUT R11, R11, 0xffff, RZ, 0xc0, !PT ;  /* 0x0000ffff0b0b7812 */ /* 0x000fc400078ec0ff */
[----:B------:R-:W-:Y:S02]  /*17210*/  PRMT R6, R19, 0x5410, R23 ;  /* 0x0000541013067816 */ /* 0x000fe40000000017 */
[----:B------:R-:W-:Y:S02]  /*17220*/  PRMT R9, R9, 0x3340, R11 ;  /* 0x0000334009097816 */ /* 0x000fe4000000000b */
[----:B------:R-:W-:Y:S02]  /*17230*/  SHF.R.U32.HI R11, RZ, 0x8, R29 ;  /* 0x00000008ff0b7819 */ /* 0x000fe4000001161d */
[----:B--2---:R-:W-:Y:S02]  /*17240*/  LOP3.LUT R3, R27, 0xffff, RZ, 0xc0, !PT ;  /* 0x0000ffff1b037812 */ /* 0x004fe400078ec0ff */
[----:B------:R-:W2:Y:S01]  /*17250*/  LDL.LU R27, [R1+0x2c] ;  /* 0x00002c00011b7983 */ /* 0x000ea20000300800 */
[----:B---3--:R-:W-:Y:S02]  /*17260*/  LOP3.LUT R23, R26, 0xffff, RZ, 0xc0, !PT ;  /* 0x0000ffff1a177812 */ /* 0x008fe400078ec0ff */
[----:B----4-:R-:W-:-:S02]  /*17270*/  LOP3.LUT R19, R25, 0xffff, RZ, 0xc0, !PT ;  /* 0x0000ffff19137812 */ /* 0x010fc400078ec0ff */
[----:B------:R-:W3:Y:S04]  /*17280*/  LDL.LU R25, [R1+0x18] ;  /* 0x0000180001197983 */ /* 0x000ee80000300800 */
[----:B------:R-:W4:Y:S04]  /*17290*/  LDL.LU R29, [R1+0x14] ;  /* 0x00001400011d7983 */ /* 0x000f280000300800 */
[----:B------:R-:W4:Y:S01]  /*172a0*/  LDL.LU R26, [R1] ;  /* 0x00000000011a7983 */ /* 0x000f220000300800 */
[----:B------:R-:W-:Y:S02]  /*172b0*/  SHF.R.U32.HI R18, RZ, 0x8, R18 ;  /* 0x00000008ff127819 */ /* 0x000fe40000011612 */
[----:B------:R-:W-:-:S02]  /*172c0*/  LOP3.LUT R11, R11, 0xffff, RZ, 0xc0, !PT ;  /* 0x0000ffff0b0b7812 */ /* 0x000fc400078ec0ff */
[----:B------:R-:W-:Y:S02]  /*172d0*/  LOP3.LUT R22, R22, 0xffff, RZ, 0xc0, !PT ;  /* 0x0000ffff16167812 */ /* 0x000fe400078ec0ff */
[----:B------:R-:W-:Y:S02]  /*172e0*/  LOP3.LUT R18, R18, 0xffff, RZ, 0xc0, !PT ;  /* 0x0000ffff12127812 */ /* 0x000fe400078ec0ff */
[----:B------:R-:W-:Y:S02]  /*172f0*/  PRMT R22, R11, 0x3340, R22 ;  /* 0x000033400b167816 */ /* 0x000fe40000000016 */
[----:B------:R-:W-:Y:S02]  /*17300*/  PRMT R11, R24, 0x3340, R18 ;  /* 0x00003340180b7816 */ /* 0x000fe40000000012 */
[----:B------:R-:W-:-:S04]  /*17310*/  SHF.R.U32.HI R21, RZ, 0x8, R19 ;  /* 0x00000008ff157819 */ /* 0x000fc80000011613 */
[----:B------:R-:W-:Y:S02]  /*17320*/  LOP3.LUT R21, R21, 0xffff, RZ, 0xc0, !PT ;  /* 0x0000ffff15157812 */ /* 0x000fe400078ec0ff */
[----:B------:R-:W-:Y:S02]  /*17330*/  LOP3.LUT R18, R14, 0xffff, RZ, 0xc0, !PT ;  /* 0x0000ffff0e127812 */ /* 0x000fe400078ec0ff */
[----:B------:R-:W-:Y:S02]  /*17340*/  SHF.R.U32.HI R20, RZ, 0x8, R3 ;  /* 0x00000008ff147819 */ /* 0x000fe40000011603 */
[----:B------:R-:W-:Y:S02]  /*17350*/  LOP3.LUT R24, R7, 0xffff, RZ, 0xc0, !PT ;  /* 0x0000ffff07187812 */ /* 0x000fe400078ec0ff */
[----:B------:R-:W-:Y:S02]  /*17360*/  LOP3.LUT R7, R13, 0xffff, RZ, 0xc0, !PT ;  /* 0x0000ffff0d077812 */ /* 0x000fe400078ec0ff */
[----:B------:R-:W-:-:S02]  /*17370*/  PRMT R13, R19, 0x3340, R24 ;  /* 0x00003340130d7816 */ /* 0x000fc40000000018 */
[----:B------:R-:W-:-:S04]  /*17380*/  SHF.R.U32.HI R24, RZ, 0x8, R24 ;  /* 0x00000008ff187819 */ /* 0x000fc80000011618 */
[----:B------:R-:W-:-:S04]  /*17390*/  LOP3.LUT R24, R24, 0xffff, RZ, 0xc0, !PT ;  /* 0x0000ffff18187812 */ /* 0x000fc800078ec0ff */
[----:B------:R-:W-:Y:S02]  /*173a0*/  PRMT R21, R21, 0x3340, R24 ;  /* 0x0000334015157816 */ /* 0x000fe40000000018 */
[----:B------:R-:W-:Y:S02]  /*173b0*/  PRMT R14, R3, 0x3340, R7 ;  /* 0x00003340030e7816 */ /* 0x000fe40000000007 */
[----:B------:R-:W-:Y:S02]  /*173c0*/  SHF.R.U32.HI R3, RZ, 0x8, R23 ;  /* 0x00000008ff037819 */ /* 0x000fe40000011617 */
[--C-:B------:R-:W-:Y:S02]  /*173d0*/  PRMT R23, R23, 0x3340, R18.reuse ;  /* 0x0000334017177816 */ /* 0x100fe40000000012 */
[----:B------:R-:W-:Y:S02]  /*173e0*/  SHF.R.U32.HI R18, RZ, 0x8, R18 ;  /* 0x00000008ff127819 */ /* 0x000fe40000011612 */
[----:B------:R-:W-:-:S02]  /*173f0*/  SHF.R.U32.HI R19, RZ, 0x8, R7 ;  /* 0x00000008ff137819 */ /* 0x000fc40000011607 */
[----:B------:R-:W-:Y:S02]  /*17400*/  LOP3.LUT R3, R3, 0xffff, RZ, 0xc0, !PT ;  /* 0x0000ffff03037812 */ /* 0x000fe400078ec0ff */
[----:B------:R-:W-:Y:S02]  /*17410*/  LOP3.LUT R18, R18, 0xffff, RZ, 0xc0, !PT ;  /* 0x0000ffff12127812 */ /* 0x000fe400078ec0ff */
[----:B------:R-:W-:Y:S02]  /*17420*/  PRMT R7, R2, 0x5410, R15 ;  /* 0x0000541002077816 */ /* 0x000fe4000000000f */
[----:B------:R-:W-:Y:S02]  /*17430*/  LOP3.LUT R20, R20, 0xffff, RZ, 0xc0, !PT ;  /* 0x0000ffff14147812 */ /* 0x000fe400078ec0ff */
[----:B------:R-:W-:Y:S02]  /*17440*/  LOP3.LUT R19, R19, 0xffff, RZ, 0xc0, !PT ;  /* 0x0000ffff13137812 */ /* 0x000fe400078ec0ff */
[----:B------:R-:W-:-:S02]  /*17450*/  PRMT R15, R3, 0x3340, R18 ;  /* 0x00003340030f7816 */ /* 0x000fc40000000012 */
[----:B------:R-:W-:Y:S02]  /*17460*/  LOP3.LUT R18, R28, 0xffff, RZ, 0xc0, !PT ;  /* 0x0000ffff1c127812 */ /* 0x000fe400078ec0ff */
[----:B------:R-:W-:Y:S02]  /*17470*/  PRMT R20, R20, 0x3340, R19 ;  /* 0x0000334014147816 */ /* 0x000fe40000000013 */
[----:B------:R-:W-:-:S04]  /*17480*/  SHF.R.U32.HI R19, RZ, 0x8, R18 ;  /* 0x00000008ff137819 */ /* 0x000fc80000011612 */
[----:B------:R-:W-:Y:S02]  /*17490*/  LOP3.LUT R19, R19, 0xffff, RZ, 0xc0, !PT ;  /* 0x0000ffff13137812 */ /* 0x000fe400078ec0ff */
[----:B--2---:R-:W-:Y:S02]  /*174a0*/  LOP3.LUT R24, R27, 0xffff, RZ, 0xc0, !PT ;  /* 0x0000ffff1b187812 */ /* 0x004fe400078ec0ff */
[----:B------:R-:W0:Y:S01]  /*174b0*/  S2R R27, SR_TID.X ;  /* 0x00000000001b7919 */ /* 0x000e220000002100 */
[----:B---3--:R-:W-:Y:S02]  /*174c0*/  LOP3.LUT R25, R25, 0xffff, RZ, 0xc0, !PT ;  /* 0x0000ffff19197812 */ /* 0x008fe400078ec0ff */
[----:B----4-:R-:W-:Y:S02]  /*174d0*/  LOP3.LUT R29, R29, 0xffff, RZ, 0xc0, !PT ;  /* 0x0000ffff1d1d7812 */ /* 0x010fe400078ec0ff */
[----:B------:R-:W-:Y:S02]  /*174e0*/  LOP3.LUT R28, R26, 0xffff, RZ, 0xc0, !PT ;  /* 0x0000ffff1a1c7812 */ /* 0x000fe400078ec0ff */
[----:B------:R-:W-:-:S02]  /*174f0*/  LOP3.LUT R26, R16, 0xffff, RZ, 0xc0, !PT ;  /* 0x0000ffff101a7812 */ /* 0x000fc400078ec0ff */
[--C-:B------:R-:W-:Y:S02]  /*17500*/  PRMT R18, R18, 0x3340, R28.reuse ;  /* 0x0000334012127816 */ /* 0x100fe4000000001c */
[----:B------:R-:W-:Y:S02]  /*17510*/  SHF.R.U32.HI R28, RZ, 0x8, R28 ;  /* 0x00000008ff1c7819 */ /* 0x000fe4000001161c */
[----:B------:R-:W-:Y:S02]  /*17520*/  SHF.R.U32.HI R16, RZ, 0x8, R25 ;  /* 0x00000008ff107819 */ /* 0x000fe40000011619 */
[----:B0-----:R-:W-:Y:S02]  /*17530*/  LOP3.LUT R2, R27, 0x3f, RZ, 0xc0, !PT ;  /* 0x0000003f1b027812 */ /* 0x001fe400078ec0ff */
[----:B------:R-:W-:Y:S02]  /*17540*/  LOP3.LUT R27, R8, 0xffff, RZ, 0xc0, !PT ;  /* 0x0000ffff081b7812 */ /* 0x000fe400078ec0ff */
[----:B------:R-:W-:-:S02]  /*17550*/  LOP3.LUT R8, R17, 0xffff, RZ, 0xc0, !PT ;  /* 0x0000ffff11087812 */ /* 0x000fc400078ec0ff */
[----:B------:R-:W-:Y:S02]  /*17560*/  SHF.R.U32.HI R17, RZ, 0x8, R24 ;  /* 0x00000008ff117819 */ /* 0x000fe40000011618 */
[--C-:B------:R-:W-:Y:S02]  /*17570*/  PRMT R24, R24, 0x3340, R27.reuse ;  /* 0x0000334018187816 */ /* 0x100fe4000000001b */
[----:B------:R-:W-:Y:S02]  /*17580*/  SHF.R.U32.HI R27, RZ, 0x8, R27 ;  /* 0x00000008ff1b7819 */ /* 0x000fe4000001161b */
[--C-:B------:R-:W-:Y:S02]  /*17590*/  PRMT R25, R25, 0x3340, R26.reuse ;  /* 0x0000334019197816 */ /* 0x100fe4000000001a */
[----:B------:R-:W-:Y:S02]  /*175a0*/  SHF.R.U32.HI R3, RZ, 0x8, R29 ;  /* 0x00000008ff037819 */ /* 0x000fe4000001161d */
[----:B------:R-:W-:-:S02]  /*175b0*/  SHF.R.U32.HI R26, RZ, 0x8, R26 ;  /* 0x00000008ff1a7819 */ /* 0x000fc4000001161a */
[--C-:B------:R-:W-:Y:S02]  /*175c0*/  PRMT R29, R29, 0x3340, R8.reuse ;  /* 0x000033401d1d7816 */ /* 0x100fe40000000008 */
[----:B------:R-:W-:Y:S02]  /*175d0*/  SHF.R.U32.HI R8, RZ, 0x8, R8 ;  /* 0x00000008ff087819 */ /* 0x000fe40000011608 */
[----:B------:R-:W-:Y:S02]  /*175e0*/  LOP3.LUT R28, R28, 0xffff, RZ, 0xc0, !PT ;  /* 0x0000ffff1c1c7812 */ /* 0x000fe400078ec0ff */
[----:B------:R-:W-:Y:S02]  /*175f0*/  LOP3.LUT R27, R27, 0xffff, RZ, 0xc0, !PT ;  /* 0x0000ffff1b1b7812 */ /* 0x000fe400078ec0ff */
[----:B------:R-:W-:Y:S02]  /*17600*/  LOP3.LUT R17, R17, 0xffff, RZ, 0xc0, !PT ;  /* 0x0000ffff11117812 */ /* 0x000fe400078ec0ff */
[----:B------:R-:W-:-:S02]  /*17610*/  LOP3.LUT R26, R26, 0xffff, RZ, 0xc0, !PT ;  /* 0x0000ffff1a1a7812 */ /* 0x000fc400078ec0ff */
[----:B------:R-:W-:Y:S02]  /*17620*/  LOP3.LUT R16, R16, 0xffff, RZ, 0xc0, !PT ;  /* 0x0000ffff10107812 */ /* 0x000fe400078ec0ff */
[----:B------:R-:W-:Y:S02]  /*17630*/  LOP3.LUT R8, R8, 0xffff, RZ, 0xc0, !PT ;  /* 0x0000ffff08087812 */ /* 0x000fe400078ec0ff */
[----:B------:R-:W-:Y:S02]  /*17640*/  LOP3.LUT R3, R3, 0xffff, RZ, 0xc0, !PT ;  /* 0x0000ffff03037812 */ /* 0x000fe400078ec0ff */
[----:B------:R-:W-:Y:S02]  /*17650*/  PRMT R19, R19, 0x3340, R28 ;  /* 0x0000334013137816 */ /* 0x000fe4000000001c */
[----:B------:R-:W2:Y:S01]  /*17660*/  LDL.LU R28, [R1+0x1c] ;  /* 0x00001c00011c7983 */ /* 0x000ea20000300800 */
[----:B------:R-:W-:Y:S02]  /*17670*/  PRMT R17, R17, 0x3340, R27 ;  /* 0x0000334011117816 */ /* 0x000fe4000000001b */
[----:B------:R-:W-:Y:S01]  /*17680*/  PRMT R16, R16, 0x3340, R26 ;  /* 0x0000334010107816 */ /* 0x000fe2000000001a */
[----:B------:R-:W3:Y:S01]  /*17690*/  LDL.LU R27, [R1+0x20] ;  /* 0x00002000011b7983 */ /* 0x000ee20000300800 */
[----:B------:R-:W-:-:S03]  /*176a0*/  PRMT R3, R3, 0x3340, R8 ;  /* 0x0000334003037816 */ /* 0x000fc60000000008 */
[----:B------:R-:W4:Y:S04]  /*176b0*/  LDL.LU R26, [R1+0x24] ;  /* 0x00002400011a7983 */ /* 0x000f280000300800 */
[----:B------:R-:W2:Y:S04]  /*176c0*/  LDL.LU R8, [R1+0x34] ;  /* 0x0000340001087983 */ /* 0x000ea80000300800 */
[----:B------:R-:W-:Y:S01]  /*176d0*/  STSM.16.M88.4 [R0], R4 ;  /* 0x0000000400007844 */ /* 0x000fe20000000200 */
[----:B------:R-:W-:Y:S01]  /*176e0*/  LEA R2, R2, UR4, 0x4 ;  /* 0x0000000402027c11 */ /* 0x000fe2000f8e20ff */
[----:B------:R-:W-:Y:S01]  /*176f0*/  ULDC.64 UR4, c[0x0][0x220] ;  /* 0x0000880000047ab9 */ /* 0x000fe20000000a00 */
[----:B------:R-:W-:Y:S06]  /*17700*/  BAR.SYNC.DEFER_BLOCKING 0x0 ;  /* 0x0000000000007b1d */ /* 0x000fec0000010000 */
[----:B------:R-:W-:Y:S02]  /*17710*/  LDS.128 R4, [R2] ;  /* 0x0000000002047984 */ /* 0x000fe40000000c00 */
[----:B------:R-:W-:Y:S01]  /*17720*/  BAR.SYNC.DEFER_BLOCKING 0x0 ;  /* 0x0000000000007b1d */ /* 0x000fe20000010000 */
[----:B--2---:R-:W-:-:S05]  /*17730*/  PRMT R8, R8, 0x5410, R9 ;  /* 0x0000541008087816 */ /* 0x004fca0000000009 */
[----:B------:R-:W2:Y:S01]  /*17740*/  LDL.LU R9, [R1+0x28] ;  /* 0x0000280001097983 */ /* 0x000ea20000300800 */
[----:B----4-:R-:W-:Y:S02]  /*17750*/  PRMT R10, R26, 0x5410, R10 ;  /* 0x000054101a0a7816 */ /* 0x010fe4000000000a */
[----:B---3--:R-:W-:Y:S02]  /*17760*/  PRMT R11, R27, 0x5410, R11 ;  /* 0x000054101b0b7816 */ /* 0x008fe4000000000b */
[----:B--2---:R-:W-:-:S05]  /*17770*/  PRMT R9, R9, 0x5410, R22 ;  /* 0x0000541009097816 */ /* 0x004fca0000000016 */
[----:B------:R-:W-:Y:S01]  /*17780*/  STSM.16.M88.4 [R0], R8 ;  /* 0x0000000800007844 */ /* 0x000fe20000000200 */
[----:B------:R-:W-:Y:S06]  /*17790*/  BAR.SYNC.DEFER_BLOCKING 0x0 ;  /* 0x0000000000007b1d */ /* 0x000fec0000010000 */
[----:B------:R-:W0:Y:S04]  /*177a0*/  LDS.128 R8, [R2] ;  /* 0x0000000002087984 */ /* 0x000e280000000c00 */
[----:B0-----:R0:W-:Y:S04]  /*177b0*/  STL [R1+0x8cc], R10 ;  /* 0x0008cc0a01007387 */ /* 0x0011e80000100800 */
[----:B0-----:R-:W2:Y:S04]  /*177c0*/  LDL R10, [R1+0x888] ;  /* 0x00088800010a7983 */ /* 0x001ea80000100800 */
[----:B------:R0:W-:Y:S04]  /*177d0*/  STL [R1+0x8c8], R11 ;  /* 0x0008c80b01007387 */ /* 0x0001e80000100800 */
[----:B0-----:R-:W3:Y:S01]  /*177e0*/  LDL R11, [R1+0x2e0] ;  /* 0x0002e000010b7983 */ /* 0x001ee20000100800 */
[----:B------:R-:W-:-:S02]  /*177f0*/  PRMT R12, R28, 0x5410, R12 ;  /* 0x000054101c0c7816 */ /* 0x000fc4000000000c */
[----:B------:R-:W-:Y:S01]  /*17800*/  PRMT R13, R13, 0x5410, R21 ;  /* 0x000054100d0d7816 */ /* 0x000fe20000000015 */
[----:B------:R-:W2:Y:S01]  /*17810*/  LDC R28, c[0x0][0x244] ;  /* 0x00009100ff1c7b82 */ /* 0x000ea20000000800 */
[----:B------:R-:W-:Y:S02]  /*17820*/  PRMT R14, R14, 0x5410, R20 ;  /* 0x000054100e0e7816 */ /* 0x000fe40000000014 */
[----:B------:R-:W-:-:S05]  /*17830*/  PRMT R15, R23, 0x5410, R15 ;  /* 0x00005410170f7816 */ /* 0x000fca000000000f */
[----:B------:R-:W-:Y:S06]  /*17840*/  BAR.SYNC.DEFER_BLOCKING 0x0 ;  /* 0x0000000000007b1d */ /* 0x000fec0000010000 */
[----:B------:R0:W-:Y:S02]  /*17850*/  STSM.16.M88.4 [R0], R12 ;  /* 0x0000000c00007844 */ /* 0x0001e40000000200 */
[----:B0-----:R-:W-:Y:S02]  /*17860*/  PRMT R12, R18, 0x5410, R19 ;  /* 0x00005410120c7816 */ /* 0x001fe40000000013 */
[----:B------:R-:W-:-:S02]  /*17870*/  PRMT R13, R24, 0x5410, R17 ;  /* 0x00005410180d7816 */ /* 0x000fc40000000011 */
[----:B------:R-:W-:Y:S01]  /*17880*/  PRMT R14, R25, 0x5410, R16 ;  /* 0x00005410190e7816 */ /* 0x000fe20000000010 */
[----:B------:R-:W-:Y:S01]  /*17890*/  BAR.SYNC.DEFER_BLOCKING 0x0 ;  /* 0x0000000000007b1d */ /* 0x000fe20000010000 */
[----:B------:R-:W-:-:S05]  /*178a0*/  PRMT R15, R29, 0x5410, R3 ;  /* 0x000054101d0f7816 */ /* 0x000fca0000000003 */
[----:B------:R-:W4:Y:S04]  /*178b0*/  LDL R25, [R1+0x88c] ;  /* 0x00088c0001197983 */ /* 0x000f280000100800 */
[----:B------:R-:W0:Y:S01]  /*178c0*/  LDS.128 R16, [R2] ;  /* 0x0000000002107984 */ /* 0x000e220000000c00 */
[----:B------:R-:W-:Y:S06]  /*178d0*/  BAR.SYNC.DEFER_BLOCKING 0x0 ;  /* 0x0000000000007b1d */ /* 0x000fec0000010000 */
[----:B------:R-:W-:Y:S01]  /*178e0*/  STSM.16.M88.4 [R0], R12 ;  /* 0x0000000c00007844 */ /* 0x000fe20000000200 */
[C---:B--2---:R-:W-:Y:S01]  /*178f0*/  IMAD R27, R10.reuse, R28, RZ ;  /* 0x0000001c0a1b7224 */ /* 0x044fe200078e02ff */
[----:B------:R-:W-:Y:S01]  /*17900*/  BAR.SYNC.DEFER_BLOCKING 0x0 ;  /* 0x0000000000007b1d */ /* 0x000fe20000010000 */
[----:B------:R-:W-:-:S03]  /*17910*/  ISETP.GE.AND P0, PT, R10, UR8, PT ;  /* 0x000000080a007c0c */ /* 0x000fc6000bf06270 */
[----:B------:R-:W-:Y:S01]  /*17920*/  IADD3 R23, P4, R27, UR4, RZ ;  /* 0x000000041b177c10 */ /* 0x000fe2000ff9e0ff */
[----:B------:R-:W-:-:S03]  /*17930*/  IMAD R26, R28, 0x40, R27 ;  /* 0x000000401c1a7824 */ /* 0x000fc600078e021b */
[----:B------:R-:W-:Y:S01]  /*17940*/  LEA.HI.X.SX32 R27, R27, UR5, 0x1, P4 ;  /* 0x000000051b1b7c11 */ /* 0x000fe2000a0f0eff */
[C---:B---3--:R-:W-:Y:S01]  /*17950*/  IMAD R22, R11.reuse, UR10, RZ ;  /* 0x0000000a0b167c24 */ /* 0x048fe2000f8e02ff */
[----:B------:R-:W-:-:S04]  /*17960*/  ISETP.LT.AND P0, PT, R11, UR9, !P0 ;  /* 0x000000090b007c0c */ /* 0x000fc8000c701270 */
[----:B------:R-:W-:Y:S02]  /*17970*/  SHF.R.S32.HI R24, RZ, 0x1f, R22 ;  /* 0x0000001fff187819 */ /* 0x000fe40000011416 */
[----:B------:R-:W-:Y:S02]  /*17980*/  IADD3 R20, P5, R22, R23, RZ ;  /* 0x0000001716147210 */ /* 0x000fe40007fbe0ff */
[----:B------:R-:W-:-:S03]  /*17990*/  PRMT R28, R4, 0x7770, RZ ;  /* 0x00007770041c7816 */ /* 0x000fc600000000ff */
[----:B------:R-:W-:-:S05]  /*179a0*/  IMAD.X R21, R24, 0x1, R27, P5 ;  /* 0x0000000118157824 */ /* 0x000fca00028e061b */
[----:B------:R1:W-:Y:S04]  /*179b0*/  @P0 STG.E.U8 desc[UR6][R20.64], R28 ;  /* 0x0000001c14000986 */ /* 0x0003e8000c101106 */
[----:B-1----:R-:W2:Y:S01]  /*179c0*/  LDL R28, [R1+0x88c] ;  /* 0x00088c00011c7983 */ /* 0x002ea20000100800 */
[----:B------:R-:W-:Y:S02]  /*179d0*/  ISETP.GE.AND P4, PT, R11, UR9, PT ;  /* 0x000000090b007c0c */ /* 0x000fe4000bf86270 */
[----:B------:R-:W-:Y:S01]  /*179e0*/  IADD3 R0, P5, R26, UR4, RZ ;  /* 0x000000041a007c10 */ /* 0x000fe2000ffbe0ff */
[----:B------:R-:W-:-:S03]  /*179f0*/  ULDC UR4, c[0x0][0x228] ;  /* 0x00008a0000047ab9 */ /* 0x000fc60000000800 */
[----:B------:R-:W-:Y:S01]  /*17a00*/  LEA.HI.X.SX32 R26, R26, UR5, 0x1, P5 ;  /* 0x000000051a1a7c11 */ /* 0x000fe2000a8f0eff */
[----:B------:R-:W-:Y:S01]  /*17a10*/  ULDC UR5, c[0x0][0x228] ;  /* 0x00008a0000057ab9 */ /* 0x000fe20000000800 */
[C---:B------:R-:W-:Y:S01]  /*17a20*/  IADD3 R12, P0, R22.reuse, R0, RZ ;  /* 0x00000000160c7210 */ /* 0x040fe20007f1e0ff */
[----:B------:R-:W-:Y:S01]  /*17a30*/  VIADD R22, R22, UR10 ;  /* 0x0000000a16167c36 */ /* 0x000fe20008000000 */
[----:B------:R-:W-:Y:S02]  /*17a40*/  PRMT R29, R4, 0x7771, RZ ;  /* 0x00007771041d7816 */ /* 0x000fe400000000ff */
[----:B------:R-:W-:Y:S01]  /*17a50*/  ISETP.LT.AND P5, PT, R10, UR8, !P1 ;  /* 0x000000080a007c0c */ /* 0x000fe2000cfa1270 */
[----:B------:R-:W-:Y:S01]  /*17a60*/  IMAD.X R13, R24, 0x1, R26, P0 ;  /* 0x00000001180d7824 */ /* 0x000fe200000e061a */
[----:B------:R-:W-:Y:S02]  /*17a70*/  SHF.R.S32.HI R3, RZ, 0x1f, R22 ;  /* 0x0000001fff037819 */ /* 0x000fe40000011416 */
[----:B------:R-:W-:-:S02]  /*17a80*/  IADD3 R14, P6, R22, R23, RZ ;  /* 0x00000017160e7210 */ /* 0x000fc40007fde0ff */
[----:B----4-:R-:W-:-:S03]  /*17a90*/  ISETP.LT.AND P4, PT, R25, UR8, !P4 ;  /* 0x0000000819007c0c */ /* 0x010fc6000e781270 */
[----:B------:R-:W-:Y:S01]  /*17aa0*/  IMAD.X R15, R3, 0x1, R27, P6 ;  /* 0x00000001030f7824 */ /* 0x000fe200030e061b */
[----:B------:R-:W-:Y:S01]  /*17ab0*/  PRMT R24, R4, 0x7772, RZ ;  /* 0x0000777204187816 */ /* 0x000fe200000000ff */
[----:B------:R-:W-:Y:S01]  /*17ac0*/  VIADD R21, R22, UR10 ;  /* 0x0000000a16157c36 */ /* 0x000fe20008000000 */
[----:B------:R-:W-:-:S07]  /*17ad0*/  ISETP.LT.AND P6, PT, R10, UR8, !P3 ;  /* 0x000000080a007c0c */ /* 0x000fce000dfc1270 */
[----:B------:R1:W-:Y:S01]  /*17ae0*/  @P4 STG.E.U8 desc[UR6][R12.64], R29 ;  /* 0x0000001d0c004986 */ /* 0x0003e2000c101106 */
[----:B------:R-:W-:Y:S01]  /*17af0*/  VIADD R25, R11, 0x4 ;  /* 0x000000040b197836 */ /* 0x000fe20000000000 */
[----:B------:R-:W-:Y:S02]  /*17b00*/  SHF.R.S32.HI R20, RZ, 0x1f, R21 ;  /* 0x0000001fff147819 */ /* 0x000fe40000011415 */
[----:B------:R3:W-:Y:S02]  /*17b10*/  @P5 STG.E.U8 desc[UR6][R14.64], R24 ;  /* 0x000000180e005986 */ /* 0x0007e4000c101106 */
[----:B------:R-:W-:Y:S02]  /*17b20*/  ISETP.GE.AND P0, PT, R25, UR9, PT ;  /* 0x0000000919007c0c */ /* 0x000fe4000bf06270 */
[----:B-1----:R-:W-:Y:S02]  /*17b30*/  PRMT R29, R4, 0x7773, RZ ;  /* 0x00007773041d7816 */ /* 0x002fe400000000ff */
[----:B---3--:R-:W-:-:S02]  /*17b40*/  IADD3 R14, P5, R21, R23, RZ ;  /* 0x00000017150e7210 */ /* 0x008fc40007fbe0ff */
[----:B------:R-:W-:-:S03]  /*17b50*/  PRMT R25, R5, 0x7770, RZ ;  /* 0x0000777005197816 */ /* 0x000fc600000000ff */
[----:B------:R-:W-:Y:S01]  /*17b60*/  IMAD.X R15, R20, 0x1, R27, P5 ;  /* 0x00000001140f7824 */ /* 0x000fe200028e061b */
[----:B------:R-:W-:Y:S02]  /*17b70*/  ISETP.LT.AND P5, PT, R10, UR8, !P2 ;  /* 0x000000080a007c0c */ /* 0x000fe4000d7a1270 */
[----:B------:R-:W-:Y:S02]  /*17b80*/  PRMT R24, R8, 0x7770, RZ ;  /* 0x0000777008187816 */ /* 0x000fe400000000ff */
[----:B--2---:R-:W-:Y:S02]  /*17b90*/  ISETP.LT.AND P4, PT, R28, UR8, !P1 ;  /* 0x000000081c007c0c */ /* 0x004fe4000cf81270 */
[----:B------:R-:W-:-:S05]  /*17ba0*/  IADD3 R12, P1, R22, R0, RZ ;  /* 0x00000000160c7210 */ /* 0x000fca0007f3e0ff */
[----:B------:R-:W-:Y:S02]  /*17bb0*/  IMAD.X R13, R3, 0x1, R26, P1 ;  /* 0x00000001030d7824 */ /* 0x000fe400008e061a */
[----:B------:R-:W-:-:S04]  /*17bc0*/  VIADD R3, R21, UR10 ;  /* 0x0000000a15037c36 */ /* 0x000fc80008000000 */
[----:B------:R1:W-:Y:S01]  /*17bd0*/  @P4 STG.E.U8 desc[UR6][R12.64], R29 ;  /* 0x0000001d0c004986 */ /* 0x0003e2000c101106 */
[----:B------:R-:W-:Y:S02]  /*17be0*/  ISETP.LT.AND P4, PT, R28, UR8, !P3 ;  /* 0x000000081c007c0c */ /* 0x000fe4000df81270 */
[----:B------:R-:W-:Y:S01]  /*17bf0*/  SHF.R.S32.HI R4, RZ, 0x1f, R3 ;  /* 0x0000001fff047819 */ /* 0x000fe20000011403 */
[----:B------:R2:W-:Y:S01]  /*17c00*/  @P6 STG.E.U8 desc[UR6][R14.64], R25 ;  /* 0x000000190e006986 */ /* 0x0005e2000c101106 */
[----:B-1----:R-:W-:Y:S02]  /*17c10*/  IADD3 R12, P3, R21, R0, RZ ;  /* 0x00000000150c7210 */ /* 0x002fe40007f7e0ff */
[----:B------:R-:W-:Y:S02]  /*17c20*/  PRMT R29, R5, 0x7771, RZ ;  /* 0x00007771051d7816 */ /* 0x000fe400000000ff */
[----:B--2---:R-:W-:Y:S01]  /*17c30*/  IADD3 R14, P6, R3, R23, RZ ;  /* 0x00000017030e7210 */ /* 0x004fe20007fde0ff */
[----:B------:R-:W-:Y:S01]  /*17c40*/  IMAD.X R13, R20, 0x1, R26, P3 ;  /* 0x00000001140d7824 */ /* 0x000fe200018e061a */
[----:B------:R-:W-:-:S03]  /*17c50*/  PRMT R25, R5, 0x7772, RZ ;  /* 0x0000777205197816 */ /* 0x000fc600000000ff */
[----:B------:R-:W-:Y:S01]  /*17c60*/  IMAD.X R15, R4, 0x1, R27, P6 ;  /* 0x00000001040f7824 */ /* 0x000fe200030e061b */
[----:B------:R1:W-:Y:S01]  /*17c70*/  @P4 STG.E.U8 desc[UR6][R12.64], R29 ;  /* 0x0000001d0c004986 */ /* 0x0003e2000c101106 */
[----:B------:R-:W-:Y:S01]  /*17c80*/  VIADD R20, R3, UR10 ;  /* 0x0000000a03147c36 */ /* 0x000fe20008000000 */
[----:B------:R-:W-:Y:S02]  /*17c90*/  ISETP.LT.AND P2, PT, R28, UR8, !P2 ;  /* 0x000000081c007c0c */ /* 0x000fe4000d741270 */
[----:B------:R2:W-:Y:S01]  /*17ca0*/  @P5 STG.E.U8 desc[UR6][R14.64], R25 ;  /* 0x000000190e005986 */ /* 0x0005e2000c101106 */
[----:B------:R-:W-:Y:S01]  /*17cb0*/  ISETP.LT.AND P5, PT, R10, UR8, !P0 ;  /* 0x000000080a007c0c */ /* 0x000fe2000c7a1270 */
[----:B------:R-:W-:Y:S01]  /*17cc0*/  VIADD R21, R11, 0x6 ;  /* 0x000000060b157836 */ /* 0x000fe20000000000 */
[----:B-1----:R-:W-:Y:S01]  /*17cd0*/  IADD3 R12, P4, R3, R0, RZ ;  /* 0x00000000030c7210 */ /* 0x002fe20007f9e0ff */
[----:B------:R-:W-:Y:S01]  /*17ce0*/  VIADD R22, R11, 0x5 ;  /* 0x000000050b167836 */ /* 0x000fe20000000000 */
[----:B------:R-:W-:-:S03]  /*17cf0*/  SHF.R.S32.HI R3, RZ, 0x1f, R20 ;  /* 0x0000001fff037819 */ /* 0x000fc60000011414 */
[----:B------:R-:W-:Y:S01]  /*17d00*/  IMAD.X R13, R4, 0x1, R26, P4 ;  /* 0x00000001040d7824 */ /* 0x000fe200020e061a */
[----:B------:R-:W-:Y:S02]  /*17d10*/  IADD3 R4, P6, R20, R23, RZ ;  /* 0x0000001714047210 */ /* 0x000fe40007fde0ff */
[----:B------:R-:W-:Y:S02]  /*17d20*/  ISETP.GE.AND P3, PT, R21, UR9, PT ;  /* 0x0000000915007c0c */ /* 0x000fe4000bf66270 */
[----:B------:R-:W-:Y:S01]  /*17d30*/  PRMT R21, R5, 0x7773, RZ ;  /* 0x0000777305157816 */ /* 0x000fe200000000ff */
[----:B------:R-:W-:Y:S01]  /*17d40*/  IMAD.X R5, R3, 0x1, R27, P6 ;  /* 0x0000000103057824 */ /* 0x000fe200030e061b */
[----:B------:R-:W-:Y:S02]  /*17d50*/  ISETP.GE.AND P1, PT, R22, UR9, PT ;  /* 0x0000000916007c0c */ /* 0x000fe4000bf26270 */
[----:B--2---:R-:W-:Y:S01]  /*17d60*/  PRMT R15, R6, 0x7770, RZ ;  /* 0x00007770060f7816 */ /* 0x004fe200000000ff */
[----:B------:R-:W-:Y:S01]  /*17d70*/  VIADD R14, R20, UR10 ;  /* 0x0000000a140e7c36 */ /* 0x000fe20008000000 */
[----:B------:R-:W-:Y:S01]  /*17d80*/  ISETP.LT.AND P0, PT, R28, UR8, !P0 ;  /* 0x000000081c007c0c */ /* 0x000fe2000c701270 */
[----:B------:R1:W-:Y:S01]  /*17d90*/  @P2 STG.E.U8 desc[UR6][R12.64], R21 ;  /* 0x000000150c002986 */ /* 0x0003e2000c101106 */
[----:B------:R-:W-:-:S03]  /*17da0*/  ISETP.LT.AND P6, PT, R10, UR8, !P1 ;  /* 0x000000080a007c0c */ /* 0x000fc6000cfc1270 */
[----:B------:R2:W-:Y:S01]  /*17db0*/  @P5 STG.E.U8 desc[UR6][R4.64], R15 ;  /* 0x0000000f04005986 */ /* 0x0005e2000c101106 */
[----:B------:R-:W-:Y:S01]  /*17dc0*/  PRMT R25, R6, 0x7771, RZ ;  /* 0x0000777106197816 */ /* 0x000fe200000000ff */
[----:B------:R-:W-:Y:S01]  /*17dd0*/  VIADD R22, R11, 0x7 ;  /* 0x000000070b167836 */ /* 0x000fe20000000000 */
[----:B-1----:R-:W-:Y:S02]  /*17de0*/  IADD3 R12, P5, R14, R23, RZ ;  /* 0x000000170e0c7210 */ /* 0x002fe40007fbe0ff */
[----:B--2---:R-:W-:Y:S02]  /*17df0*/  IADD3 R4, P2, R20, R0, RZ ;  /* 0x0000000014047210 */ /* 0x004fe40007f5e0ff */
[----:B------:R-:W-:Y:S02]  /*17e00*/  SHF.R.S32.HI R20, RZ, 0x1f, R14 ;  /* 0x0000001fff147819 */ /* 0x000fe4000001140e */
[----:B------:R-:W-:Y:S01]  /*17e10*/  PRMT R21, R6, 0x7772, RZ ;  /* 0x0000777206157816 */ /* 0x000fe200000000ff */
[----:B------:R-:W-:-:S02]  /*17e20*/  IMAD.X R5, R3, 0x1, R26, P2 ;  /* 0x0000000103057824 */ /* 0x000fc400010e061a */
[----:B------:R-:W-:Y:S01]  /*17e30*/  IMAD.X R13, R20, 0x1, R27, P5 ;  /* 0x00000001140d7824 */ /* 0x000fe200028e061b */
[----:B------:R-:W-:Y:S02]  /*17e40*/  ISETP.GE.AND P4, PT, R22, UR9, PT ;  /* 0x0000000916007c0c */ /* 0x000fe4000bf86270 */
[----:B------:R1:W-:Y:S01]  /*17e50*/  @P0 STG.E.U8 desc[UR6][R4.64], R25 ;  /* 0x0000001904000986 */ /* 0x0003e2000c101106 */
[----:B------:R-:W-:Y:S01]  /*17e60*/  ISETP.LT.AND P0, PT, R28, UR8, !P1 ;  /* 0x000000081c007c0c */ /* 0x000fe2000cf01270 */
[C---:B------:R-:W-:Y:S02]  /*17e70*/  VIADD R3, R11.reuse, 0x9 ;  /* 0x000000090b037836 */ /* 0x040fe40000000000 */
[----:B------:R2:W-:Y:S01]  /*17e80*/  @P6 STG.E.U8 desc[UR6][R12.64], R21 ;  /* 0x000000150c006986 */ /* 0x0005e2000c101106 */
[----:B------:R-:W-:Y:S02]  /*17e90*/  VIADD R22, R11, 0x8 ;  /* 0x000000080b167836 */ /* 0x000fe40000000000 */
[----:B------:R-:W-:Y:S01]  /*17ea0*/  VIADD R15, R14, UR10 ;  /* 0x0000000a0e0f7c36 */ /* 0x000fe20008000000 */
[----:B------:R-:W-:-:S02]  /*17eb0*/  ISETP.LT.AND P5, PT, R10, UR8, !P3 ;  /* 0x000000080a007c0c */ /* 0x000fc4000dfa1270 */
[----:B-1----:R-:W-:Y:S02]  /*17ec0*/  IADD3 R4, P6, R14, R0, RZ ;  /* 0x000000000e047210 */ /* 0x002fe40007fde0ff */
[----:B------:R-:W-:Y:S02]  /*17ed0*/  ISETP.GE.AND P1, PT, R3, UR9, PT ;  /* 0x0000000903007c0c */ /* 0x000fe4000bf26270 */
[----:B------:R-:W-:Y:S01]  /*17ee0*/  ISETP.GE.AND P2, PT, R22, UR9, PT ;  /* 0x0000000916007c0c */ /* 0x000fe2000bf46270 */
[----:B------:R-:W-:Y:S01]  /*17ef0*/  IMAD.X R5, R20, 0x1, R26, P6 ;  /* 0x0000000114057824 */ /* 0x000fe200030e061a */
[----:B------:R-:W-:Y:S02]  /*17f00*/  SHF.R.S32.HI R3, RZ, 0x1f, R15 ;  /* 0x0000001fff037819 */ /* 0x000fe4000001140f */
[----:B--2---:R-:W-:Y:S01]  /*17f10*/  IADD3 R12, P6, R15, R23, RZ ;  /* 0x000000170f0c7210 */ /* 0x004fe20007fde0ff */
[----:B------:R-:W-:Y:S01]  /*17f20*/  VIADD R14, R11, 0xa ;  /* 0x0000000a0b0e7836 */ /* 0x000fe20000000000 */
[----:B------:R-:W-:-:S02]  /*17f30*/  PRMT R22, R6, 0x7773, RZ ;  /* 0x0000777306167816 */ /* 0x000fc400000000ff */
[----:B------:R-:W-:Y:S01]  /*17f40*/  PRMT R6, R7, 0x7770, RZ ;  /* 0x0000777007067816 */ /* 0x000fe200000000ff */
[----:B------:R-:W-:Y:S02]  /*17f50*/  IMAD.X R13, R3, 0x1, R27, P6 ;  /* 0x00000001030d7824 */ /* 0x000fe400030e061b */
[----:B------:R1:W-:Y:S01]  /*17f60*/  @P0 STG.E.U8 desc[UR6][R4.64], R22 ;  /* 0x0000001604000986 */ /* 0x0003e2000c101106 */
[----:B------:R-:W-:Y:S01]  /*17f70*/  ISETP.GE.AND P0, PT, R14, UR9, PT ;  /* 0x000000090e007c0c */ /* 0x000fe2000bf06270 */
[C---:B------:R-:W-:Y:S01]  /*17f80*/  VIADD R20, R15.reuse, UR10 ;  /* 0x0000000a0f147c36 */ /* 0x040fe20008000000 */
[----:B------:R-:W-:Y:S01]  /*17f90*/  IADD3 R14, P6, R15, R0, RZ ;  /* 0x000000000f0e7210 */ /* 0x000fe20007fde0ff */
[----:B------:R2:W-:Y:S01]  /*17fa0*/  @P5 STG.E.U8 desc[UR6][R12.64], R6 ;  /* 0x000000060c005986 */ /* 0x0005e2000c101106 */
[----:B------:R-:W-:Y:S02]  /*17fb0*/  ISETP.LT.AND P3, PT, R28, UR8, !P3 ;  /* 0x000000081c007c0c */ /* 0x000fe4000df61270 */
[----:B------:R-:W-:Y:S01]  /*17fc0*/  ISETP.LT.AND P5, PT, R10, UR8, !P4 ;  /* 0x000000080a007c0c */ /* 0x000fe2000e7a1270 */
[----:B------:R-:W-:Y:S01]  /*17fd0*/  IMAD.X R15, R3, 0x1, R26, P6 ;  /* 0x00000001030f7824 */ /* 0x000fe200030e061a */
[----:B------:R-:W-:-:S02]  /*17fe0*/  PRMT R21, R7, 0x7773, RZ ;  /* 0x0000777307157816 */ /* 0x000fc400000000ff */
[C---:B------:R-:W-:Y:S02]  /*17ff0*/  PRMT R25, R7.reuse, 0x7772, RZ ;  /* 0x0000777207197816 */ /* 0x040fe400000000ff */
[----:B------:R-:W-:Y:S02]  /*18000*/  PRMT R29, R7, 0x7771, RZ ;  /* 0x00007771071d7816 */ /* 0x000fe400000000ff */
[----:B------:R-:W-:Y:S02]  /*18010*/  SHF.R.S32.HI R7, RZ, 0x1f, R20 ;  /* 0x0000001fff077819 */ /* 0x000fe40000011414 */
[C---:B-1----:R-:W-:Y:S01]  /*18020*/  IADD3 R4, P6, R20.reuse, R23, RZ ;  /* 0x0000001714047210 */ /* 0x042fe20007fde0ff */
[----:B------:R-:W-:Y:S01]  /*18030*/  VIADD R3, R20, UR10 ;  /* 0x0000000a14037c36 */ /* 0x000fe20008000000 */
[----:B------:R-:W-:-:S03]  /*18040*/  ISETP.LT.AND P4, PT, R28, UR8, !P4 ;  /* 0x000000081c007c0c */ /* 0x000fc6000e781270 */
[----:B------:R-:W-:Y:S01]  /*18050*/  IMAD.X R5, R7, 0x1, R27, P6 ;  /* 0x0000000107057824 */ /* 0x000fe200030e061b */
[----:B------:R-:W-:Y:S01]  /*18060*/  @P3 STG.E.U8 desc[UR6][R14.64], R29 ;  /* 0x0000001d0e003986 */ /* 0x000fe2000c101106 */
[----:B------:R-:W-:Y:S01]  /*18070*/  ISETP.LT.AND P6, PT, R10, UR8, !P2 ;  /* 0x000000080a007c0c */ /* 0x000fe2000d7c1270 */
[----:B--2---:R-:W-:Y:S01]  /*18080*/  VIADD R13, R11, 0xb ;  /* 0x0000000b0b0d7836 */ /* 0x004fe20000000000 */
[----:B------:R-:W-:Y:S01]  /*18090*/  IADD3 R6, P3, R20, R0, RZ ;  /* 0x0000000014067210 */ /* 0x000fe20007f7e0ff */
[----:B------:R-:W-:Y:S01]  /*180a0*/  @P5 STG.E.U8 desc[UR6][R4.64], R25 ;  /* 0x0000001904005986 */ /* 0x000fe2000c101106 */
[----:B------:R-:W-:Y:S02]  /*180b0*/  SHF.R.S32.HI R20, RZ, 0x1f, R3 ;  /* 0x0000001fff147819 */ /* 0x000fe40000011403 */
[----:B------:R-:W-:Y:S01]  /*180c0*/  IADD3 R12, P5, R3, R23, RZ ;  /* 0x00000017030c7210 */ /* 0x000fe20007fbe0ff */
[----:B------:R-:W-:Y:S01]  /*180d0*/  IMAD.X R7, R7, 0x1, R26, P3 ;  /* 0x0000000107077824 */ /* 0x000fe200018e061a */
[----:B------:R-:W-:-:S03]  /*180e0*/  ISETP.GE.AND P3, PT, R13, UR9, PT ;  /* 0x000000090d007c0c */ /* 0x000fc6000bf66270 */
[----:B------:R-:W-:Y:S01]  /*180f0*/  IMAD.X R13, R20, 0x1, R27, P5 ;  /* 0x00000001140d7824 */ /* 0x000fe200028e061b */
[----:B------:R-:W-:Y:S01]  /*18100*/  @P4 STG.E.U8 desc[UR6][R6.64], R21 ;  /* 0x0000001506004986 */ /* 0x000fe2000c101106 */
[----:B------:R-:W-:-:S03]  /*18110*/  ISETP.LT.AND P5, PT, R10, UR8, !P1 ;  /* 0x000000080a007c0c */ /* 0x000fc6000cfa1270 */
[----:B------:R-:W2:Y:S04]  /*18120*/  LDL.LU R10, [R1+0x8cc] ;  /* 0x0008cc00010a7983 */ /* 0x000ea80000300800 */
[----:B------:R1:W-:Y:S04]  /*18130*/  @P6 STG.E.U8 desc[UR6][R12.64], R24 ;  /* 0x000000180c006986 */ /* 0x0003e8000c101106 */
[----:B-1----:R-:W3:Y:S01]  /*18140*/  LDL.LU R24, [R1+0x88c] ;  /* 0x00088c0001187983 */ /* 0x002ee20000300800 */
[----:B------:R-:W-:Y:S01]  /*18150*/  VIADD R22, R3, UR10 ;  /* 0x0000000a03167c36 */ /* 0x000fe20008000000 */
[----:B------:R-:W-:-:S02]  /*18160*/  ISETP.LT.AND P4, PT, R28, UR8, !P2 ;  /* 0x000000081c007c0c */ /* 0x000fc4000d781270 */
[----:B------:R-:W-:Y:S02]  /*18170*/  IADD3 R4, P2, R3, R0, RZ ;  /* 0x0000000003047210 */ /* 0x000fe40007f5e0ff */
[----:B------:R-:W-:Y:S02]  /*18180*/  SHF.R.S32.HI R3, RZ, 0x1f, R22 ;  /* 0x0000001fff037819 */ /* 0x000fe40000011416 */
[----:B------:R-:W-:Y:S01]  /*18190*/  IADD3 R14, P6, R22, R23, RZ ;  /* 0x00000017160e7210 */ /* 0x000fe20007fde0ff */
[----:B------:R-:W-:Y:S01]  /*181a0*/  IMAD.X R5, R20, 0x1, R26, P2 ;  /* 0x0000000114057824 */ /* 0x000fe200010e061a */
[C---:B------:R-:W-:Y:S01]  /*181b0*/  PRMT R29, R8.reuse, 0x7771, RZ ;  /* 0x00007771081d7816 */ /* 0x040fe200000000ff */
[----:B------:R-:W-:Y:S01]  /*181c0*/  VIADD R28, R11, 0xc ;  /* 0x0000000c0b1c7836 */ /* 0x000fe20000000000 */
[----:B------:R-:W-:Y:S01]  /*181d0*/  PRMT R25, R8, 0x7772, RZ ;  /* 0x0000777208197816 */ /* 0x000fe200000000ff */
[----:B------:R-:W-:Y:S01]  /*181e0*/  IMAD.X R15, R3, 0x1, R27, P6 ;  /* 0x00000001030f7824 */ /* 0x000fe200030e061b */
[----:B------:R-:W4:Y:S01]  /*181f0*/  LDL.LU R11, [R1+0x8c8] ;  /* 0x0008c800010b7983 */ /* 0x000f220000300800 */
[----:B------:R-:W-:Y:S01]  /*18200*/  VIADD R21, R22, UR10 ;  /* 0x0000000a16157c36 */ /* 0x000fe20008000000 */
[----:B------:R-:W-:-:S02]  /*18210*/  ISETP.GE.AND P2, PT, R28, UR9, PT ;  /* 0x000000091c007c0c */ /* 0x000fc4000bf46270 */
[----:B------:R1:W-:Y:S04]  /*18220*/  @P4 STG.E.U8 desc[UR6][R4.64], R29 ;  /* 0x0000001d04004986 */ /* 0x0003e8000c101106 */
[----:B------:R0:W-:Y:S04]  /*18230*/  @P5 STG.E.U8 desc[UR6][R14.64], R25 ;  /* 0x000000190e005986 */ /* 0x0001e8000c101106 */
[----:B------:R-:W2:Y:S01]  /*18240*/  LDL.LU R28, [R1+0x888] ;  /* 0x00088800011c7983 */ /* 0x000ea20000300800 */
[----:B---3--:R-:W-:Y:S02]  /*18250*/  ISETP.LT.AND P5, PT, R24, UR8, !P1 ;  /* 0x0000000818007c0c */ /* 0x008fe4000cfa1270 */
[----:B------:R-:W-:-:S02]  /*18260*/  IADD3 R6, P1, R22, R0, RZ ;  /* 0x0000000016067210 */ /* 0x000fc40007f3e0ff */
[----:B------:R-:W3:Y:S01]  /*18270*/  LDL.LU R22, [R1+0x2e0] ;  /* 0x0002e00001167983 */ /* 0x000ee20000300800 */
[----:B------:R-:W-:Y:S02]  /*18280*/  SHF.R.S32.HI R20, RZ, 0x1f, R21 ;  /* 0x0000001fff147819 */ /* 0x000fe40000011415 */
[----:B------:R-:W-:Y:S01]  /*18290*/  IADD3 R12, P4, R21, R23, RZ ;  /* 0x00000017150c7210 */ /* 0x000fe20007f9e0ff */
[----:B------:R-:W-:Y:S01]  /*182a0*/  IMAD.X R7, R3, 0x1, R26, P1 ;  /* 0x0000000103077824 */ /* 0x000fe200008e061a */
[----:B-1----:R-:W-:Y:S01]  /*182b0*/  PRMT R29, R8, 0x7773, RZ ;  /* 0x00007773081d7816 */ /* 0x002fe200000000ff */
[----:B------:R-:W-:Y:S01]  /*182c0*/  VIADD R4, R21, UR10 ;  /* 0x0000000a15047c36 */ /* 0x000fe20008000000 */
[----:B------:R-:W-:-:S03]  /*182d0*/  PRMT R3, R9, 0x7770, RZ ;  /* 0x0000777009037816 */ /* 0x000fc600000000ff */
[----:B------:R-:W-:Y:S01]  /*182e0*/  @P5 STG.E.U8 desc[UR6][R6.64], R29 ;  /* 0x0000001d06005986 */ /* 0x000fe2000c101106 */
[C---:B--2---:R-:W-:Y:S02]  /*182f0*/  ISETP.LT.AND P6, PT, R28.reuse, UR8, !P0 ;  /* 0x000000081c007c0c */ /* 0x044fe4000c7c1270 */
[----:B------:R-:W-:Y:S02]  /*18300*/  ISETP.LT.AND P5, PT, R28, UR8, !P3 ;  /* 0x000000081c007c0c */ /* 0x000fe4000dfa1270 */
[----:B------:R-:W-:Y:S02]  /*18310*/  SHF.R.S32.HI R5, RZ, 0x1f, R4 ;  /* 0x0000001fff057819 */ /* 0x000fe40000011404 */
[----:B0-----:R-:W-:Y:S01]  /*18320*/  PRMT R25, R9, 0x7771, RZ ;  /* 0x0000777109197816 */ /* 0x001fe200000000ff */
[----:B---3--:R-:W-:-:S05]  /*18330*/  VIADD R13, R22, 0xd ;  /* 0x0000000d160d7836 */ /* 0x008fca0000000000 */
[----:B------:R-:W-:Y:S01]  /*18340*/  ISETP.GE.AND P1, PT, R13, UR9, PT ;  /* 0x000000090d007c0c */ /* 0x000fe2000bf26270 */
[----:B------:R-:W-:Y:S01]  /*18350*/  IMAD.X R13, R20, 0x1, R27, P4 ;  /* 0x00000001140d7824 */ /* 0x000fe200020e061b */
[----:B------:R-:W-:Y:S02]  /*18360*/  ISETP.LT.AND P4, PT, R24, UR8, !P0 ;  /* 0x0000000818007c0c */ /* 0x000fe4000c781270 */
[----:B------:R-:W-:Y:S01]  /*18370*/  IADD3 R14, P0, R21, R0, RZ ;  /* 0x00000000150e7210 */ /* 0x000fe20007f1e0ff */
[----:B------:R-:W-:Y:S01]  /*18380*/  VIADD R8, R22, 0xe ;  /* 0x0000000e16087836 */ /* 0x000fe20000000000 */
[----:B------:R0:W-:Y:S03]  /*18390*/  @P6 STG.E.U8 desc[UR6][R12.64], R3 ;  /* 0x000000030c006986 */ /* 0x0001e6000c101106 */
[----:B------:R-:W-:Y:S01]  /*183a0*/  IMAD.X R15, R20, 0x1, R26, P0 ;  /* 0x00000001140f7824 */ /* 0x000fe200000e061a */
[----:B------:R-:W-:-:S02]  /*183b0*/  IADD3 R20, P6, R4, R23, RZ ;  /* 0x0000001704147210 */ /* 0x000fc40007fde0ff */
[----:B------:R-:W-:Y:S01]  /*183c0*/  ISETP.GE.AND P0, PT, R8, UR9, PT ;  /* 0x0000000908007c0c */ /* 0x000fe2000bf06270 */
[----:B------:R-:W-:Y:S02]  /*183d0*/  VIADD R8, R4, UR10 ;  /* 0x0000000a04087c36 */ /* 0x000fe40008000000 */
[----:B------:R-:W-:Y:S01]  /*183e0*/  IMAD.X R21, R5, 0x1, R27, P6 ;  /* 0x0000000105157824 */ /* 0x000fe200030e061b */
[----:B------:R1:W-:Y:S01]  /*183f0*/  @P4 STG.E.U8 desc[UR6][R14.64], R25 ;  /* 0x000000190e004986 */ /* 0x0003e2000c101106 */
[----:B0-----:R-:W-:Y:S02]  /*18400*/  PRMT R13, R9, 0x7772, RZ ;  /* 0x00007772090d7816 */ /* 0x001fe400000000ff */
[----:B------:R-:W-:Y:S02]  /*18410*/  ISETP.LT.AND P4, PT, R24, UR8, !P3 ;  /* 0x0000000818007c0c */ /* 0x000fe4000df81270 */
[----:B------:R-:W-:Y:S01]  /*18420*/  ISETP.LT.AND P6, PT, R28, UR8, !P2 ;  /* 0x000000081c007c0c */ /* 0x000fe2000d7c1270 */
[----:B------:R0:W-:Y:S01]  /*18430*/  @P5 STG.E.U8 desc[UR6][R20.64], R13 ;  /* 0x0000000d14005986 */ /* 0x0001e2000c101106 */
[----:B------:R-:W-:-:S02]  /*18440*/  IADD3 R4, P3, R4, R0, RZ ;  /* 0x0000000004047210 */ /* 0x000fc40007f7e0ff */
[----:B------:R-:W-:Y:S02]  /*18450*/  SHF.R.S32.HI R3, RZ, 0x1f, R8 ;  /* 0x0000001fff037819 */ /* 0x000fe40000011408 */
[----:B------:R-:W-:Y:S01]  /*18460*/  IADD3 R6, P5, R8, R23, RZ ;  /* 0x0000001708067210 */ /* 0x000fe20007fbe0ff */
[----:B------:R-:W-:Y:S01]  /*18470*/  IMAD.X R5, R5, 0x1, R26, P3 ;  /* 0x0000000105057824 */ /* 0x000fe200018e061a */
[----:B-1----:R-:W-:Y:S01]  /*18480*/  PRMT R25, R9, 0x7773, RZ ;  /* 0x0000777309197816 */ /* 0x002fe200000000ff */
[----:B------:R-:W-:Y:S01]  /*18490*/  VIADD R12, R22, 0xf ;  /* 0x0000000f160c7836 */ /* 0x000fe20000000000 */
[----:B------:R-:W-:Y:S01]  /*184a0*/  PRMT R15, R10, 0x7770, RZ ;  /* 0x000077700a0f7816 */ /* 0x000fe200000000ff */
[----:B------:R-:W-:Y:S02]  /*184b0*/  IMAD.X R7, R3, 0x1, R27, P5 ;  /* 0x0000000103077824 */ /* 0x000fe400028e061b */
[----:B------:R-:W-:Y:S01]  /*184c0*/  VIADD R14, R8, UR10 ;  /* 0x0000000a080e7c36 */ /* 0x000fe20008000000 */
[----:B------:R-:W-:Y:S01]  /*184d0*/  ISETP.LT.AND P5, PT, R24, UR8, !P2 ;  /* 0x0000000818007c0c */ /* 0x000fe2000d7a1270 */
[----:B------:R1:W-:Y:S01]  /*184e0*/  @P4 STG.E.U8 desc[UR6][R4.64], R25 ;  /* 0x0000001904004986 */ /* 0x0003e2000c101106 */
[----:B------:R-:W-:Y:S01]  /*184f0*/  IADD3 R8, P2, R8, R0, RZ ;  /* 0x0000000008087210 */ /* 0x000fe20007f5e0ff */
[----:B0-----:R-:W-:Y:S01]  /*18500*/  VIADD R13, R22, 0x10 ;  /* 0x00000010160d7836 */ /* 0x001fe20000000000 */
[----:B------:R-:W-:Y:S01]  /*18510*/  ISETP.GE.AND P3, PT, R12, UR9, PT ;  /* 0x000000090c007c0c */ /* 0x000fe2000bf66270 */
[----:B------:R0:W-:Y:S01]  /*18520*/  @P6 STG.E.U8 desc[UR6][R6.64], R15 ;  /* 0x0000000f06006986 */ /* 0x0001e2000c101106 */
[----:B------:R-:W-:-:S02]  /*18530*/  ISETP.LT.AND P6, PT, R28, UR8, !P1 ;  /* 0x000000081c007c0c */ /* 0x000fc4000cfc1270 */
[----:B------:R-:W-:Y:S02]  /*18540*/  SHF.R.S32.HI R20, RZ, 0x1f, R14 ;  /* 0x0000001fff147819 */ /* 0x000fe4000001140e */
[----:B------:R-:W-:Y:S01]  /*18550*/  IADD3 R12, P4, R14, R23, RZ ;  /* 0x000000170e0c7210 */ /* 0x000fe20007f9e0ff */
[----:B------:R-:W-:Y:S01]  /*18560*/  IMAD.X R9, R3, 0x1, R26, P2 ;  /* 0x0000000103097824 */ /* 0x000fe200010e061a */
[----:B------:R-:W-:Y:S02]  /*18570*/  ISETP.GE.AND P2, PT, R13, UR9, PT ;  /* 0x000000090d007c0c */ /* 0x000fe4000bf46270 */
[----:B------:R-:W-:Y:S01]  /*18580*/  PRMT R21, R10, 0x7771, RZ ;  /* 0x000077710a157816 */ /* 0x000fe200000000ff */
[----:B------:R-:W-:Y:S01]  /*18590*/  IMAD.X R13, R20, 0x1, R27, P4 ;  /* 0x00000001140d7824 */ /* 0x000fe200020e061b */
[----:B------:R-:W-:Y:S02]  /*185a0*/  ISETP.LT.AND P4, PT, R24, UR8, !P1 ;  /* 0x0000000818007c0c */ /* 0x000fe4000cf81270 */
[----:B------:R-:W-:-:S02]  /*185b0*/  PRMT R3, R10, 0x7772, RZ ;  /* 0x000077720a037816 */ /* 0x000fc400000000ff */
[C---:B-1----:R-:W-:Y:S01]  /*185c0*/  IADD3 R4, P1, R14.reuse, R0, RZ ;  /* 0x000000000e047210 */ /* 0x042fe20007f3e0ff */
[----:B------:R-:W-:Y:S01]  /*185d0*/  VIADD R14, R14, UR10 ;  /* 0x0000000a0e0e7c36 */ /* 0x000fe20008000000 */
[----:B------:R1:W-:Y:S01]  /*185e0*/  @P5 STG.E.U8 desc[UR6][R8.64], R21 ;  /* 0x0000001508005986 */ /* 0x0003e2000c101106 */
[----:B------:R-:W-:Y:S01]  /*185f0*/  ISETP.LT.AND P5, PT, R28, UR8, !P0 ;  /* 0x000000081c007c0c */ /* 0x000fe2000c7a1270 */
[----:B0-----:R-:W-:Y:S01]  /*18600*/  VIADD R7, R22, 0x11 ;  /* 0x0000001116077836 */ /* 0x001fe20000000000 */
[----:B------:R-:W-:Y:S01]  /*18610*/  PRMT R15, R10, 0x7773, RZ ;  /* 0x000077730a0f7816 */ /* 0x000fe200000000ff */
[----:B------:R0:W-:Y:S01]  /*18620*/  @P6 STG.E.U8 desc[UR6][R12.64], R3 ;  /* 0x000000030c006986 */ /* 0x0001e2000c101106 */
[----:B------:R-:W-:Y:S01]  /*18630*/  IMAD.X R5, R20, 0x1, R26, P1 ;  /* 0x0000000114057824 */ /* 0x000fe200008e061a */
[----:B------:R-:W-:Y:S02]  /*18640*/  SHF.R.S32.HI R20, RZ, 0x1f, R14 ;  /* 0x0000001fff147819 */ /* 0x000fe4000001140e */
[----:B------:R-:W-:-:S02]  /*18650*/  IADD3 R6, P6, R14, R23, RZ ;  /* 0x000000170e067210 */ /* 0x000fc40007fde0ff */
[----:B------:R-:W-:Y:S01]  /*18660*/  ISETP.LT.AND P0, PT, R24, UR8, !P0 ;  /* 0x0000000818007c0c */ /* 0x000fe2000c701270 */
[----:B------:R2:W-:Y:S01]  /*18670*/  @P4 STG.E.U8 desc[UR6][R4.64], R15 ;  /* 0x0000000f04004986 */ /* 0x0005e2000c101106 */
[----:B------:R-:W-:Y:S01]  /*18680*/  ISETP.GE.AND P1, PT, R7, UR9, PT ;  /* 0x0000000907007c0c */ /* 0x000fe2000bf26270 */
[----:B------:R-:W-:Y:S01]  /*18690*/  IMAD.X R7, R20, 0x1, R27, P6 ;  /* 0x0000000114077824 */ /* 0x000fe200030e061b */
[----:B----4-:R-:W-:Y:S01]  /*186a0*/  PRMT R25, R11, 0x7770, RZ ;  /* 0x000077700b197816 */ /* 0x010fe200000000ff */
[C---:B------:R-:W-:Y:S01]  /*186b0*/  VIADD R10, R14.reuse, UR10 ;  /* 0x0000000a0e0a7c36 */ /* 0x040fe20008000000 */
[----:B-1----:R-:W-:Y:S01]  /*186c0*/  IADD3 R8, P4, R14, R0, RZ ;  /* 0x000000000e087210 */ /* 0x002fe20007f9e0ff */
[----:B------:R-:W-:Y:S01]  /*186d0*/  VIADD R14, R22, 0x12 ;  /* 0x00000012160e7836 */ /* 0x000fe20000000000 */
[----:B------:R-:W-:Y:S01]  /*186e0*/  ISETP.LT.AND P6, PT, R28, UR8, !P3 ;  /* 0x000000081c007c0c */ /* 0x000fe2000dfc1270 */
[----:B------:R1:W-:Y:S01]  /*186f0*/  @P5 STG.E.U8 desc[UR6][R6.64], R25 ;  /* 0x0000001906005986 */ /* 0x0003e2000c101106 */
[----:B0-----:R-:W-:Y:S01]  /*18700*/  SHF.R.S32.HI R3, RZ, 0x1f, R10 ;  /* 0x0000001fff037819 */ /* 0x001fe2000001140a */
[----:B------:R-:W-:Y:S01]  /*18710*/  IMAD.X R9, R20, 0x1, R26, P4 ;  /* 0x0000000114097824 */ /* 0x000fe200020e061a */
[----:B------:R-:W-:-:S02]  /*18720*/  IADD3 R12, P5, R10, R23, RZ ;  /* 0x000000170a0c7210 */ /* 0x000fc40007fbe0ff */
[C---:B------:R-:W-:Y:S02]  /*18730*/  PRMT R21, R11.reuse, 0x7771, RZ ;  /* 0x000077710b157816 */ /* 0x040fe400000000ff */
[----:B------:R-:W-:Y:S01]  /*18740*/  ISETP.GE.AND P4, PT, R14, UR9, PT ;  /* 0x000000090e007c0c */ /* 0x000fe2000bf86270 */
[C---:B------:R-:W-:Y:S01]  /*18750*/  VIADD R14, R10.reuse, UR10 ;  /* 0x0000000a0a0e7c36 */ /* 0x040fe20008000000 */
[----:B--2---:R-:W-:Y:S01]  /*18760*/  PRMT R15, R11, 0x7772, RZ ;  /* 0x000077720b0f7816 */ /* 0x004fe200000000ff */
[----:B------:R-:W-:Y:S01]  /*18770*/  IMAD.X R13, R3, 0x1, R27, P5 ;  /* 0x00000001030d7824 */ /* 0x000fe200028e061b */
[----:B------:R0:W-:Y:S01]  /*18780*/  @P0 STG.E.U8 desc[UR6][R8.64], R21 ;  /* 0x0000001508000986 */ /* 0x0001e2000c101106 */
[----:B------:R-:W-:Y:S01]  /*18790*/  IADD3 R4, P0, R10, R0, RZ ;  /* 0x000000000a047210 */ /* 0x000fe20007f1e0ff */
[----:B-1----:R-:W-:Y:S01]  /*187a0*/  VIADD R7, R22, 0x13 ;  /* 0x0000001316077836 */ /* 0x002fe20000000000 */
[----:B------:R-:W-:Y:S02]  /*187b0*/  ISETP.LT.AND P5, PT, R24, UR8, !P3 ;  /* 0x0000000818007c0c */ /* 0x000fe4000dfa1270 */
[----:B------:R-:W-:-:S02]  /*187c0*/  SHF.R.S32.HI R10, RZ, 0x1f, R14 ;  /* 0x0000001fff0a7819 */ /* 0x000fc4000001140e */
[----:B------:R-:W-:Y:S01]  /*187d0*/  IADD3 R6, P3, R14, R23, RZ ;  /* 0x000000170e067210 */ /* 0x000fe20007f7e0ff */
[----:B------:R1:W-:Y:S01]  /*187e0*/  @P6 STG.E.U8 desc[UR6][R12.64], R15 ;  /* 0x0000000f0c006986 */ /* 0x0003e2000c101106 */
[----:B------:R-:W-:Y:S01]  /*187f0*/  ISETP.LT.AND P6, PT, R28, UR8, !P2 ;  /* 0x000000081c007c0c */ /* 0x000fe2000d7c1270 */
[----:B------:R-:W-:Y:S01]  /*18800*/  IMAD.X R5, R3, 0x1, R26, P0 ;  /* 0x0000000103057824 */ /* 0x000fe200000e061a */
[----:B------:R-:W-:Y:S01]  /*18810*/  ISETP.GE.AND P0, PT, R7, UR9, PT ;  /* 0x0000000907007c0c */ /* 0x000fe2000bf06270 */
[----:B------:R-:W-:Y:S01]  /*18820*/  IMAD.X R7, R10, 0x1, R27, P3 ;  /* 0x000000010a077824 */ /* 0x000fe200018e061b */
[----:B------:R-:W-:Y:S02]  /*18830*/  ISETP.LT.AND P3, PT, R24, UR8, !P2 ;  /* 0x0000000818007c0c */ /* 0x000fe4000d761270 */
[----:B------:R-:W-:Y:S01]  /*18840*/  PRMT R3, R11, 0x7773, RZ ;  /* 0x000077730b037816 */ /* 0x000fe200000000ff */
[----:B0-----:R-:W-:Y:S01]  /*18850*/  VIADD R8, R14, UR10 ;  /* 0x0000000a0e087c36 */ /* 0x001fe20008000000 */
[----:B------:R-:W-:-:S02]  /*18860*/  PRMT R9, R16, 0x7770, RZ ;  /* 0x0000777010097816 */ /* 0x000fc400000000ff */
[-C--:B-1----:R-:W-:Y:S01]  /*18870*/  IADD3 R12, P2, R14, R0.reuse, RZ ;  /* 0x000000000e0c7210 */ /* 0x082fe20007f5e0ff */
[----:B------:R0:W-:Y:S01]  /*18880*/  @P5 STG.E.U8 desc[UR6][R4.64], R3 ;  /* 0x0000000304005986 */ /* 0x0001e2000c101106 */
[----:B------:R-:W-:Y:S02]  /*18890*/  ISETP.LT.AND P5, PT, R28, UR8, !P1 ;  /* 0x000000081c007c0c */ /* 0x000fe4000cfa1270 */
[----:B------:R-:W-:Y:S01]  /*188a0*/  PRMT R15, R16, 0x7771, RZ ;  /* 0x00007771100f7816 */ /* 0x000fe200000000ff */
[----:B------:R-:W-:Y:S01]  /*188b0*/  IMAD.X R13, R10, 0x1, R26, P2 ;  /* 0x000000010a0d7824 */ /* 0x000fe200010e061a */
[----:B------:R1:W-:Y:S01]  /*188c0*/  @P6 STG.E.U8 desc[UR6][R6.64], R9 ;  /* 0x0000000906006986 */ /* 0x0003e2000c101106 */
[C---:B------:R-:W-:Y:S01]  /*188d0*/  VIADD R11, R22.reuse, 0x14 ;  /* 0x00000014160b7836 */ /* 0x040fe20000000000 */
[----:B------:R-:W-:Y:S01]  /*188e0*/  SHF.R.S32.HI R14, RZ, 0x1f, R8 ;  /* 0x0000001fff0e7819 */ /* 0x000fe20000011408 */
[----:B------:R-:W-:Y:S01]  /*188f0*/  VIADD R20, R22, 0x19 ;  /* 0x0000001916147836 */ /* 0x000fe20000000000 */
[----:B------:R-:W-:Y:S01]  /*18900*/  IADD3 R10, P6, R8, R23, RZ ;  /* 0x00000017080a7210 */ /* 0x000fe20007fde0ff */
[----:B------:R2:W-:Y:S01]  /*18910*/  @P3 STG.E.U8 desc[UR6][R12.64], R15 ;  /* 0x0000000f0c003986 */ /* 0x0005e2000c101106 */
[----:B------:R-:W-:Y:S01]  /*18920*/  ISETP.LT.AND P3, PT, R24, UR4, !P1 ;  /* 0x0000000418007c0c */ /* 0x000fe2000cf61270 */
[----:B------:R-:W-:Y:S01]  /*18930*/  ULDC UR4, c[0x0][0x228] ;  /* 0x00008a0000047ab9 */ /* 0x000fe20000000800 */
[----:B------:R-:W-:Y:S01]  /*18940*/  ISETP.GE.AND P2, PT, R11, UR9, PT ;  /* 0x000000090b007c0c */ /* 0x000fe2000bf46270 */
[----:B------:R-:W-:Y:S01]  /*18950*/  IMAD.X R11, R14, 0x1, R27, P6 ;  /* 0x000000010e0b7824 */ /* 0x000fe200030e061b */
[----:B0-----:R-:W-:Y:S01]  /*18960*/  PRMT R3, R16, 0x7772, RZ ;  /* 0x0000777210037816 */ /* 0x001fe200000000ff */
[----:B------:R-:W-:Y:S01]  /*18970*/  ULDC UR8, c[0x0][0x228] ;  /* 0x00008a0000087ab9 */ /* 0x000fe20000000800 */
[C---:B-1----:R-:W-:Y:S01]  /*18980*/  VIADD R6, R8.reuse, UR10 ;  /* 0x0000000a08067c36 */ /* 0x042fe20008000000 */
[----:B------:R-:W-:-:S02]  /*18990*/  IADD3 R8, P1, R8, R0, RZ ;  /* 0x0000000008087210 */ /* 0x000fc40007f3e0ff */
[----:B------:R-:W-:Y:S01]  /*189a0*/  ISETP.LT.AND P6, PT, R28, UR5, !P4 ;  /* 0x000000051c007c0c */ /* 0x000fe2000e7c1270 */
[----:B------:R0:W-:Y:S01]  /*189b0*/  @P5 STG.E.U8 desc[UR6][R10.64], R3 ;  /* 0x000000030a005986 */ /* 0x0001e2000c101106 */
[----:B------:R-:W-:Y:S01]  /*189c0*/  SHF.R.S32.HI R7, RZ, 0x1f, R6 ;  /* 0x0000001fff077819 */ /* 0x000fe20000011406 */
[----:B------:R-:W-:Y:S01]  /*189d0*/  IMAD.X R9, R14, 0x1, R26, P1 ;  /* 0x000000010e097824 */ /* 0x000fe200008e061a */
[----:B------:R-:W-:Y:S01]  /*189e0*/  IADD3 R4, P5, R6, R23, RZ ;  /* 0x0000001706047210 */ /* 0x000fe20007fbe0ff */
[----:B------:R-:W-:Y:S01]  /*189f0*/  ULDC UR5, c[0x0][0x228] ;  /* 0x00008a0000057ab9 */ /* 0x000fe20000000800 */
[----:B--2---:R-:W-:Y:S02]  /*18a00*/  PRMT R15, R16, 0x7773, RZ ;  /* 0x00007773100f7816 */ /* 0x004fe400000000ff */
[----:B------:R-:W-:Y:S01]  /*18a10*/  ISETP.LT.AND P4, PT, R24, UR4, !P4 ;  /* 0x0000000418007c0c */ /* 0x000fe2000e781270 */
[----:B------:R-:W-:Y:S01]  /*18a20*/  IMAD.X R5, R7, 0x1, R27, P5 ;  /* 0x0000000107057824 */ /* 0x000fe200028e061b */
[----:B------:R-:W-:Y:S01]  /*18a30*/  PRMT R13, R17, 0x7770, RZ ;  /* 0x00007770110d7816 */ /* 0x000fe200000000ff */
[----:B------:R-:W-:Y:S01]  /*18a40*/  @P3 STG.E.U8 desc[UR6][R8.64], R15 ;  /* 0x0000000f08003986 */ /* 0x000fe2000c101106 */
[C---:B0-----:R-:W-:Y:S01]  /*18a50*/  VIADD R3, R6.reuse, UR10 ;  /* 0x0000000a06037c36 */ /* 0x041fe20008000000 */
[----:B------:R-:W-:-:S02]  /*18a60*/  IADD3 R6, P3, R6, R0, RZ ;  /* 0x0000000006067210 */ /* 0x000fc40007f7e0ff */
[----:B------:R0:W-:Y:S01]  /*18a70*/  @P6 STG.E.U8 desc[UR6][R4.64], R13 ;  /* 0x0000000d04006986 */ /* 0x0001e2000c101106 */
[----:B------:R-:W-:Y:S01]  /*18a80*/  ISETP.LT.AND P5, PT, R28, UR5, !P0 ;  /* 0x000000051c007c0c */ /* 0x000fe2000c7a1270 */
[C---:B------:R-:W-:Y:S01]  /*18a90*/  VIADD R11, R22.reuse, 0x16 ;  /* 0x00000016160b7836 */ /* 0x040fe20000000000 */
[----:B------:R-:W-:Y:S01]  /*18aa0*/  ULDC UR4, c[0x0][0x228] ;  /* 0x00008a0000047ab9 */ /* 0x000fe20000000800 */
[----:B------:R-:W-:Y:S01]  /*18ab0*/  IMAD.X R7, R7, 0x1, R26, P3 ;  /* 0x0000000107077824 */ /* 0x000fe200018e061a */
[----:B------:R-:W-:Y:S01]  /*18ac0*/  SHF.R.S32.HI R10, RZ, 0x1f, R3 ;  /* 0x0000001fff0a7819 */ /* 0x000fe20000011403 */
[----:B------:R-:W-:Y:S01]  /*18ad0*/  VIADD R12, R22, 0x15 ;  /* 0x00000015160c7836 */ /* 0x000fe20000000000 */
[----:B0-----:R-:W-:Y:S01]  /*18ae0*/  PRMT R13, R17, 0x7771, RZ ;  /* 0x00007771110d7816 */ /* 0x001fe200000000ff */
[----:B------:R-:W-:Y:S01]  /*18af0*/  ULDC UR5, c[0x0][0x228] ;  /* 0x00008a0000057ab9 */ /* 0x000fe20000000800 */
[----:B------:R-:W-:-:S03]  /*18b00*/  IADD3 R8, P6, R3, R23, RZ ;  /* 0x0000001703087210 */ /* 0x000fc60007fde0ff */
[----:B------:R0:W-:Y:S01]  /*18b10*/  @P4 STG.E.U8 desc[UR6][R6.64], R13 ;  /* 0x0000000d06004986 */ /* 0x0001e2000c101106 */
[----:B------:R-:W-:Y:S01]  /*18b20*/  ISETP.LT.AND P4, PT, R24, UR4, !P0 ;  /* 0x0000000418007c0c */ /* 0x000fe2000c781270 */
[C---:B------:R-:W-:Y:S01]  /*18b30*/  IMAD.X R9, R10.reuse, 0x1, R27, P6 ;  /* 0x000000010a097824 */ /* 0x040fe200030e061b */
[----:B------:R-:W-:Y:S01]  /*18b40*/  ISETP.GE.AND P3, PT, R11, UR9, PT ;  /* 0x000000090b007c0c */ /* 0x000fe2000bf66270 */
[----:B------:R-:W-:Y:S01]  /*18b50*/  ULDC UR4, c[0x0][0x228] ;  /* 0x00008a0000047ab9 */ /* 0x000fe20000000800 */
[----:B------:R-:W-:Y:S02]  /*18b60*/  IADD3 R4, P0, R3, R0, RZ ;  /* 0x0000000003047210 */ /* 0x000fe40007f1e0ff */
[----:B------:R-:W-:Y:S01]  /*18b70*/  PRMT R11, R17, 0x7772, RZ ;  /* 0x00007772110b7816 */ /* 0x000fe200000000ff */
[----:B------:R-:W-:Y:S01]  /*18b80*/  VIADD R3, R3, UR10 ;  /* 0x0000000a03037c36 */ /* 0x000fe20008000000 */
[----:B------:R-:W-:Y:S01]  /*18b90*/  PRMT R17, R17, 0x7773, RZ ;  /* 0x0000777311117816 */ /* 0x000fe200000000ff */
[----:B------:R-:W-:-:S02]  /*18ba0*/  IMAD.X R5, R10, 0x1, R26, P0 ;  /* 0x000000010a057824 */ /* 0x000fc400000e061a */
[----:B------:R1:W-:Y:S01]  /*18bb0*/  @P5 STG.E.U8 desc[UR6][R8.64], R11 ;  /* 0x0000000b08005986 */ /* 0x0003e2000c101106 */
[----:B------:R-:W-:Y:S01]  /*18bc0*/  ISETP.LT.AND P5, PT, R28, UR4, !P2 ;  /* 0x000000041c007c0c */ /* 0x000fe2000d7a1270 */
[----:B------:R-:W-:Y:S01]  /*18bd0*/  ULDC UR4, c[0x0][0x228] ;  /* 0x00008a0000047ab9 */ /* 0x000fe20000000800 */
[----:B0-----:R-:W-:Y:S01]  /*18be0*/  SHF.R.S32.HI R13, RZ, 0x1f, R3 ;  /* 0x0000001fff0d7819 */ /* 0x001fe20000011403 */
[----:B------:R0:W-:Y:S01]  /*18bf0*/  @P4 STG.E.U8 desc[UR6][R4.64], R17 ;  /* 0x0000001104004986 */ /* 0x0001e2000c101106 */
[CC--:B------:R-:W-:Y:S02]  /*18c00*/  IADD3 R6, P6, R3.reuse, R23.reuse, RZ ;  /* 0x0000001703067210 */ /* 0x0c0fe40007fde0ff */
[----:B------:R-:W-:Y:S02]  /*18c10*/  ISETP.LT.AND P4, PT, R24, UR4, !P2 ;  /* 0x0000000418007c0c */ /* 0x000fe4000d781270 */
[----:B------:R-:W-:Y:S01]  /*18c20*/  ISETP.GE.AND P1, PT, R12, UR9, PT ;  /* 0x000000090c007c0c */ /* 0x000fe2000bf26270 */
[----:B------:R-:W-:Y:S01]  /*18c30*/  VIADD R12, R22, 0x17 ;  /* 0x00000017160c7836 */ /* 0x000fe20000000000 */
[----:B------:R-:W-:Y:S01]  /*18c40*/  ULDC UR4, c[0x0][0x228] ;  /* 0x00008a0000047ab9 */ /* 0x000fe20000000800 */
[----:B-1----:R-:W-:Y:S01]  /*18c50*/  IADD3 R8, P2, R3, R0, RZ ;  /* 0x0000000003087210 */ /* 0x002fe20007f5e0ff */
[----:B------:R-:W-:Y:S01]  /*18c60*/  IMAD.X R7, R13, 0x1, R27, P6 ;  /* 0x000000010d077824 */ /* 0x000fe200030e061b */
[----:B------:R-:W-:Y:S01]  /*18c70*/  PRMT R11, R18, 0x7770, RZ ;  /* 0x00007770120b7816 */ /* 0x000fe200000000ff */
[----:B------:R-:W-:Y:S01]  /*18c80*/  VIADD R10, R3, UR10 ;  /* 0x0000000a030a7c36 */ /* 0x000fe20008000000 */
[----:B------:R-:W-:Y:S01]  /*18c90*/  ISETP.LT.AND P6, PT, R28, UR5, !P1 ;  /* 0x000000051c007c0c */ /* 0x000fe2000cfc1270 */
[----:B------:R-:W-:Y:S01]  /*18ca0*/  IMAD.X R9, R13, 0x1, R26, P2 ;  /* 0x000000010d097824 */ /* 0x000fe200010e061a */
[----:B0-----:R-:W-:Y:S01]  /*18cb0*/  PRMT R17, R18, 0x7771, RZ ;  /* 0x0000777112117816 */ /* 0x001fe200000000ff */
[----:B------:R0:W-:Y:S01]  /*18cc0*/  @P5 STG.E.U8 desc[UR6][R6.64], R11 ;  /* 0x0000000b06005986 */ /* 0x0001e2000c101106 */
[----:B------:R-:W-:Y:S01]  /*18cd0*/  ISETP.GE.AND P0, PT, R12, UR9, PT ;  /* 0x000000090c007c0c */ /* 0x000fe2000bf06270 */
[----:B------:R-:W-:Y:S01]  /*18ce0*/  VIADD R3, R22, 0x18 ;  /* 0x0000001816037836 */ /* 0x000fe20000000000 */
[----:B------:R-:W-:Y:S01]  /*18cf0*/  SHF.R.S32.HI R14, RZ, 0x1f, R10 ;  /* 0x0000001fff0e7819 */ /* 0x000fe2000001140a */
[----:B------:R1:W2:Y:S01]  /*18d00*/  LDS.128 R4, [R2] ;  /* 0x0000000002047984 */ /* 0x0002a20000000c00 */
[----:B------:R-:W-:Y:S01]  /*18d10*/  IADD3 R12, P5, R10, R23, RZ ;  /* 0x000000170a0c7210 */ /* 0x000fe20007fbe0ff */
[----:B------:R-:W-:-:S02]  /*18d20*/  ULDC UR5, c[0x0][0x228] ;  /* 0x00008a0000057ab9 */ /* 0x000fc40000000800 */
[----:B------:R3:W-:Y:S01]  /*18d30*/  @P4 STG.E.U8 desc[UR6][R8.64], R17 ;  /* 0x0000001108004986 */ /* 0x0007e2000c101106 */
[----:B------:R-:W-:Y:S01]  /*18d40*/  ISETP.LT.AND P4, PT, R24, UR4, !P1 ;  /* 0x0000000418007c0c */ /* 0x000fe2000cf81270 */
[----:B------:R-:W-:Y:S01]  /*18d50*/  IMAD.X R13, R14, 0x1, R27, P5 ;  /* 0x000000010e0d7824 */ /* 0x000fe200028e061b */
[----:B------:R-:W-:Y:S01]  /*18d60*/  PRMT R15, R18, 0x7772, RZ ;  /* 0x00007772120f7816 */ /* 0x000fe200000000ff */
[----:B------:R-:W-:Y:S01]  /*18d70*/  ULDC UR4, c[0x0][0x228] ;  /* 0x00008a0000047ab9 */ /* 0x000fe20000000800 */
[----:B------:R-:W-:Y:S01]  /*18d80*/  ISETP.GE.AND P2, PT, R3, UR9, PT ;  /* 0x0000000903007c0c */ /* 0x000fe2000bf46270 */
[C---:B------:R-:W-:Y:S01]  /*18d90*/  VIADD R3, R10.reuse, UR10 ;  /* 0x0000000a0a037c36 */ /* 0x040fe20008000000 */
[-C--:B------:R-:W-:Y:S02]  /*18da0*/  IADD3 R10, P1, R10, R0.reuse, RZ ;  /* 0x000000000a0a7210 */ /* 0x080fe40007f3e0ff */
[----:B------:R-:W-:Y:S01]  /*18db0*/  ISETP.LT.AND P5, PT, R28, UR5, !P3 ;  /* 0x000000051c007c0c */ /* 0x000fe2000dfa1270 */
[----:B------:R4:W-:Y:S01]  /*18dc0*/  @P6 STG.E.U8 desc[UR6][R12.64], R15 ;  /* 0x0000000f0c006986 */ /* 0x0009e2000c101106 */
[----:B------:R-:W-:Y:S01]  /*18dd0*/  SHF.R.S32.HI R16, RZ, 0x1f, R3 ;  /* 0x0000001fff107819 */ /* 0x000fe20000011403 */
[----:B0-----:R-:W-:Y:S01]  /*18de0*/  IMAD.X R11, R14, 0x1, R26, P1 ;  /* 0x000000010e0b7824 */ /* 0x001fe200008e061a */
[----:B------:R-:W-:Y:S01]  /*18df0*/  PRMT R21, R18, 0x7773, RZ ;  /* 0x0000777312157816 */ /* 0x000fe200000000ff */
[----:B-1----:R-:W-:Y:S01]  /*18e00*/  VIADD R2, R22, 0x1a ;  /* 0x0000001a16027836 */ /* 0x002fe20000000000 */
[----:B---3--:R-:W-:Y:S01]  /*18e10*/  PRMT R17, R19, 0x7770, RZ ;  /* 0x0000777013117816 */ /* 0x008fe200000000ff */
[----:B------:R-:W-:Y:S01]  /*18e20*/  ULDC UR5, c[0x0][0x228] ;  /* 0x00008a0000057ab9 */ /* 0x000fe20000000800 */
[C---:B----4-:R-:W-:Y:S01]  /*18e30*/  IADD3 R12, P6, R3.reuse, R23, RZ ;  /* 0x00000017030c7210 */ /* 0x050fe20007fde0ff */
[----:B------:R0:W-:Y:S01]  /*18e40*/  @P4 STG.E.U8 desc[UR6][R10.64], R21 ;  /* 0x000000150a004986 */ /* 0x0001e2000c101106 */
[----:B------:R-:W-:-:S03]  /*18e50*/  IADD3 R8, P4, R3, R0, RZ ;  /* 0x0000000003087210 */ /* 0x000fc60007f9e0ff */
[----:B------:R-:W-:Y:S01]  /*18e60*/  IMAD.X R13, R16, 0x1, R27, P6 ;  /* 0x00000001100d7824 */ /* 0x000fe200030e061b */
[----:B------:R-:W-:Y:S01]  /*18e70*/  ISETP.LT.AND P3, PT, R24, UR4, !P3 ;  /* 0x0000000418007c0c */ /* 0x000fe2000df61270 */
[----:B------:R-:W-:Y:S01]  /*18e80*/  ULDC UR4, c[0x0][0x228] ;  /* 0x00008a0000047ab9 */ /* 0x000fe20000000800 */
[----:B------:R-:W-:Y:S02]  /*18e90*/  VIADD R14, R3, UR10 ;  /* 0x0000000a030e7c36 */ /* 0x000fe40008000000 */
[----:B------:R1:W-:Y:S01]  /*18ea0*/  @P5 STG.E.U8 desc[UR6][R12.64], R17 ;  /* 0x000000110c005986 */ /* 0x0003e2000c101106 */
[----:B------:R-:W-:Y:S01]  /*18eb0*/  ISETP.LT.AND P5, PT, R28, UR4, !P0 ;  /* 0x000000041c007c0c */ /* 0x000fe2000c7a1270 */
[----:B------:R-:W-:Y:S01]  /*18ec0*/  IMAD.X R9, R16, 0x1, R26, P4 ;  /* 0x0000000110097824 */ /* 0x000fe200020e061a */
[----:B------:R-:W-:Y:S01]  /*18ed0*/  ISETP.GE.AND P4, PT, R2, UR9, PT ;  /* 0x0000000902007c0c */ /* 0x000fe2000bf86270 */
[----:B------:R-:W-:Y:S01]  /*18ee0*/  ULDC UR4, c[0x0][0x228] ;  /* 0x00008a0000047ab9 */ /* 0x000fe20000000800 */
[----:B0-----:R-:W-:-:S02]  /*18ef0*/  SHF.R.S32.HI R11, RZ, 0x1f, R14 ;  /* 0x0000001fff0b7819 */ /* 0x001fc4000001140e */
[----:B------:R-:W-:Y:S02]  /*18f00*/  IADD3 R2, P6, R14, R23, RZ ;  /* 0x000000170e027210 */ /* 0x000fe40007fde0ff */
[----:B------:R-:W-:-:S03]  /*18f10*/  PRMT R15, R19, 0x7771, RZ ;  /* 0x00007771130f7816 */ /* 0x000fc600000000ff */
[----:B------:R-:W-:Y:S01]  /*18f20*/  IMAD.X R3, R11, 0x1, R27, P6 ;  /* 0x000000010b037824 */ /* 0x000fe200030e061b */
[C---:B-1----:R-:W-:Y:S01]  /*18f30*/  PRMT R13, R19.reuse, 0x7772, RZ ;  /* 0x00007772130d7816 */ /* 0x042fe200000000ff */
[----:B------:R-:W-:Y:S01]  /*18f40*/  VIADD R12, R14, UR10 ;  /* 0x0000000a0e0c7c36 */ /* 0x000fe20008000000 */
[----:B------:R-:W-:Y:S01]  /*18f50*/  ISETP.LT.AND P0, PT, R24, UR4, !P0 ;  /* 0x0000000418007c0c */ /* 0x000fe2000c701270 */
[----:B------:R0:W-:Y:S01]  /*18f60*/  @P3 STG.E.U8 desc[UR6][R8.64], R15 ;  /* 0x0000000f08003986 */ /* 0x0001e2000c101106 */
[----:B------:R-:W-:Y:S01]  /*18f70*/  ISETP.LT.AND P3, PT, R28, UR5, !P2 ;  /* 0x000000051c007c0c */ /* 0x000fe2000d761270 */
[----:B------:R-:W-:Y:S01]  /*18f80*/  ULDC UR4, c[0x0][0x228] ;  /* 0x00008a0000047ab9 */ /* 0x000fe20000000800 */
[----:B------:R-:W-:Y:S01]  /*18f90*/  PRMT R19, R19, 0x7773, RZ ;  /* 0x0000777313137816 */ /* 0x000fe200000000ff */
[----:B------:R1:W-:Y:S01]  /*18fa0*/  @P5 STG.E.U8 desc[UR6][R2.64], R13 ;  /* 0x0000000d02005986 */ /* 0x0003e2000c101106 */
[----:B------:R-:W-:Y:S01]  /*18fb0*/  IADD3 R10, P5, R14, R0, RZ ;  /* 0x000000000e0a7210 */ /* 0x000fe20007fbe0ff */
[----:B------:R-:W-:Y:S01]  /*18fc0*/  ULDC UR5, c[0x0][0x228] ;  /* 0x00008a0000057ab9 */ /* 0x000fe20000000800 */
[----:B------:R-:W-:-:S02]  /*18fd0*/  SHF.R.S32.HI R14, RZ, 0x1f, R12 ;  /* 0x0000001fff0e7819 */ /* 0x000fc4000001140c */
[----:B0-----:R-:W-:Y:S01]  /*18fe0*/  IADD3 R8, P6, R12, R23, RZ ;  /* 0x000000170c087210 */ /* 0x001fe20007fde0ff */
[----:B------:R-:W-:Y:S01]  /*18ff0*/  IMAD.X R11, R11, 0x1, R26, P5 ;  /* 0x000000010b0b7824 */ /* 0x000fe200028e061a */
[----:B------:R-:W-:Y:S02]  /*19000*/  ISETP.GE.AND P1, PT, R20, UR9, PT ;  /* 0x0000000914007c0c */ /* 0x000fe4000bf26270 */
[----:B--2---:R-:W-:Y:S01]  /*19010*/  PRMT R15, R4, 0x7770, RZ ;  /* 0x00007770040f7816 */ /* 0x004fe200000000ff */
[----:B------:R-:W-:Y:S01]  /*19020*/  IMAD.X R9, R14, 0x1, R27, P6 ;  /* 0x000000010e097824 */ /* 0x000fe200030e061b */
[----:B------:R0:W-:Y:S01]  /*19030*/  @P0 STG.E.U8 desc[UR6][R10.64], R19 ;  /* 0x000000130a000986 */ /* 0x0001e2000c101106 */
[----:B-1----:R-:W-:Y:S01]  /*19040*/  VIADD R13, R12, UR10 ;  /* 0x0000000a0c0d7c36 */ /* 0x002fe20008000000 */
[----:B------:R-:W-:Y:S01]  /*19050*/  ISETP.LT.AND P2, PT, R24, UR4, !P2 ;  /* 0x0000000418007c0c */ /* 0x000fe2000d741270 */
[----:B------:R-:W-:Y:S01]  /*19060*/  ULDC UR4, c[0x0][0x228] ;  /* 0x00008a0000047ab9 */ /* 0x000fe20000000800 */
[----:B------:R-:W-:Y:S01]  /*19070*/  ISETP.LT.AND P0, PT, R28, UR5, !P1 ;  /* 0x000000051c007c0c */ /* 0x000fe2000cf01270 */
[----:B------:R1:W-:Y:S01]  /*19080*/  @P3 STG.E.U8 desc[UR6][R8.64], R15 ;  /* 0x0000000f08003986 */ /* 0x0003e2000c101106 */
[----:B------:R-:W-:-:S02]  /*19090*/  IADD3 R2, P3, R12, R0, RZ ;  /* 0x000000000c027210 */ /* 0x000fc40007f7e0ff */
[----:B------:R-:W-:Y:S01]  /*190a0*/  PRMT R17, R4, 0x7772, RZ ;  /* 0x0000777204117816 */ /* 0x000fe200000000ff */
[----:B------:R-:W-:Y:S01]  /*190b0*/  VIADD R16, R22, 0x1b ;  /* 0x0000001b16107836 */ /* 0x000fe20000000000 */
[----:B------:R-:W-:Y:S02]  /*190c0*/  SHF.R.S32.HI R12, RZ, 0x1f, R13 ;  /* 0x0000001fff0c7819 */ /* 0x000fe4000001140d */
[----:B0-----:R-:W-:Y:S01]  /*190d0*/  IADD3 R10, P6, R13, R23, RZ ;  /* 0x000000170d0a7210 */ /* 0x001fe20007fde0ff */
[----:B------:R-:W-:Y:S01]  /*190e0*/  IMAD.X R3, R14, 0x1, R26, P3 ;  /* 0x000000010e037824 */ /* 0x000fe200018e061a */
[----:B------:R-:W-:Y:S01]  /*190f0*/  PRMT R19, R4, 0x7771, RZ ;  /* 0x0000777104137816 */ /* 0x000fe200000000ff */
[----:B------:R-:W-:Y:S02]  /*19100*/  ULDC UR5, c[0x0][0x228] ;  /* 0x00008a0000057ab9 */ /* 0x000fe40000000800 */
[----:B------:R-:W-:Y:S02]  /*19110*/  IMAD.X R11, R12, 0x1, R27, P6 ;  /* 0x000000010c0b7824 */ /* 0x000fe400030e061b */
[----:B------:R0:W-:Y:S01]  /*19120*/  @P2 STG.E.U8 desc[UR6][R2.64], R19 ;  /* 0x0000001302002986 */ /* 0x0001e2000c101106 */
[----:B------:R-:W-:Y:S01]  /*19130*/  ISETP.LT.AND P1, PT, R24, UR4, !P1 ;  /* 0x0000000418007c0c */ /* 0x000fe2000cf21270 */
[----:B------:R-:W-:-:S02]  /*19140*/  ULDC UR4, c[0x0][0x228] ;  /* 0x00008a0000047ab9 */ /* 0x000fc40000000800 */
[----:B------:R2:W-:Y:S01]  /*19150*/  @P0 STG.E.U8 desc[UR6][R10.64], R17 ;  /* 0x000000110a000986 */ /* 0x0005e2000c101106 */
[C---:B-1----:R-:W-:Y:S01]  /*19160*/  IADD3 R8, P0, R13.reuse, R0, RZ ;  /* 0x000000000d087210 */ /* 0x042fe20007f1e0ff */
[----:B------:R-:W-:Y:S01]  /*19170*/  VIADD R13, R13, UR10 ;  /* 0x0000000a0d0d7c36 */ /* 0x000fe20008000000 */
[----:B------:R-:W-:Y:S02]  /*19180*/  ISETP.LT.AND P2, PT, R28, UR4, !P4 ;  /* 0x000000041c007c0c */ /* 0x000fe4000e741270 */
[----:B------:R-:W-:Y:S01]  /*19190*/  PRMT R15, R4, 0x7773, RZ ;  /* 0x00007773040f7816 */ /* 0x000fe200000000ff */
[----:B------:R-:W-:Y:S01]  /*191a0*/  IMAD.X R9, R12, 0x1, R26, P0 ;  /* 0x000000010c097824 */ /* 0x000fe200000e061a */
[----:B------:R-:W-:Y:S01]  /*191b0*/  SHF.R.S32.HI R4, RZ, 0x1f, R13 ;  /* 0x0000001fff047819 */ /* 0x000fe2000001140d */
[----:B------:R-:W-:Y:S01]  /*191c0*/  VIADD R14, R22, 0x1d ;  /* 0x0000001d160e7836 */ /* 0x000fe20000000000 */
[C---:B0-----:R-:W-:Y:S01]  /*191d0*/  IADD3 R2, P6, R13.reuse, R23, RZ ;  /* 0x000000170d027210 */ /* 0x041fe20007fde0ff */
[----:B------:R-:W-:Y:S01]  /*191e0*/  ULDC UR4, c[0x0][0x228] ;  /* 0x00008a0000047ab9 */ /* 0x000fe20000000800 */
[----:B------:R-:W-:Y:S01]  /*191f0*/  ISETP.GE.AND P5, PT, R16, UR9, PT ;  /* 0x0000000910007c0c */ /* 0x000fe2000bfa6270 */
[----:B--2---:R-:W-:Y:S01]  /*19200*/  VIADD R10, R13, UR10 ;  /* 0x0000000a0d0a7c36 */ /* 0x004fe20008000000 */
[----:B------:R-:W-:Y:S01]  /*19210*/  PRMT R11, R5, 0x7770, RZ ;  /* 0x00007770050b7816 */ /* 0x000fe200000000ff */
[----:B------:R-:W-:Y:S01]  /*19220*/  IMAD.X R3, R4, 0x1, R27, P6 ;  /* 0x0000000104037824 */ /* 0x000fe200030e061b */
[----:B------:R-:W-:Y:S01]  /*19230*/  ISETP.LT.AND P4, PT, R24, UR4, !P4 ;  /* 0x0000000418007c0c */ /* 0x000fe2000e781270 */
[----:B------:R0:W-:Y:S01]  /*19240*/  @P1 STG.E.U8 desc[UR6][R8.64], R15 ;  /* 0x0000000f08001986 */ /* 0x0001e2000c101106 */
[----:B------:R-:W-:-:S02]  /*19250*/  ISETP.LT.AND P6, PT, R28, UR5, !P5 ;  /* 0x000000051c007c0c */ /* 0x000fc4000efc1270 */
[----:B------:R-:W-:Y:S01]  /*19260*/  ISETP.GE.AND P0, PT, R14, UR9, PT ;  /* 0x000000090e007c0c */ /* 0x000fe2000bf06270 */
[----:B------:R1:W-:Y:S01]  /*19270*/  @P2 STG.E.U8 desc[UR6][R2.64], R11 ;  /* 0x0000000b02002986 */ /* 0x0003e2000c101106 */
[----:B------:R-:W-:Y:S01]  /*19280*/  IADD3 R12, P1, R13, R0, RZ ;  /* 0x000000000d0c7210 */ /* 0x000fe20007f3e0ff */
[----:B------:R-:W-:Y:S01]  /*19290*/  VIADD R16, R22, 0x1c ;  /* 0x0000001c16107836 */ /* 0x000fe20000000000 */
[----:B------:R-:W-:Y:S01]  /*192a0*/  SHF.R.S32.HI R14, RZ, 0x1f, R10 ;  /* 0x0000001fff0e7819 */ /* 0x000fe2000001140a */
[----:B------:R-:W-:Y:S01]  /*192b0*/  ULDC UR4, c[0x0][0x228] ;  /* 0x00008a0000047ab9 */ /* 0x000fe20000000800 */
[C---:B------:R-:W-:Y:S01]  /*192c0*/  PRMT R17, R5.reuse, 0x7771, RZ ;  /* 0x0000777105117816 */ /* 0x040fe200000000ff */
[----:B------:R-:W-:Y:S01]  /*192d0*/  ULDC UR5, c[0x0][0x228] ;  /* 0x00008a0000057ab9 */ /* 0x000fe20000000800 */
[----:B0-----:R-:W-:Y:S01]  /*192e0*/  IADD3 R8, P2, R10, R23, RZ ;  /* 0x000000170a087210 */ /* 0x001fe20007f5e0ff */
[----:B------:R-:W-:Y:S01]  /*192f0*/  IMAD.X R13, R4, 0x1, R26, P1 ;  /* 0x00000001040d7824 */ /* 0x000fe200008e061a */
[----:B------:R-:W-:Y:S01]  /*19300*/  PRMT R15, R5, 0x7772, RZ ;  /* 0x00007772050f7816 */ /* 0x000fe200000000ff */
[----:B-1----:R-:W-:-:S02]  /*19310*/  VIADD R2, R10, UR10 ;  /* 0x0000000a0a027c36 */ /* 0x002fc40008000000 */
[----:B------:R-:W-:Y:S01]  /*19320*/  IMAD.X R9, R14, 0x1, R27, P2 ;  /* 0x000000010e097824 */ /* 0x000fe200010e061b */
[----:B------:R-:W-:Y:S01]  /*19330*/  ISETP.GE.AND P3, PT, R16, UR9, PT ;  /* 0x0000000910007c0c */ /* 0x000fe2000bf66270 */
[----:B------:R0:W-:Y:S01]  /*19340*/  @P4 STG.E.U8 desc[UR6][R12.64], R17 ;  /* 0x000000110c004986 */ /* 0x0001e2000c101106 */
[----:B------:R-:W-:-:S03]  /*19350*/  SHF.R.S32.HI R3, RZ, 0x1f, R2 ;  /* 0x0000001fff037819 */ /* 0x000fc60000011402 */
[----:B------:R1:W-:Y:S01]  /*19360*/  @P6 STG.E.U8 desc[UR6][R8.64], R15 ;  /* 0x0000000f08006986 */ /* 0x0003e2000c101106 */
[----:B------:R-:W-:Y:S01]  /*19370*/  ISETP.LT.AND P2, PT, R24, UR4, !P5 ;  /* 0x0000000418007c0c */ /* 0x000fe2000ef41270 */
[----:B------:R-:W-:Y:S01]  /*19380*/  VIADD R4, R22, 0x1f ;  /* 0x0000001f16047836 */ /* 0x000fe20000000000 */
[----:B------:R-:W-:Y:S01]  /*19390*/  ISETP.LT.AND P5, PT, R28, UR5, !P3 ;  /* 0x000000051c007c0c */ /* 0x000fe2000dfa1270 */
[----:B------:R-:W-:Y:S01]  /*193a0*/  VIADD R16, R22, 0x1e ;  /* 0x0000001e16107836 */ /* 0x000fe20000000000 */
[----:B------:R-:W-:Y:S01]  /*193b0*/  IADD3 R10, P4, R10, R0, RZ ;  /* 0x000000000a0a7210 */ /* 0x000fe20007f9e0ff */
[----:B------:R-:W-:Y:S01]  /*193c0*/  ULDC UR4, c[0x0][0x228] ;  /* 0x00008a0000047ab9 */ /* 0x000fe20000000800 */
[----:B0-----:R-:W-:Y:S01]  /*193d0*/  IADD3 R12, P6, R2, R23, RZ ;  /* 0x00000017020c7210 */ /* 0x001fe20007fde0ff */
[----:B------:R-:W-:Y:S01]  /*193e0*/  ULDC UR5, c[0x0][0x228] ;  /* 0x00008a0000057ab9 */ /* 0x000fe20000000800 */
[----:B------:R-:W-:Y:S01]  /*193f0*/  ISETP.LT.AND P3, PT, R24, UR8, !P3 ;  /* 0x0000000818007c0c */ /* 0x000fe2000df61270 */
[----:B------:R-:W-:-:S02]  /*19400*/  IMAD.X R11, R14, 0x1, R26, P4 ;  /* 0x000000010e0b7824 */ /* 0x000fc400020e061a */
[----:B------:R-:W-:Y:S01]  /*19410*/  IMAD.X R13, R3, 0x1, R27, P6 ;  /* 0x00000001030d7824 */ /* 0x000fe200030e061b */
[----:B-1----:R-:W-:Y:S01]  /*19420*/  IADD3 R8, P6, R2, R0, RZ ;  /* 0x0000000002087210 */ /* 0x002fe20007fde0ff */
[----:B------:R-:W-:Y:S01]  /*19430*/  ULDC UR8, c[0x0][0x228] ;  /* 0x00008a0000087ab9 */ /* 0x000fe20000000800 */
[----:B------:R-:W-:Y:S01]  /*19440*/  ISETP.GE.AND P4, PT, R4, UR9, PT ;  /* 0x0000000904007c0c */ /* 0x000fe2000bf86270 */
[----:B------:R-:W-:Y:S01]  /*19450*/  VIADD R4, R2, UR10 ;  /* 0x0000000a02047c36 */ /* 0x000fe20008000000 */
[----:B------:R-:W-:Y:S01]  /*19460*/  PRMT R5, R5, 0x7773, RZ ;  /* 0x0000777305057816 */ /* 0x000fe200000000ff */
[----:B------:R-:W-:Y:S01]  /*19470*/  IMAD.X R9, R3, 0x1, R26, P6 ;  /* 0x0000000103097824 */ /* 0x000fe200030e061a */
[C---:B------:R-:W-:Y:S02]  /*19480*/  PRMT R17, R6.reuse, 0x7770, RZ ;  /* 0x0000777006117816 */ /* 0x040fe400000000ff */
[----:B------:R-:W-:Y:S01]  /*19490*/  PRMT R15, R6, 0x7771, RZ ;  /* 0x00007771060f7816 */ /* 0x000fe200000000ff */
[----:B------:R0:W-:Y:S01]  /*194a0*/  @P2 STG.E.U8 desc[UR6][R10.64], R5 ;  /* 0x000000050a002986 */ /* 0x0001e2000c101106 */
[----:B------:R-:W-:Y:S01]  /*194b0*/  VIADD R14, R4, UR10 ;  /* 0x0000000a040e7c36 */ /* 0x000fe20008000000 */
[----:B------:R-:W-:-:S02]  /*194c0*/  ISETP.GE.AND P1, PT, R16, UR9, PT ;  /* 0x0000000910007c0c */ /* 0x000fc4000bf26270 */
[----:B------:R-:W-:Y:S01]  /*194d0*/  @P5 STG.E.U8 desc[UR6][R12.64], R17 ;  /* 0x000000110c005986 */ /* 0x000fe2000c101106 */
[----:B------:R-:W-:Y:S02]  /*194e0*/  SHF.R.S32.HI R16, RZ, 0x1f, R4 ;  /* 0x0000001fff107819 */ /* 0x000fe40000011404 */
[C---:B------:R-:W-:Y:S01]  /*194f0*/  IADD3 R2, P2, R4.reuse, R23, RZ ;  /* 0x0000001704027210 */ /* 0x040fe20007f5e0ff */
[----:B------:R1:W-:Y:S01]  /*19500*/  @P3 STG.E.U8 desc[UR6][R8.64], R15 ;  /* 0x0000000f08003986 */ /* 0x0003e2000c101106 */
[----:B------:R-:W-:Y:S02]  /*19510*/  IADD3 R4, P3, R4, R0, RZ ;  /* 0x0000000004047210 */ /* 0x000fe40007f7e0ff */
[----:B0-----:R-:W-:-:S03]  /*19520*/  SHF.R.S32.HI R11, RZ, 0x1f, R14 ;  /* 0x0000001fff0b7819 */ /* 0x001fc6000001140e */
[----:B------:R-:W-:Y:S01]  /*19530*/  IMAD.X R5, R16, 0x1, R26, P3 ;  /* 0x0000000110057824 */ /* 0x000fe200018e061a */
[----:B------:R-:W-:Y:S01]  /*19540*/  ISETP.LT.AND P6, PT, R28, UR4, !P0 ;  /* 0x000000041c007c0c */ /* 0x000fe2000c7c1270 */
[----:B------:R-:W-:Y:S01]  /*19550*/  ULDC UR4, c[0x0][0x228] ;  /* 0x00008a0000047ab9 */ /* 0x000fe20000000800 */
[C---:B-1----:R-:W-:Y:S02]  /*19560*/  IADD3 R8, P5, R14.reuse, R23, RZ ;  /* 0x000000170e087210 */ /* 0x042fe40007fbe0ff */
[----:B------:R-:W-:-:S03]  /*19570*/  IADD3 R10, P3, R14, R0, RZ ;  /* 0x000000000e0a7210 */ /* 0x000fc60007f7e0ff */
[C-C-:B------:R-:W-:Y:S01]  /*19580*/  IMAD.X R9, R11.reuse, 0x1, R27.reuse, P5 ;  /* 0x000000010b097824 */ /* 0x140fe200028e061b */
[----:B------:R-:W-:Y:S01]  /*19590*/  ISETP.LT.AND P5, PT, R28, UR5, !P1 ;  /* 0x000000051c007c0c */ /* 0x000fe2000cfa1270 */
[----:B------:R-:W-:Y:S01]  /*195a0*/  ULDC UR5, c[0x0][0x228] ;  /* 0x00008a0000057ab9 */ /* 0x000fe20000000800 */
[----:B------:R-:W-:Y:S01]  /*195b0*/  ISETP.LT.AND P0, PT, R24, UR4, !P0 ;  /* 0x0000000418007c0c */ /* 0x000fe2000c701270 */
[----:B------:R-:W-:Y:S01]  /*195c0*/  VIADD R15, R14, UR10 ;  /* 0x0000000a0e0f7c36 */ /* 0x000fe20008000000 */
[----:B------:R-:W-:Y:S01]  /*195d0*/  ULDC UR4, c[0x0][0x228] ;  /* 0x00008a0000047ab9 */ /* 0x000fe20000000800 */
[----:B------:R-:W-:Y:S01]  /*195e0*/  IMAD.X R11, R11, 0x1, R26, P3 ;  /* 0x000000010b0b7824 */ /* 0x000fe200018e061a */
[----:B------:R-:W-:Y:S02]  /*195f0*/  ISETP.LT.AND P1, PT, R24, UR5, !P1 ;  /* 0x0000000518007c0c */ /* 0x000fe4000cf21270 */
[----:B------:R-:W-:Y:S01]  /*19600*/  ISETP.LT.AND P3, PT, R28, UR8, !P4 ;  /* 0x000000081c007c0c */ /* 0x000fe2000e761270 */
[----:B------:R-:W-:Y:S01]  /*19610*/  IMAD.X R3, R16, 0x1, R27, P2 ;  /* 0x0000000110037824 */ /* 0x000fe200010e061b */
[----:B------:R-:W-:-:S02]  /*19620*/  ISETP.LT.AND P4, PT, R24, UR4, !P4 ;  /* 0x0000000418007c0c */ /* 0x000fc4000e781270 */
[----:B------:R-:W-:Y:S02]  /*19630*/  SHF.R.S32.HI R16, RZ, 0x1f, R15 ;  /* 0x0000001fff107819 */ /* 0x000fe4000001140f */
[----:B------:R-:W-:Y:S02]  /*19640*/  IADD3 R12, P2, R15, R23, RZ ;  /* 0x000000170f0c7210 */ /* 0x000fe40007f5e0ff */
[C---:B------:R-:W-:Y:S02]  /*19650*/  PRMT R25, R6.reuse, 0x7772, RZ ;  /* 0x0000777206197816 */ /* 0x040fe400000000ff */
[----:B------:R-:W-:Y:S02]  /*19660*/  PRMT R23, R6, 0x7773, RZ ;  /* 0x0000777306177816 */ /* 0x000fe400000000ff */
[C---:B------:R-:W-:Y:S02]  /*19670*/  PRMT R17, R7.reuse, 0x7773, RZ ;  /* 0x0000777307117816 */ /* 0x040fe400000000ff */
[----:B------:R-:W-:-:S02]  /*19680*/  PRMT R19, R7, 0x7772, RZ ;  /* 0x0000777207137816 */ /* 0x000fc400000000ff */
[C---:B------:R-:W-:Y:S02]  /*19690*/  PRMT R21, R7.reuse, 0x7771, RZ ;  /* 0x0000777107157816 */ /* 0x040fe400000000ff */
[----:B------:R-:W-:Y:S01]  /*196a0*/  PRMT R7, R7, 0x7770, RZ ;  /* 0x0000777007077816 */ /* 0x000fe200000000ff */
[----:B------:R-:W-:Y:S01]  /*196b0*/  IMAD.X R13, R16, 0x1, R27, P2 ;  /* 0x00000001100d7824 */ /* 0x000fe200010e061b */
[----:B------:R0:W-:Y:S01]  /*196c0*/  @P6 STG.E.U8 desc[UR6][R2.64], R25 ;  /* 0x0000001902006986 */ /* 0x0001e2000c101106 */
[----:B------:R-:W-:-:S03]  /*196d0*/  IADD3 R14, P2, R15, R0, RZ ;  /* 0x000000000f0e7210 */ /* 0x000fc60007f5e0ff */
[----:B------:R0:W-:Y:S04]  /*196e0*/  @P0 STG.E.U8 desc[UR6][R4.64], R23 ;  /* 0x0000001704000986 */ /* 0x0001e8000c101106 */
[----:B------:R0:W-:Y:S04]  /*196f0*/  @P5 STG.E.U8 desc[UR6][R8.64], R7 ;  /* 0x0000000708005986 */ /* 0x0001e8000c101106 */
[----:B------:R0:W-:Y:S01]  /*19700*/  @P1 STG.E.U8 desc[UR6][R10.64], R21 ;  /* 0x000000150a001986 */ /* 0x0001e2000c101106 */
[----:B------:R-:W-:-:S03]  /*19710*/  IMAD.X R15, R16, 0x1, R26, P2 ;  /* 0x00000001100f7824 */ /* 0x000fc600010e061a */
[----:B------:R0:W-:Y:S01]  /*19720*/  @P3 STG.E.U8 desc[UR6][R12.64], R19 ;  /* 0x000000130c003986 */ /* 0x0001e2000c101106 */
[----:B------:R-:W-:Y:S05]  /*19730*/  @!P4 EXIT ;  /* 0x000000000000c94d */ /* 0x000fea0003800000 */
[----:B------:R-:W-:Y:S01]  /*19740*/  STG.E.U8 desc[UR6][R14.64], R17 ;  /* 0x000000110e007986 */ /* 0x000fe2000c101106 */
[----:B------:R-:W-:Y:S05]  /*19750*/  EXIT ;  /* 0x000000000000794d */ /* 0x000fea0003800000 */
.L_x_3:
[----:B------:R-:W-:-:S00]  /*19760*/  BRA `(.L_x_3) ;  /* 0xfffffffc00fc7947 */ /* 0x000fc0000383ffff */
[----:B------:R-:W-:-:S00]  /*19770*/  NOP ;  /* 0x0000000000007918 */ /* 0x000fc00000000000 */
        /* <DEDUP_REMOVED lines=8> */
.L_x_4:


//--------------------- .nv.shared.matmul_kernel  --------------------------
	.section	.nv.shared.matmul_kernel,"aw",@nobits
	.sectionflags	@""
	.align	16
	.zero		1024


//--------------------- .nv.shared.reserved.0     --------------------------
	.section	.nv.shared.reserved.0,"aw",@nobits
	.weak		__nv_reservedSMEM_offset_0_alias
	.size		__nv_reservedSMEM_offset_0_alias, 0, 0
	.other		__nv_reservedSMEM_offset_0_alias,@"STO_CUDA_RESERVED_SHARED STV_DEFAULT"
__nv_reservedSMEM_offset_0_alias:
	.zero		0


//--------------------- .nv.constant0.matmul_kernel --------------------------
	.section	.nv.constant0.matmul_kernel,"a",@progbits
	.sectionflags	@""
	.align	4
.nv.constant0.matmul_kernel:
	.zero		608


//--------------------- SYMBOLS --------------------------

	.type		.nv.reservedSmem.offset0,@object
	.size		.nv.reservedSmem.offset0,0x4
